	.target	sm_80

	.elftype	@"ET_EXEC"


//--------------------- .note.nv.tkinfo           --------------------------
	.section	.note.nv.tkinfo,"",@"SHT_NOTE"
	.sectionflags	@"SHF_NOTE_NV_TKINFO"
	.tkinfo
        /*0018*/ 	.word	0x00000002
        /*0030*/ 	.string	""
        /*0030*/ 	.string	"ptxas"
        /*0030*/ 	.string	"Cuda compilation tools, release 13.0, V13.0.88"
        /*0030*/ 	.string	"Build cuda_13.0.r13.0/compiler.36424714_0"
        /*0030*/ 	.string	"-v  -suppress-debug-info  -lineinfo  -arch sm_80 "



//--------------------- .note.nv.cuinfo           --------------------------
	.section	.note.nv.cuinfo,"",@"SHT_NOTE"
	.sectionflags	@"SHF_NOTE_NV_CUINFO"
        /*0018*/ 	.short	0x0002
        /*001a*/ 	.short	0x0050
        /*001c*/ 	.short	0x0082
	.zero		2


//--------------------- .nv.info                  --------------------------
	.section	.nv.info,"",@"SHT_CUDA_INFO"
	.align	4


	//----- nvinfo : EIATTR_REGCOUNT
	.align		4
        /*0000*/ 	.byte	0x04, 0x2f
        /*0002*/ 	.short	(.L_1 - .L_0)
	.align		4
.L_0:
        /*0004*/ 	.word	index@(matmul_kernel)
        /*0008*/ 	.word	0x00000020


	//----- nvinfo : EIATTR_FRAME_SIZE
	.align		4
.L_1:
        /*000c*/ 	.byte	0x04, 0x11
        /*000e*/ 	.short	(.L_3 - .L_2)
	.align		4
.L_2:
        /*0010*/ 	.word	index@(matmul_kernel)
        /*0014*/ 	.word	0x000014c8


	//----- nvinfo : EIATTR_MIN_STACK_SIZE
	.align		4
.L_3:
        /*0018*/ 	.byte	0x04, 0x12
        /*001a*/ 	.short	(.L_5 - .L_4)
	.align		4
.L_4:
        /*001c*/ 	.word	index@(matmul_kernel)
        /*0020*/ 	.word	0x000014c8
.L_5:


//--------------------- .nv.info.matmul_kernel    --------------------------
	.section	.nv.info.matmul_kernel,"",@"SHT_CUDA_INFO"
	.sectionflags	@""
	.align	4


	//----- nvinfo : EIATTR_CUDA_API_VERSION
	.align		4
        /*0000*/ 	.byte	0x04, 0x37
        /*0002*/ 	.short	(.L_7 - .L_6)
.L_6:
        /*0004*/ 	.word	0x00000082


	//----- nvinfo : EIATTR_SW2861232_WAR
	.align		4
.L_7:
        /*0008*/ 	.byte	0x01, 0x35
	.zero		2


	//----- nvinfo : EIATTR_PARAM_CBANK
	.align		4
        /*000c*/ 	.byte	0x04, 0x0a
        /*000e*/ 	.short	(.L_9 - .L_8)
	.align		4
.L_8:
        /*0010*/ 	.word	index@(.nv.constant0.matmul_kernel)
        /*0014*/ 	.short	0x0160
        /*0016*/ 	.short	0x0050


	//----- nvinfo : EIATTR_CBANK_PARAM_SIZE
	.align		4
.L_9:
        /*0018*/ 	.byte	0x03, 0x19
        /*001a*/ 	.short	0x0050


	//----- nvinfo : EIATTR_KPARAM_INFO
	.align		4
        /*001c*/ 	.byte	0x04, 0x17
        /*001e*/ 	.short	(.L_11 - .L_10)
.L_10:
        /*0020*/ 	.word	0x00000000
        /*0024*/ 	.short	0x000d
        /*0026*/ 	.short	0x0048
        /*0028*/ 	.byte	0x00, 0xf4, 0x21, 0x00


	//----- nvinfo : EIATTR_KPARAM_INFO
	.align		4
.L_11:
        /*002c*/ 	.byte	0x04, 0x17
        /*002e*/ 	.short	(.L_13 - .L_12)
.L_12:
        /*0030*/ 	.word	0x00000000
        /*0034*/ 	.short	0x000c
        /*0036*/ 	.short	0x0040
        /*0038*/ 	.byte	0x00, 0xf4, 0x21, 0x00


	//----- nvinfo : EIATTR_KPARAM_INFO
	.align		4
.L_13:
        /*003c*/ 	.byte	0x04, 0x17
        /*003e*/ 	.short	(.L_15 - .L_14)
.L_14:
        /*0040*/ 	.word	0x00000000
        /*0044*/ 	.short	0x000b
        /*0046*/ 	.short	0x0038
        /*0048*/ 	.byte	0x00, 0xf0, 0x11, 0x00


	//----- nvinfo : EIATTR_KPARAM_INFO
	.align		4
.L_15:
        /*004c*/ 	.byte	0x04, 0x17
        /*004e*/ 	.short	(.L_17 - .L_16)
.L_16:
        /*0050*/ 	.word	0x00000000
        /*0054*/ 	.short	0x000a
        /*0056*/ 	.short	0x0034
        /*0058*/ 	.byte	0x00, 0xf0, 0x11, 0x00


	//----- nvinfo : EIATTR_KPARAM_INFO
	.align		4
.L_17:
        /*005c*/ 	.byte	0x04, 0x17
        /*005e*/ 	.short	(.L_19 - .L_18)
.L_18:
        /*0060*/ 	.word	0x00000000
        /*0064*/ 	.short	0x0009
        /*0066*/ 	.short	0x0030
        /*0068*/ 	.byte	0x00, 0xf0, 0x11, 0x00


	//----- nvinfo : EIATTR_KPARAM_INFO
	.align		4
.L_19:
        /*006c*/ 	.byte	0x04, 0x17
        /*006e*/ 	.short	(.L_21 - .L_20)
.L_20:
        /*0070*/ 	.word	0x00000000
        /*0074*/ 	.short	0x0008
        /*0076*/ 	.short	0x002c
        /*0078*/ 	.byte	0x00, 0xf0, 0x11, 0x00


	//----- nvinfo : EIATTR_KPARAM_INFO
	.align		4
.L_21:
        /*007c*/ 	.byte	0x04, 0x17
        /*007e*/ 	.short	(.L_23 - .L_22)
.L_22:
        /*0080*/ 	.word	0x00000000
        /*0084*/ 	.short	0x0007
        /*0086*/ 	.short	0x0028
        /*0088*/ 	.byte	0x00, 0xf0, 0x11, 0x00


	//----- nvinfo : EIATTR_KPARAM_INFO
	.align		4
.L_23:
        /*008c*/ 	.byte	0x04, 0x17
        /*008e*/ 	.short	(.L_25 - .L_24)
.L_24:
        /*0090*/ 	.word	0x00000000
        /*0094*/ 	.short	0x0006
        /*0096*/ 	.short	0x0024
        /*0098*/ 	.byte	0x00, 0xf0, 0x11, 0x00


	//----- nvinfo : EIATTR_KPARAM_INFO
	.align		4
.L_25:
        /*009c*/ 	.byte	0x04, 0x17
        /*009e*/ 	.short	(.L_27 - .L_26)
.L_26:
        /*00a0*/ 	.word	0x00000000
        /*00a4*/ 	.short	0x0005
        /*00a6*/ 	.short	0x0020
        /*00a8*/ 	.byte	0x00, 0xf0, 0x11, 0x00


	//----- nvinfo : EIATTR_KPARAM_INFO
	.align		4
.L_27:
        /*00ac*/ 	.byte	0x04, 0x17
        /*00ae*/ 	.short	(.L_29 - .L_28)
.L_28:
        /*00b0*/ 	.word	0x00000000
        /*00b4*/ 	.short	0x0004
        /*00b6*/ 	.short	0x001c
        /*00b8*/ 	.byte	0x00, 0xf0, 0x11, 0x00


	//----- nvinfo : EIATTR_KPARAM_INFO
	.align		4
.L_29:
        /*00bc*/ 	.byte	0x04, 0x17
        /*00be*/ 	.short	(.L_31 - .L_30)
.L_30:
        /*00c0*/ 	.word	0x00000000
        /*00c4*/ 	.short	0x0003
        /*00c6*/ 	.short	0x0018
        /*00c8*/ 	.byte	0x00, 0xf0, 0x11, 0x00


	//----- nvinfo : EIATTR_KPARAM_INFO
	.align		4
.L_31:
        /*00cc*/ 	.byte	0x04, 0x17
        /*00ce*/ 	.short	(.L_33 - .L_32)
.L_32:
        /*00d0*/ 	.word	0x00000000
        /*00d4*/ 	.short	0x0002
        /*00d6*/ 	.short	0x0010
        /*00d8*/ 	.byte	0x00, 0xf4, 0x21, 0x00


	//----- nvinfo : EIATTR_KPARAM_INFO
	.align		4
.L_33:
        /*00dc*/ 	.byte	0x04, 0x17
        /*00de*/ 	.short	(.L_35 - .L_34)
.L_34:
        /*00e0*/ 	.word	0x00000000
        /*00e4*/ 	.short	0x0001
        /*00e6*/ 	.short	0x0008
        /*00e8*/ 	.byte	0x00, 0xf4, 0x21, 0x00


	//----- nvinfo : EIATTR_KPARAM_INFO
	.align		4
.L_35:
        /*00ec*/ 	.byte	0x04, 0x17
        /*00ee*/ 	.short	(.L_37 - .L_36)
.L_36:
        /*00f0*/ 	.word	0x00000000
        /*00f4*/ 	.short	0x0000
        /*00f6*/ 	.short	0x0000
        /*00f8*/ 	.byte	0x00, 0xf4, 0x21, 0x00


	//----- nvinfo : EIATTR_MAXREG_COUNT
	.align		4
.L_37:
        /*00fc*/ 	.byte	0x03, 0x1b
        /*00fe*/ 	.short	0x00ff


	//----- nvinfo : EIATTR_NUM_BARRIERS
	.align		4
        /*0100*/ 	.byte	0x02, 0x4c
        /*0102*/ 	.byte	0x01
	.zero		1


	//----- nvinfo : EIATTR_ANNOTATIONS
	.align		4
        /*0104*/ 	.byte	0x04, 0x55
        /*0106*/ 	.short	(.L_39 - .L_38)


	//   ....[0]....
.L_38:
        /*0108*/ 	.word	0x00000001
        /*010c*/ 	.byte	0xd0, 0x05, 0x00, 0x00, 0x01, 0x00, 0x00, 0x00, 0x00, 0x06, 0x00, 0x00, 0x01, 0x00, 0x00, 0x00
        /* <DEDUP_REMOVED lines=2710> */
        /*aa7c*/ 	.byte	0x60, 0xae, 0x02, 0x00, 0x01, 0x00, 0x00, 0x00, 0x90, 0xae, 0x02, 0x00


	//----- nvinfo : EIATTR_MERCURY_ISA_VERSION
	.align		4
.L_39:
        /*aa88*/ 	.byte	0x03, 0x5f
        /*aa8a*/ 	.short	0x0000


	//----- nvinfo : EIATTR_EXIT_INSTR_OFFSETS
	.align		4
        /*aa8c*/ 	.byte	0x04, 0x1c
        /*aa8e*/ 	.short	(.L_41 - .L_40)


	//   ....[0]....
.L_40:
        /*aa90*/ 	.word	0x0002b220


	//   ....[1]....
        /*aa94*/ 	.word	0x0002b250


	//----- nvinfo : EIATTR_REQNTID
	.align		4
.L_41:
        /*aa98*/ 	.byte	0x04, 0x10
        /*aa9a*/ 	.short	(.L_43 - .L_42)
.L_42:
        /*aa9c*/ 	.word	0x00000040
        /*aaa0*/ 	.word	0x00000001
        /*aaa4*/ 	.word	0x00000001
.L_43:


//--------------------- .nv.callgraph             --------------------------
	.section	.nv.callgraph,"",@"SHT_CUDA_CALLGRAPH"
	.align	4
	.sectionentsize	8
	.align		4
        /*0000*/ 	.word	0x00000000
	.align		4
        /*0004*/ 	.word	0xffffffff
	.align		4
        /*0008*/ 	.word	0x00000000
	.align		4
        /*000c*/ 	.word	0xfffffffe
	.align		4
        /*0010*/ 	.word	0x00000000
	.align		4
        /*0014*/ 	.word	0xfffffffd
	.align		4
        /*0018*/ 	.word	0x00000000
	.align		4
        /*001c*/ 	.word	0xfffffffc


//--------------------- .nv.rel.action            --------------------------
	.section	.nv.rel.action,"",@"SHT_CUDA_RELOCINFO"
	.align	8
	.sectionentsize	8
        /*0000*/ 	.byte	0x73, 0x00, 0x00, 0x00, 0x00, 0x00, 0x00, 0x00, 0x00, 0x00, 0x00, 0x11, 0x25, 0x00, 0x05, 0x36


//--------------------- .nv.constant0.matmul_kernel --------------------------
	.section	.nv.constant0.matmul_kernel,"a",@progbits
	.sectionflags	@""
	.align	4
.nv.constant0.matmul_kernel:
	.zero		432


//--------------------- .text.matmul_kernel       --------------------------
	.section	.text.matmul_kernel,"ax",@progbits
	.sectioninfo	@"SHI_REGISTERS=32"
	.align	128
        .global         matmul_kernel
        .type           matmul_kernel,@function
        .size           matmul_kernel,(.L_x_5 - matmul_kernel)
        .other          matmul_kernel,@"STO_CUDA_ENTRY STV_DEFAULT"
matmul_kernel:
.text.matmul_kernel:
[----:B------:R-:W-:-:S03]  /*0000*/  IMAD.MOV.U32 R1, RZ, RZ, c[0x0][0x28] ;  /* 0x00000a00ff017624 */ /* 0x000fc600078e00ff */
[----:B------:R-:W-:Y:S01]  /*0010*/  IMAD.MOV.U32 R0, RZ, RZ, c[0x0][0x17c] ;  /* 0x00005f00ff007624 */ /* 0x000fe200078e00ff */
[----:B------:R-:W0:Y:S01]  /*0020*/  S2R R11, SR_TID.X ;  /* 0x00000000000b7919 */ /* 0x000e220000002100 */
[----:B------:R-:W-:Y:S01]  /*0030*/  IADD3 R1, R1, -0x14c8, RZ ;  /* 0xffffeb3801017810 */ /* 0x000fe20007ffe0ff */
[----:B------:R-:W-:Y:S02]  /*0040*/  ULDC.64 UR8, c[0x0][0x118] ;  /* 0x0000460000087ab9 */ /* 0x000fe40000000a00 */
[----:B------:R-:W-:-:S04]  /*0050*/  IADD3 R0, R0, 0x7f, RZ ;  /* 0x0000007f00007810 */ /* 0x000fc80007ffe0ff */
[----:B------:R-:W-:-:S04]  /*0060*/  SHF.R.S32.HI R3, RZ, 0x1f, R0 ;  /* 0x0000001fff037819 */ /* 0x000fc80000011400 */
[----:B------:R-:W-:-:S04]  /*0070*/  LEA.HI R3, R3, R0, RZ, 0x7 ;  /* 0x0000000003037211 */ /* 0x000fc800078f38ff */
[----:B------:R-:W-:Y:S02]  /*0080*/  SHF.R.S32.HI R0, RZ, 0x7, R3 ;  /* 0x00000007ff007819 */ /* 0x000fe40000011403 */
[----:B------:R-:W1:Y:S03]  /*0090*/  S2R R3, SR_CTAID.X ;  /* 0x0000000000037919 */ /* 0x000e660000002500 */
[----:B------:R-:W-:-:S05]  /*00a0*/  IMAD.SHL.U32 R0, R0, 0x8, RZ ;  /* 0x0000000800007824 */ /* 0x000fca00078e00ff */
[-C--:B------:R-:W-:Y:S02]  /*00b0*/  IABS R7, R0.reuse ;  /* 0x0000000000077213 */ /* 0x080fe40000000000 */
[----:B------:R-:W-:Y:S02]  /*00c0*/  IABS R10, R0 ;  /* 0x00000000000a7213 */ /* 0x000fe40000000000 */
[----:B------:R-:W2:Y:S01]  /*00d0*/  I2F.RP R2, R7 ;  /* 0x0000000700027306 */ /* 0x000ea20000209400 */
[----:B-1----:R-:W-:-:S07]  /*00e0*/  IABS R8, R3 ;  /* 0x0000000300087213 */ /* 0x002fce0000000000 */
[----:B--2---:R-:W1:Y:S02]  /*00f0*/  MUFU.RCP R2, R2 ;  /* 0x0000000200027308 */ /* 0x004e640000001000 */
[----:B-1----:R-:W-:Y:S01]  /*0100*/  IADD3 R4, R2, 0xffffffe, RZ ;  /* 0x0ffffffe02047810 */ /* 0x002fe20007ffe0ff */
[----:B------:R-:W-:-:S05]  /*0110*/  IMAD.MOV R2, RZ, RZ, -R10 ;  /* 0x000000ffff027224 */ /* 0x000fca00078e0a0a */
[----:B------:R1:W2:Y:S02]  /*0120*/  F2I.FTZ.U32.TRUNC.NTZ R5, R4 ;  /* 0x0000000400057305 */ /* 0x0002a4000021f000 */
[----:B-1----:R-:W-:Y:S02]  /*0130*/  IMAD.MOV.U32 R4, RZ, RZ, RZ ;  /* 0x000000ffff047224 */ /* 0x002fe400078e00ff */
[----:B--2---:R-:W-:-:S04]  /*0140*/  IMAD.MOV R6, RZ, RZ, -R5 ;  /* 0x000000ffff067224 */ /* 0x004fc800078e0a05 */
[----:B------:R-:W-:Y:S02]  /*0150*/  IMAD R9, R6, R7, RZ ;  /* 0x0000000706097224 */ /* 0x000fe400078e02ff */
[----:B------:R-:W-:Y:S02]  /*0160*/  IMAD.MOV.U32 R6, RZ, RZ, R8 ;  /* 0x000000ffff067224 */ /* 0x000fe400078e0008 */
[----:B------:R-:W-:-:S06]  /*0170*/  IMAD.HI.U32 R5, R5, R9, R4 ;  /* 0x0000000905057227 */ /* 0x000fcc00078e0004 */
[----:B------:R-:W-:-:S04]  /*0180*/  IMAD.HI.U32 R5, R5, R6, RZ ;  /* 0x0000000605057227 */ /* 0x000fc800078e00ff */
[----:B------:R-:W-:-:S05]  /*0190*/  IMAD R2, R5, R2, R6 ;  /* 0x0000000205027224 */ /* 0x000fca00078e0206 */
[----:B------:R-:W-:-:S13]  /*01a0*/  ISETP.GT.U32.AND P1, PT, R7, R2, PT ;  /* 0x000000020700720c */ /* 0x000fda0003f24070 */
[----:B------:R-:W-:Y:S01]  /*01b0*/  @!P1 IMAD.IADD R2, R2, 0x1, -R7 ;  /* 0x0000000102029824 */ /* 0x000fe200078e0a07 */
[----:B------:R-:W-:Y:S02]  /*01c0*/  @!P1 IADD3 R5, R5, 0x1, RZ ;  /* 0x0000000105059810 */ /* 0x000fe40007ffe0ff */
[----:B------:R-:W-:Y:S02]  /*01d0*/  ISETP.NE.AND P1, PT, R0, RZ, PT ;  /* 0x000000ff0000720c */ /* 0x000fe40003f25270 */
[----:B------:R-:W-:Y:S02]  /*01e0*/  ISETP.GE.U32.AND P0, PT, R2, R7, PT ;  /* 0x000000070200720c */ /* 0x000fe40003f06070 */
[----:B------:R-:W-:-:S04]  /*01f0*/  LOP3.LUT R2, R3, R0, RZ, 0x3c, !PT ;  /* 0x0000000003027212 */ /* 0x000fc800078e3cff */
[----:B------:R-:W-:Y:S01]  /*0200*/  ISETP.GE.AND P2, PT, R2, RZ, PT ;  /* 0x000000ff0200720c */ /* 0x000fe20003f46270 */
[----:B------:R-:W-:-:S05]  /*0210*/  IMAD.MOV.U32 R2, RZ, RZ, c[0x0][0x178] ;  /* 0x00005e00ff027624 */ /* 0x000fca00078e00ff */
[----:B------:R-:W-:Y:S02]  /*0220*/  IADD3 R2, R2, 0xf, RZ ;  /* 0x0000000f02027810 */ /* 0x000fe40007ffe0ff */
[----:B------:R-:W-:-:S05]  /*0230*/  @P0 IADD3 R5, R5, 0x1, RZ ;  /* 0x0000000105050810 */ /* 0x000fca0007ffe0ff */
[----:B------:R-:W-:Y:S01]  /*0240*/  IMAD.MOV.U32 R4, RZ, RZ, R5 ;  /* 0x000000ffff047224 */ /* 0x000fe200078e0005 */
[----:B------:R-:W-:-:S03]  /*0250*/  SHF.R.S32.HI R5, RZ, 0x1f, R2 ;  /* 0x0000001fff057819 */ /* 0x000fc60000011402 */
[----:B------:R-:W-:Y:S01]  /*0260*/  @!P2 IMAD.MOV R4, RZ, RZ, -R4 ;  /* 0x000000ffff04a224 */ /* 0x000fe200078e0a04 */
[----:B------:R-:W-:Y:S02]  /*0270*/  @!P1 LOP3.LUT R4, RZ, R0, RZ, 0x33, !PT ;  /* 0x00000000ff049212 */ /* 0x000fe400078e33ff */
[----:B------:R-:W-:-:S03]  /*0280*/  LEA.HI R5, R5, R2, RZ, 0x4 ;  /* 0x0000000205057211 */ /* 0x000fc600078f20ff */
[----:B------:R-:W-:Y:S02]  /*0290*/  IMAD.SHL.U32 R2, R4, 0x8, RZ ;  /* 0x0000000804027824 */ /* 0x000fe400078e00ff */
[----:B------:R-:W-:-:S03]  /*02a0*/  IMAD.MOV R4, RZ, RZ, -R4 ;  /* 0x000000ffff047224 */ /* 0x000fc600078e0a04 */
[----:B------:R-:W-:Y:S01]  /*02b0*/  LEA.HI.SX32 R5, R5, -R2, 0x1c ;  /* 0x8000000205057211 */ /* 0x000fe200078fe2ff */
[----:B------:R-:W-:Y:S02]  /*02c0*/  IMAD R9, R0, R4, R3 ;  /* 0x0000000400097224 */ /* 0x000fe400078e0203 */
[----:B------:R-:W-:Y:S01]  /*02d0*/  IMAD.MOV.U32 R4, RZ, RZ, RZ ;  /* 0x000000ffff047224 */ /* 0x000fe200078e00ff */
[----:B------:R-:W-:-:S04]  /*02e0*/  IMNMX R10, R5, 0x8, PT ;  /* 0x00000008050a7817 */ /* 0x000fc80003800200 */
[-C--:B------:R-:W-:Y:S02]  /*02f0*/  IABS R8, R10.reuse ;  /* 0x0000000a00087213 */ /* 0x080fe40000000000 */
[----:B------:R-:W-:Y:S02]  /*0300*/  IABS R0, R10 ;  /* 0x0000000a00007213 */ /* 0x000fe40000000000 */
[----:B------:R-:W1:Y:S08]  /*0310*/  I2F.RP R6, R8 ;  /* 0x0000000800067306 */ /* 0x000e700000209400 */
[----:B-1----:R-:W1:Y:S02]  /*0320*/  MUFU.RCP R6, R6 ;  /* 0x0000000600067308 */ /* 0x002e640000001000 */
[----:B-1----:R-:W-:-:S06]  /*0330*/  IADD3 R5, R6, 0xffffffe, RZ ;  /* 0x0ffffffe06057810 */ /* 0x002fcc0007ffe0ff */
[----:B------:R-:W1:Y:S02]  /*0340*/  F2I.FTZ.U32.TRUNC.NTZ R5, R5 ;  /* 0x0000000500057305 */ /* 0x000e64000021f000 */
[----:B-1----:R-:W-:-:S04]  /*0350*/  IMAD.MOV R7, RZ, RZ, -R5 ;  /* 0x000000ffff077224 */ /* 0x002fc800078e0a05 */
[----:B------:R-:W-:Y:S01]  /*0360*/  IMAD.MOV.U32 R3, RZ, RZ, R7 ;  /* 0x000000ffff037224 */ /* 0x000fe200078e0007 */
[----:B------:R-:W-:-:S03]  /*0370*/  IABS R7, R9 ;  /* 0x0000000900077213 */ /* 0x000fc60000000000 */
[----:B------:R-:W-:-:S04]  /*0380*/  IMAD R3, R3, R8, RZ ;  /* 0x0000000803037224 */ /* 0x000fc800078e02ff */
[----:B------:R-:W-:Y:S01]  /*0390*/  IMAD.HI.U32 R4, R5, R3, R4 ;  /* 0x0000000305047227 */ /* 0x000fe200078e0004 */
[----:B0-----:R-:W-:-:S03]  /*03a0*/  SHF.R.U32.HI R5, RZ, 0x4, R11 ;  /* 0x00000004ff057819 */ /* 0x001fc6000001160b */
[----:B------:R-:W-:Y:S01]  /*03b0*/  IMAD.MOV R3, RZ, RZ, -R0 ;  /* 0x000000ffff037224 */ /* 0x000fe200078e0a00 */
[----:B------:R-:W-:Y:S01]  /*03c0*/  SGXT.U32 R12, R5, 0x2 ;  /* 0x00000002050c781a */ /* 0x000fe20000000000 */
[----:B------:R-:W-:-:S04]  /*03d0*/  IMAD.HI.U32 R0, R4, R7, RZ ;  /* 0x0000000704007227 */ /* 0x000fc800078e00ff */
[----:B------:R-:W-:Y:S02]  /*03e0*/  IMAD R3, R0, R3, R7 ;  /* 0x0000000300037224 */ /* 0x000fe400078e0207 */
[----:B------:R-:W-:-:S03]  /*03f0*/  IMAD.MOV.U32 R4, RZ, RZ, 0x7f ;  /* 0x0000007fff047424 */ /* 0x000fc600078e00ff */
[----:B------:R-:W-:Y:S02]  /*0400*/  ISETP.GT.U32.AND P1, PT, R8, R3, PT ;  /* 0x000000030800720c */ /* 0x000fe40003f24070 */
[----:B------:R-:W-:Y:S02]  /*0410*/  IADD3 R13, R4, c[0x0][0x180], RZ ;  /* 0x00006000040d7a10 */ /* 0x000fe40007ffe0ff */
[C---:B------:R-:W-:Y:S02]  /*0420*/  LOP3.LUT R4, R12.reuse, 0xc, RZ, 0xfc, !PT ;  /* 0x0000000c0c047812 */ /* 0x040fe400078efcff */
[C---:B------:R-:W-:Y:S02]  /*0430*/  LOP3.LUT R4, R12.reuse, 0x18, RZ, 0xfc, !PT ;  /* 0x000000180c047812 */ /* 0x040fe400078efcff */
[C---:B------:R-:W-:Y:S02]  /*0440*/  LOP3.LUT R4, R12.reuse, 0x24, RZ, 0xfc, !PT ;  /* 0x000000240c047812 */ /* 0x040fe400078efcff */
[----:B------:R-:W-:-:S02]  /*0450*/  LOP3.LUT R4, R12, 0x30, RZ, 0xfc, !PT ;  /* 0x000000300c047812 */ /* 0x000fc400078efcff */
[----:B------:R-:W-:Y:S01]  /*0460*/  LOP3.LUT R4, R12, 0x40, RZ, 0xfc, !PT ;  /* 0x000000400c047812 */ /* 0x000fe200078efcff */
[----:B------:R-:W-:Y:S01]  /*0470*/  @!P1 IMAD.IADD R3, R3, 0x1, -R8 ;  /* 0x0000000103039824 */ /* 0x000fe200078e0a08 */
[----:B------:R-:W-:Y:S02]  /*0480*/  @!P1 IADD3 R0, R0, 0x1, RZ ;  /* 0x0000000100009810 */ /* 0x000fe40007ffe0ff */
[----:B------:R-:W-:Y:S02]  /*0490*/  ISETP.NE.AND P1, PT, R10, RZ, PT ;  /* 0x000000ff0a00720c */ /* 0x000fe40003f25270 */
[----:B------:R-:W-:Y:S02]  /*04a0*/  ISETP.GE.U32.AND P0, PT, R3, R8, PT ;  /* 0x000000080300720c */ /* 0x000fe40003f06070 */
[----:B------:R-:W-:Y:S02]  /*04b0*/  LOP3.LUT R3, R9, R10, RZ, 0x3c, !PT ;  /* 0x0000000a09037212 */ /* 0x000fe400078e3cff */
[----:B------:R-:W-:-:S02]  /*04c0*/  LOP3.LUT R4, R12, 0x4c, RZ, 0xfc, !PT ;  /* 0x0000004c0c047812 */ /* 0x000fc400078efcff */
[----:B------:R-:W-:Y:S02]  /*04d0*/  ISETP.GE.AND P2, PT, R3, RZ, PT ;  /* 0x000000ff0300720c */ /* 0x000fe40003f46270 */
[C---:B------:R-:W-:Y:S02]  /*04e0*/  LOP3.LUT R4, R12.reuse, 0x58, RZ, 0xfc, !PT ;  /* 0x000000580c047812 */ /* 0x040fe400078efcff */
[C---:B------:R-:W-:Y:S02]  /*04f0*/  LOP3.LUT R4, R12.reuse, 0x64, RZ, 0xfc, !PT ;  /* 0x000000640c047812 */ /* 0x040fe400078efcff */
[----:B------:R-:W-:Y:S02]  /*0500*/  LOP3.LUT R4, R12, 0x70, RZ, 0xfc, !PT ;  /* 0x000000700c047812 */ /* 0x000fe400078efcff */
[----:B------:R-:W-:Y:S02]  /*0510*/  @P0 IADD3 R0, R0, 0x1, RZ ;  /* 0x0000000100000810 */ /* 0x000fe40007ffe0ff */
[----:B------:R-:W-:-:S03]  /*0520*/  ISETP.GT.AND P0, PT, R13, 0x7f, PT ;  /* 0x0000007f0d00780c */ /* 0x000fc60003f04270 */
[----:B------:R-:W-:Y:S01]  /*0530*/  @!P2 IMAD.MOV R0, RZ, RZ, -R0 ;  /* 0x000000ffff00a224 */ /* 0x000fe200078e0a00 */
[----:B------:R-:W-:-:S05]  /*0540*/  @!P1 LOP3.LUT R0, RZ, R10, RZ, 0x33, !PT ;  /* 0x0000000aff009212 */ /* 0x000fca00078e33ff */
[----:B------:R-:W-:Y:S02]  /*0550*/  IMAD.MOV R3, RZ, RZ, -R0 ;  /* 0x000000ffff037224 */ /* 0x000fe400078e0a00 */
[----:B------:R-:W-:Y:S02]  /*0560*/  IMAD.SHL.U32 R29, R0, 0x80, RZ ;  /* 0x00000080001d7824 */ /* 0x000fe400078e00ff */
[----:B------:R-:W-:-:S04]  /*0570*/  IMAD R3, R10, R3, R9 ;  /* 0x000000030a037224 */ /* 0x000fc800078e0209 */
[----:B------:R-:W-:Y:S01]  /*0580*/  IMAD.IADD R3, R2, 0x1, R3 ;  /* 0x0000000102037824 */ /* 0x000fe200078e0203 */
[----:B------:R-:W-:-:S05]  /*0590*/  LOP3.LUT R2, R11, 0xf, RZ, 0xc0, !PT ;  /* 0x0000000f0b027812 */ /* 0x000fca00078ec0ff */
[----:B------:R-:W-:Y:S01]  /*05a0*/  IMAD R20, R3, 0x10, R2 ;  /* 0x0000001003147824 */ /* 0x000fe200078e0202 */
[C---:B------:R-:W-:Y:S02]  /*05b0*/  LOP3.LUT R3, R12.reuse, 0x4, RZ, 0xfc, !PT ;  /* 0x000000040c037812 */ /* 0x040fe400078efcff */
[C---:B------:R-:W-:Y:S02]  /*05c0*/  LOP3.LUT R2, R12.reuse, 0x8, RZ, 0xfc, !PT ;  /* 0x000000080c027812 */ /* 0x040fe400078efcff */
[----:B------:R0:W-:Y:S01]  /*05d0*/  STL [R1+0xba4], R20 ;  /* 0x000ba41401007387 */ /* 0x0001e20000100800 */
[C---:B------:R-:W-:Y:S02]  /*05e0*/  LOP3.LUT R3, R12.reuse, 0x10, RZ, 0xfc, !PT ;  /* 0x000000100c037812 */ /* 0x040fe400078efcff */
[C---:B------:R-:W-:Y:S01]  /*05f0*/  LOP3.LUT R2, R12.reuse, 0x14, RZ, 0xfc, !PT ;  /* 0x000000140c027812 */ /* 0x040fe200078efcff */
[----:B------:R0:W-:Y:S01]  /*0600*/  STL [R1+0x178], R29 ;  /* 0x0001781d01007387 */ /* 0x0001e20000100800 */
[----:B------:R-:W-:-:S02]  /*0610*/  LOP3.LUT R3, R12, 0x1c, RZ, 0xfc, !PT ;  /* 0x0000001c0c037812 */ /* 0x000fc400078efcff */
[C---:B------:R-:W-:Y:S02]  /*0620*/  LOP3.LUT R2, R12.reuse, 0x20, RZ, 0xfc, !PT ;  /* 0x000000200c027812 */ /* 0x040fe400078efcff */
[C---:B------:R-:W-:Y:S02]  /*0630*/  LOP3.LUT R3, R12.reuse, 0x28, RZ, 0xfc, !PT ;  /* 0x000000280c037812 */ /* 0x040fe400078efcff */
[C---:B------:R-:W-:Y:S02]  /*0640*/  LOP3.LUT R2, R12.reuse, 0x2c, RZ, 0xfc, !PT ;  /* 0x0000002c0c027812 */ /* 0x040fe400078efcff */
[C---:B------:R-:W-:Y:S02]  /*0650*/  LOP3.LUT R3, R12.reuse, 0x34, RZ, 0xfc, !PT ;  /* 0x000000340c037812 */ /* 0x040fe400078efcff */
[C---:B------:R-:W-:Y:S02]  /*0660*/  LOP3.LUT R2, R12.reuse, 0x38, RZ, 0xfc, !PT ;  /* 0x000000380c027812 */ /* 0x040fe400078efcff */
        /* <DEDUP_REMOVED lines=9> */
[----:B------:R-:W-:Y:S01]  /*0700*/  LOP3.LUT R2, R12, 0x78, RZ, 0xfc, !PT ;  /* 0x000000780c027812 */ /* 0x000fe200078efcff */
[----:B------:R-:W-:Y:S05]  /*0710*/  @P0 BRA `(.L_x_0) ;  /* 0x000000e000000947 */ /* 0x000fea0003800000 */
[C---:B0-----:R-:W-:Y:S01]  /*0720*/  IMAD.SHL.U32 R0, R11.reuse, 0x20, RZ ;  /* 0x000000200b007824 */ /* 0x041fe200078e00ff */
[----:B------:R-:W-:Y:S01]  /*0730*/  CS2R R16, SRZ ;  /* 0x0000000000107805 */ /* 0x000fe2000001ff00 */
[----:B------:R-:W-:Y:S01]  /*0740*/  IMAD.SHL.U32 R2, R11, 0x10, RZ ;  /* 0x000000100b027824 */ /* 0x000fe200078e00ff */
[----:B------:R-:W-:Y:S01]  /*0750*/  CS2R R18, SRZ ;  /* 0x0000000000127805 */ /* 0x000fe2000001ff00 */
[----:B------:R-:W-:Y:S01]  /*0760*/  CS2R R12, SRZ ;  /* 0x00000000000c7805 */ /* 0x000fe2000001ff00 */
[----:B------:R-:W-:Y:S01]  /*0770*/  LOP3.LUT R0, R0, 0x60, RZ, 0xc0, !PT ;  /* 0x0000006000007812 */ /* 0x000fe200078ec0ff */
[----:B------:R-:W-:Y:S01]  /*0780*/  CS2R R14, SRZ ;  /* 0x00000000000e7805 */ /* 0x000fe2000001ff00 */
[----:B------:R0:W-:Y:S01]  /*0790*/  STL [R1+0xba8], R2 ;  /* 0x000ba80201007387 */ /* 0x0001e20000100800 */
[----:B------:R-:W-:Y:S01]  /*07a0*/  CS2R R8, SRZ ;  /* 0x0000000000087805 */ /* 0x000fe2000001ff00 */
[----:B------:R-:W-:Y:S01]  /*07b0*/  CS2R R10, SRZ ;  /* 0x00000000000a7805 */ /* 0x000fe2000001ff00 */
[----:B------:R-:W-:Y:S01]  /*07c0*/  CS2R R4, SRZ ;  /* 0x0000000000047805 */ /* 0x000fe2000001ff00 */
[----:B------:R0:W-:Y:S01]  /*07d0*/  STL [R1+0xbac], R0 ;  /* 0x000bac0001007387 */ /* 0x0001e20000100800 */
[----:B------:R-:W-:Y:S01]  /*07e0*/  CS2R R6, SRZ ;  /* 0x0000000000067805 */ /* 0x000fe2000001ff00 */
[----:B------:R-:W-:Y:S05]  /*07f0*/  BRA `(.L_x_1) ;  /* 0x000297e000007947 */ /* 0x000fea0003800000 */
.L_x_0:
[----:B0-----:R-:W-:Y:S02]  /*0800*/  IABS R0, c[0x0][0x178] ;  /* 0x00005e0000007a13 */ /* 0x001fe40000000000 */
[----:B------:R-:W-:-:S02]  /*0810*/  IABS R3, c[0x0][0x17c] ;  /* 0x00005f0000037a13 */ /* 0x000fc40000000000 */
[----:B------:R-:W0:Y:S01]  /*0820*/  I2F.RP R4, R0 ;  /* 0x0000000000047306 */ /* 0x000e220000209400 */
[----:B------:R-:W-:Y:S02]  /*0830*/  IABS R11, R29 ;  /* 0x0000001d000b7213 */ /* 0x000fe40000000000 */
[C---:B------:R-:W-:Y:S02]  /*0840*/  IADD3 R8, R29.reuse, 0x7f, RZ ;  /* 0x0000007f1d087810 */ /* 0x040fe40007ffe0ff */
[C---:B------:R-:W-:Y:S02]  /*0850*/  IADD3 R26, R29.reuse, 0xa, RZ ;  /* 0x0000000a1d1a7810 */ /* 0x040fe40007ffe0ff */
[----:B------:R-:W-:Y:S01]  /*0860*/  IABS R13, R8 ;  /* 0x00000008000d7213 */ /* 0x000fe20000000000 */
[----:B------:R-:W1:Y:S01]  /*0870*/  I2F.RP R2, R3 ;  /* 0x0000000300027306 */ /* 0x000e620000209400 */
[C---:B------:R-:W-:Y:S02]  /*0880*/  IADD3 R27, R29.reuse, 0x8, RZ ;  /* 0x000000081d1b7810 */ /* 0x040fe40007ffe0ff */
[----:B------:R-:W-:-:S05]  /*0890*/  IADD3 R28, R29, 0x7, RZ ;  /* 0x000000071d1c7810 */ /* 0x000fca0007ffe0ff */
[----:B0-----:R-:W0:Y:S08]  /*08a0*/  MUFU.RCP R4, R4 ;  /* 0x0000000400047308 */ /* 0x001e300000001000 */
[----:B-1----:R-:W1:Y:S01]  /*08b0*/  MUFU.RCP R2, R2 ;  /* 0x0000000200027308 */ /* 0x002e620000001000 */
[----:B0-----:R-:W-:-:S07]  /*08c0*/  IADD3 R4, R4, 0xffffffe, RZ ;  /* 0x0ffffffe04047810 */ /* 0x001fce0007ffe0ff */
[----:B------:R0:W2:Y:S01]  /*08d0*/  F2I.FTZ.U32.TRUNC.NTZ R5, R4 ;  /* 0x0000000400057305 */ /* 0x0000a2000021f000 */
[----:B-1----:R-:W-:-:S07]  /*08e0*/  IADD3 R2, R2, 0xffffffe, RZ ;  /* 0x0ffffffe02027810 */ /* 0x002fce0007ffe0ff */
[----:B------:R1:W3:Y:S01]  /*08f0*/  F2I.FTZ.U32.TRUNC.NTZ R7, R2 ;  /* 0x0000000200077305 */ /* 0x0002e2000021f000 */
[----:B0-----:R-:W-:Y:S02]  /*0900*/  IMAD.MOV.U32 R4, RZ, RZ, RZ ;  /* 0x000000ffff047224 */ /* 0x001fe400078e00ff */
[----:B--2---:R-:W-:Y:S01]  /*0910*/  IMAD.MOV R6, RZ, RZ, -R5 ;  /* 0x000000ffff067224 */ /* 0x004fe200078e0a05 */
[----:B-1----:R-:W-:-:S03]  /*0920*/  IABS R2, R20 ;  /* 0x0000001400027213 */ /* 0x002fc60000000000 */
[----:B------:R-:W-:-:S04]  /*0930*/  IMAD R6, R6, R0, RZ ;  /* 0x0000000006067224 */ /* 0x000fc800078e02ff */
[----:B------:R-:W-:Y:S01]  /*0940*/  IMAD.HI.U32 R4, R5, R6, R4 ;  /* 0x0000000605047227 */ /* 0x000fe200078e0004 */
[----:B------:R-:W-:-:S03]  /*0950*/  IADD3 R5, R29, 0x7e, RZ ;  /* 0x0000007e1d057810 */ /* 0x000fc60007ffe0ff */
[----:B---3--:R-:W-:Y:S01]  /*0960*/  IMAD.MOV R17, RZ, RZ, -R7 ;  /* 0x000000ffff117224 */ /* 0x008fe200078e0a07 */
[----:B------:R-:W-:Y:S01]  /*0970*/  ISETP.GE.AND P4, PT, R5, RZ, PT ;  /* 0x000000ff0500720c */ /* 0x000fe20003f86270 */
[----:B------:R-:W-:-:S04]  /*0980*/  IMAD.HI.U32 R4, R4, R2, RZ ;  /* 0x0000000204047227 */ /* 0x000fc800078e00ff */
[----:B------:R-:W-:Y:S02]  /*0990*/  IMAD R17, R17, R3, RZ ;  /* 0x0000000311117224 */ /* 0x000fe400078e02ff */
[----:B------:R-:W-:Y:S02]  /*09a0*/  IMAD.MOV.U32 R6, RZ, RZ, RZ ;  /* 0x000000ffff067224 */ /* 0x000fe400078e00ff */
[----:B------:R-:W-:Y:S02]  /*09b0*/  IMAD.MOV R4, RZ, RZ, -R4 ;  /* 0x000000ffff047224 */ /* 0x000fe400078e0a04 */
[----:B------:R-:W-:Y:S01]  /*09c0*/  IMAD.HI.U32 R17, R7, R17, R6 ;  /* 0x0000001107117227 */ /* 0x000fe200078e0006 */
[----:B------:R-:W-:Y:S02]  /*09d0*/  IADD3 R7, R29, 0x7d, RZ ;  /* 0x0000007d1d077810 */ /* 0x000fe40007ffe0ff */
[----:B------:R-:W-:Y:S01]  /*09e0*/  IABS R6, R5 ;  /* 0x0000000500067213 */ /* 0x000fe20000000000 */
[----:B------:R-:W-:Y:S01]  /*09f0*/  IMAD R12, R0, R4, R2 ;  /* 0x00000004000c7224 */ /* 0x000fe200078e0202 */
[----:B------:R-:W-:Y:S01]  /*0a00*/  IABS R9, R7 ;  /* 0x0000000700097213 */ /* 0x000fe20000000000 */
[----:B------:R-:W-:Y:S01]  /*0a10*/  IMAD.HI.U32 R2, R17, R11, RZ ;  /* 0x0000000b11027227 */ /* 0x000fe200078e00ff */
[----:B------:R-:W-:-:S02]  /*0a20*/  ISETP.GE.AND P6, PT, R7, RZ, PT ;  /* 0x000000ff0700720c */ /* 0x000fc40003fc6270 */
[----:B------:R-:W-:Y:S01]  /*0a30*/  ISETP.GT.U32.AND P0, PT, R0, R12, PT ;  /* 0x0000000c0000720c */ /* 0x000fe20003f04070 */
[----:B------:R-:W-:Y:S01]  /*0a40*/  IMAD.MOV R2, RZ, RZ, -R2 ;  /* 0x000000ffff027224 */ /* 0x000fe200078e0a02 */
[----:B------:R-:W-:Y:S01]  /*0a50*/  IADD3 R7, R29, 0x7a, RZ ;  /* 0x0000007a1d077810 */ /* 0x000fe20007ffe0ff */
[----:B------:R-:W-:-:S04]  /*0a60*/  IMAD.HI.U32 R10, R17, R13, RZ ;  /* 0x0000000d110a7227 */ /* 0x000fc800078e00ff */
[----:B------:R-:W-:Y:S02]  /*0a70*/  IMAD R11, R3, R2, R11 ;  /* 0x00000002030b7224 */ /* 0x000fe400078e020b */
[----:B------:R-:W-:-:S03]  /*0a80*/  IMAD.HI.U32 R2, R17, R9, RZ ;  /* 0x0000000911027227 */ /* 0x000fc600078e00ff */
[----:B------:R-:W-:Y:S01]  /*0a90*/  ISETP.GT.U32.AND P1, PT, R3, R11, PT ;  /* 0x0000000b0300720c */ /* 0x000fe20003f24070 */
[----:B------:R-:W-:Y:S01]  /*0aa0*/  @!P0 IMAD.IADD R12, R12, 0x1, -R0 ;  /* 0x000000010c0c8824 */ /* 0x000fe200078e0a00 */
[----:B------:R-:W-:Y:S01]  /*0ab0*/  ISETP.GE.AND P0, PT, R8, RZ, PT ;  /* 0x000000ff0800720c */ /* 0x000fe20003f06270 */
[----:B------:R-:W-:Y:S01]  /*0ac0*/  IMAD.MOV R8, RZ, RZ, -R10 ;  /* 0x000000ffff087224 */ /* 0x000fe200078e0a0a */
[----:B------:R-:W-:Y:S01]  /*0ad0*/  IADD3 R10, R29, 0x7b, RZ ;  /* 0x0000007b1d0a7810 */ /* 0x000fe20007ffe0ff */
[----:B------:R-:W-:Y:S01]  /*0ae0*/  IMAD.HI.U32 R4, R17, R6, RZ ;  /* 0x0000000611047227 */ /* 0x000fe200078e00ff */
[----:B------:R-:W-:Y:S02]  /*0af0*/  ISETP.GT.U32.AND P2, PT, R0, R12, PT ;  /* 0x0000000c0000720c */ /* 0x000fe40003f44070 */
[----:B------:R-:W-:Y:S01]  /*0b00*/  IABS R14, R10 ;  /* 0x0000000a000e7213 */ /* 0x000fe20000000000 */
[----:B------:R-:W-:Y:S01]  /*0b10*/  IMAD R13, R3, R8, R13 ;  /* 0x00000008030d7224 */ /* 0x000fe200078e020d */
[----:B------:R-:W-:Y:S01]  /*0b20*/  IABS R8, R7 ;  /* 0x0000000700087213 */ /* 0x000fe20000000000 */
[----:B------:R-:W-:-:S02]  /*0b30*/  IMAD.MOV R2, RZ, RZ, -R2 ;  /* 0x000000ffff027224 */ /* 0x000fc400078e0a02 */
[----:B------:R-:W-:Y:S01]  /*0b40*/  @!P1 IMAD.IADD R11, R11, 0x1, -R3 ;  /* 0x000000010b0b9824 */ /* 0x000fe200078e0a03 */
[C---:B------:R-:W-:Y:S01]  /*0b50*/  ISETP.GT.U32.AND P1, PT, R3.reuse, R13, PT ;  /* 0x0000000d0300720c */ /* 0x040fe20003f24070 */
[----:B------:R-:W-:Y:S02]  /*0b60*/  IMAD.MOV R4, RZ, RZ, -R4 ;  /* 0x000000ffff047224 */ /* 0x000fe400078e0a04 */
[C---:B------:R-:W-:Y:S01]  /*0b70*/  IMAD R9, R3.reuse, R2, R9 ;  /* 0x0000000203097224 */ /* 0x040fe200078e0209 */
[C---:B------:R-:W-:Y:S01]  /*0b80*/  ISETP.GT.U32.AND P3, PT, R3.reuse, R11, PT ;  /* 0x0000000b0300720c */ /* 0x040fe20003f64070 */
[----:B------:R-:W-:Y:S01]  /*0b90*/  IMAD R6, R3, R4, R6 ;  /* 0x0000000403067224 */ /* 0x000fe200078e0206 */
[C---:B------:R-:W-:Y:S01]  /*0ba0*/  IADD3 R2, R29.reuse, 0x79, RZ ;  /* 0x000000791d027810 */ /* 0x040fe20007ffe0ff */
[----:B------:R-:W-:Y:S01]  /*0bb0*/  @!P2 IMAD.IADD R12, R12, 0x1, -R0 ;  /* 0x000000010c0ca824 */ /* 0x000fe200078e0a00 */
[----:B------:R-:W-:Y:S01]  /*0bc0*/  IADD3 R0, R29, 0x7c, RZ ;  /* 0x0000007c1d007810 */ /* 0x000fe20007ffe0ff */
[----:B------:R-:W-:Y:S01]  /*0bd0*/  IMAD.HI.U32 R15, R17, R14, RZ ;  /* 0x0000000e110f7227 */ /* 0x000fe200078e00ff */
[----:B------:R-:W-:-:S02]  /*0be0*/  ISETP.GT.U32.AND P5, PT, R3, R6, PT ;  /* 0x000000060300720c */ /* 0x000fc40003fa4070 */
[----:B------:R-:W-:Y:S01]  /*0bf0*/  ISETP.GE.AND P2, PT, R29, RZ, PT ;  /* 0x000000ff1d00720c */ /* 0x000fe20003f46270 */
[--C-:B------:R-:W-:Y:S01]  /*0c00*/  @!P1 IMAD.IADD R13, R13, 0x1, -R3.reuse ;  /* 0x000000010d0d9824 */ /* 0x100fe200078e0a03 */
[----:B------:R-:W-:Y:S01]  /*0c10*/  ISETP.GT.U32.AND P1, PT, R3, R9, PT ;  /* 0x000000090300720c */ /* 0x000fe20003f24070 */
[----:B------:R0:W-:Y:S01]  /*0c20*/  STL [R1+0x2dc], R12 ;  /* 0x0002dc0c01007387 */ /* 0x0001e20000100800 */
[----:B------:R-:W-:Y:S01]  /*0c30*/  IABS R4, R0 ;  /* 0x0000000000047213 */ /* 0x000fe20000000000 */
[----:B------:R-:W-:Y:S01]  /*0c40*/  @!P3 IMAD.IADD R11, R11, 0x1, -R3 ;  /* 0x000000010b0bb824 */ /* 0x000fe200078e0a03 */
[----:B------:R-:W-:Y:S01]  /*0c50*/  ISETP.GT.U32.AND P3, PT, R3, R13, PT ;  /* 0x0000000d0300720c */ /* 0x000fe20003f64070 */
[----:B------:R-:W-:Y:S01]  /*0c60*/  IMAD.MOV R15, RZ, RZ, -R15 ;  /* 0x000000ffff0f7224 */ /* 0x000fe200078e0a0f */
[----:B------:R-:W-:-:S03]  /*0c70*/  IABS R5, R2 ;  /* 0x0000000200057213 */ /* 0x000fc60000000000 */
[----:B------:R-:W-:Y:S02]  /*0c80*/  @!P5 IMAD.IADD R6, R6, 0x1, -R3 ;  /* 0x000000010606d824 */ /* 0x000fe400078e0a03 */
[----:B0-----:R-:W-:-:S03]  /*0c90*/  IMAD.HI.U32 R12, R17, R4, RZ ;  /* 0x00000004110c7227 */ /* 0x001fc600078e00ff */
[----:B------:R-:W-:Y:S01]  /*0ca0*/  ISETP.GT.U32.AND P5, PT, R3, R6, PT ;  /* 0x000000060300720c */ /* 0x000fe20003fa4070 */
[----:B------:R-:W-:Y:S02]  /*0cb0*/  @!P1 IMAD.IADD R9, R9, 0x1, -R3 ;  /* 0x0000000109099824 */ /* 0x000fe400078e0a03 */
[----:B------:R-:W-:Y:S02]  /*0cc0*/  IMAD.MOV R12, RZ, RZ, -R12 ;  /* 0x000000ffff0c7224 */ /* 0x000fe400078e0a0c */
[----:B------:R-:W-:Y:S01]  /*0cd0*/  @!P2 IMAD.MOV R11, RZ, RZ, -R11 ;  /* 0x000000ffff0ba224 */ /* 0x000fe200078e0a0b */
[----:B------:R-:W-:Y:S01]  /*0ce0*/  ISETP.GT.U32.AND P1, PT, R3, R9, PT ;  /* 0x000000090300720c */ /* 0x000fe20003f24070 */
[----:B------:R-:W-:Y:S01]  /*0cf0*/  @!P3 IMAD.IADD R13, R13, 0x1, -R3 ;  /* 0x000000010d0db824 */ /* 0x000fe200078e0a03 */
[----:B------:R-:W-:Y:S01]  /*0d00*/  ISETP.GE.AND P2, PT, R0, RZ, PT ;  /* 0x000000ff0000720c */ /* 0x000fe20003f46270 */
[----:B------:R-:W-:Y:S02]  /*0d10*/  IMAD R0, R3, R12, R4 ;  /* 0x0000000c03007224 */ /* 0x000fe400078e0204 */
[----:B------:R-:W-:-:S03]  /*0d20*/  IMAD.HI.U32 R4, R17, R8, RZ ;  /* 0x0000000811047227 */ /* 0x000fc600078e00ff */
[----:B------:R-:W-:Y:S01]  /*0d30*/  ISETP.GT.U32.AND P3, PT, R3, R0, PT ;  /* 0x000000000300720c */ /* 0x000fe20003f64070 */
[----:B------:R-:W-:-:S04]  /*0d40*/  IMAD.HI.U32 R12, R17, R5, RZ ;  /* 0x00000005110c7227 */ /* 0x000fc800078e00ff */
[----:B------:R-:W-:Y:S02]  /*0d50*/  IMAD.MOV R4, RZ, RZ, -R4 ;  /* 0x000000ffff047224 */ /* 0x000fe400078e0a04 */
[----:B------:R-:W-:Y:S02]  /*0d60*/  IMAD.MOV R12, RZ, RZ, -R12 ;  /* 0x000000ffff0c7224 */ /* 0x000fe400078e0a0c */
[----:B------:R-:W-:Y:S01]  /*0d70*/  IMAD R8, R3, R4, R8 ;  /* 0x0000000403087224 */ /* 0x000fe200078e0208 */
[----:B------:R-:W-:Y:S01]  /*0d80*/  IADD3 R4, R29, 0x78, RZ ;  /* 0x000000781d047810 */ /* 0x000fe20007ffe0ff */
[--C-:B------:R-:W-:Y:S02]  /*0d90*/  @!P1 IMAD.IADD R9, R9, 0x1, -R3.reuse ;  /* 0x0000000109099824 */ /* 0x100fe400078e0a03 */
[----:B------:R-:W-:Y:S01]  /*0da0*/  @!P5 IMAD.IADD R6, R6, 0x1, -R3 ;  /* 0x000000010606d824 */ /* 0x000fe200078e0a03 */
[----:B------:R-:W-:Y:S01]  /*0db0*/  ISETP.GE.AND P5, PT, R10, RZ, PT ;  /* 0x000000ff0a00720c */ /* 0x000fe20003fa6270 */
[----:B------:R-:W-:Y:S01]  /*0dc0*/  IMAD.MOV.U32 R16, RZ, RZ, R13 ;  /* 0x000000ffff107224 */ /* 0x000fe200078e000d */
[C---:B------:R-:W-:Y:S01]  /*0dd0*/  ISETP.GT.U32.AND P1, PT, R3.reuse, R8, PT ;  /* 0x000000080300720c */ /* 0x040fe20003f24070 */
[----:B------:R-:W-:-:S02]  /*0de0*/  IMAD R10, R3, R15, R14 ;  /* 0x0000000f030a7224 */ /* 0x000fc400078e020e */
[C---:B------:R-:W-:Y:S01]  /*0df0*/  IMAD R5, R3.reuse, R12, R5 ;  /* 0x0000000c03057224 */ /* 0x040fe200078e0205 */
[----:B------:R-:W-:Y:S01]  /*0e00*/  IABS R12, R4 ;  /* 0x00000004000c7213 */ /* 0x000fe20000000000 */
[----:B------:R-:W-:Y:S02]  /*0e10*/  IMAD.MOV.U32 R13, RZ, RZ, R9 ;  /* 0x000000ffff0d7224 */ /* 0x000fe400078e0009 */
[----:B------:R-:W-:Y:S01]  /*0e20*/  @!P0 IMAD.MOV R16, RZ, RZ, -R16 ;  /* 0x000000ffff108224 */ /* 0x000fe200078e0a10 */
[C---:B------:R-:W-:Y:S01]  /*0e30*/  ISETP.GT.U32.AND P0, PT, R3.reuse, R10, PT ;  /* 0x0000000a0300720c */ /* 0x040fe20003f04070 */
[----:B------:R-:W-:Y:S01]  /*0e40*/  @!P6 IMAD.MOV R13, RZ, RZ, -R13 ;  /* 0x000000ffff0de224 */ /* 0x000fe200078e0a0d */
[----:B------:R-:W-:Y:S01]  /*0e50*/  ISETP.GT.U32.AND P6, PT, R3, R5, PT ;  /* 0x000000050300720c */ /* 0x000fe20003fc4070 */
[----:B------:R-:W-:Y:S01]  /*0e60*/  IMAD.MOV.U32 R14, RZ, RZ, R6 ;  /* 0x000000ffff0e7224 */ /* 0x000fe200078e0006 */
[----:B------:R-:W-:Y:S01]  /*0e70*/  STL [R1+0x24], R16 ;  /* 0x0000241001007387 */ /* 0x000fe20000100800 */
[----:B------:R-:W-:-:S02]  /*0e80*/  @!P3 IMAD.IADD R0, R0, 0x1, -R3 ;  /* 0x000000010000b824 */ /* 0x000fc400078e0a03 */
[----:B------:R-:W-:Y:S02]  /*0e90*/  IMAD.MOV.U32 R6, RZ, RZ, R12 ;  /* 0x000000ffff067224 */ /* 0x000fe400078e000c */
[----:B------:R-:W-:Y:S01]  /*0ea0*/  @!P4 IMAD.MOV R14, RZ, RZ, -R14 ;  /* 0x000000ffff0ec224 */ /* 0x000fe200078e0a0e */
[----:B------:R-:W-:Y:S01]  /*0eb0*/  ISETP.GE.AND P4, PT, R7, RZ, PT ;  /* 0x000000ff0700720c */ /* 0x000fe20003f86270 */
[----:B------:R-:W-:Y:S01]  /*0ec0*/  IMAD.HI.U32 R9, R17, R6, RZ ;  /* 0x0000000611097227 */ /* 0x000fe200078e00ff */
[----:B------:R-:W-:Y:S02]  /*0ed0*/  ISETP.GT.U32.AND P3, PT, R3, R0, PT ;  /* 0x000000000300720c */ /* 0x000fe40003f64070 */
[----:B------:R-:W-:Y:S01]  /*0ee0*/  IADD3 R7, R29, 0x77, RZ ;  /* 0x000000771d077810 */ /* 0x000fe20007ffe0ff */
[----:B------:R-:W-:Y:S01]  /*0ef0*/  @!P1 IMAD.IADD R8, R8, 0x1, -R3 ;  /* 0x0000000108089824 */ /* 0x000fe200078e0a03 */
[----:B------:R0:W-:Y:S01]  /*0f00*/  STL [R1+0x20], R14 ;  /* 0x0000200e01007387 */ /* 0x0001e20000100800 */
[----:B------:R-:W-:Y:S01]  /*0f10*/  IMAD.MOV R9, RZ, RZ, -R9 ;  /* 0x000000ffff097224 */ /* 0x000fe200078e0a09 */
[----:B------:R-:W-:Y:S01]  /*0f20*/  IABS R15, R7 ;  /* 0x00000007000f7213 */ /* 0x000fe20000000000 */
[--C-:B------:R-:W-:Y:S01]  /*0f30*/  @!P0 IMAD.IADD R10, R10, 0x1, -R3.reuse ;  /* 0x000000010a0a8824 */ /* 0x100fe200078e0a03 */
[----:B------:R-:W-:Y:S01]  /*0f40*/  ISETP.GE.AND P0, PT, R4, RZ, PT ;  /* 0x000000ff0400720c */ /* 0x000fe20003f06270 */
[--C-:B------:R-:W-:Y:S01]  /*0f50*/  @!P6 IMAD.IADD R5, R5, 0x1, -R3.reuse ;  /* 0x000000010505e824 */ /* 0x100fe200078e0a03 */
[C---:B------:R-:W-:Y:S01]  /*0f60*/  ISETP.GT.U32.AND P6, PT, R3.reuse, R8, PT ;  /* 0x000000080300720c */ /* 0x040fe20003fc4070 */
[C---:B------:R-:W-:Y:S01]  /*0f70*/  IMAD R6, R3.reuse, R9, R6 ;  /* 0x0000000903067224 */ /* 0x040fe200078e0206 */
[----:B------:R-:W-:Y:S01]  /*0f80*/  ISETP.GT.U32.AND P1, PT, R3, R10, PT ;  /* 0x0000000a0300720c */ /* 0x000fe20003f24070 */
[----:B------:R-:W-:Y:S01]  /*0f90*/  IMAD.HI.U32 R9, R17, R15, RZ ;  /* 0x0000000f11097227 */ /* 0x000fe200078e00ff */
[C---:B------:R-:W-:Y:S01]  /*0fa0*/  IADD3 R4, R29.reuse, 0x76, RZ ;  /* 0x000000761d047810 */ /* 0x040fe20007ffe0ff */
[----:B------:R1:W-:Y:S02]  /*0fb0*/  STL [R1+0x1c], R13 ;  /* 0x00001c0d01007387 */ /* 0x0003e40000100800 */
[----:B------:R-:W-:Y:S01]  /*0fc0*/  @!P3 IMAD.IADD R0, R0, 0x1, -R3 ;  /* 0x000000010000b824 */ /* 0x000fe200078e0a03 */
[----:B------:R-:W-:Y:S01]  /*0fd0*/  ISETP.GE.AND P3, PT, R2, RZ, PT ;  /* 0x000000ff0200720c */ /* 0x000fe20003f66270 */
[----:B------:R-:W-:Y:S01]  /*0fe0*/  IMAD.MOV R9, RZ, RZ, -R9 ;  /* 0x000000ffff097224 */ /* 0x000fe200078e0a09 */
[----:B------:R-:W-:Y:S01]  /*0ff0*/  IADD3 R2, R29, 0x75, RZ ;  /* 0x000000751d027810 */ /* 0x000fe20007ffe0ff */
[----:B------:R-:W-:Y:S01]  /*1000*/  IMAD.MOV.U32 R12, RZ, RZ, R0 ;  /* 0x000000ffff0c7224 */ /* 0x000fe200078e0000 */
[----:B0-----:R-:W-:Y:S01]  /*1010*/  IABS R14, R4 ;  /* 0x00000004000e7213 */ /* 0x001fe20000000000 */
[----:B------:R-:W-:Y:S01]  /*1020*/  IMAD R15, R3, R9, R15 ;  /* 0x00000009030f7224 */ /* 0x000fe200078e020f */
[----:B------:R-:W-:Y:S01]  /*1030*/  IADD3 R0, R29, 0x74, RZ ;  /* 0x000000741d007810 */ /* 0x000fe20007ffe0ff */
[----:B------:R-:W-:Y:S01]  /*1040*/  @!P2 IMAD.MOV R12, RZ, RZ, -R12 ;  /* 0x000000ffff0ca224 */ /* 0x000fe200078e0a0c */
[C---:B------:R-:W-:Y:S01]  /*1050*/  ISETP.GT.U32.AND P2, PT, R3.reuse, R5, PT ;  /* 0x000000050300720c */ /* 0x040fe20003f44070 */
[--C-:B------:R-:W-:Y:S01]  /*1060*/  @!P6 IMAD.IADD R8, R8, 0x1, -R3.reuse ;  /* 0x000000010808e824 */ /* 0x100fe200078e0a03 */
[C---:B------:R-:W-:Y:S01]  /*1070*/  ISETP.GT.U32.AND P6, PT, R3.reuse, R15, PT ;  /* 0x0000000f0300720c */ /* 0x040fe20003fc4070 */
[----:B------:R-:W-:Y:S01]  /*1080*/  @!P1 IMAD.IADD R10, R10, 0x1, -R3 ;  /* 0x000000010a0a9824 */ /* 0x000fe200078e0a03 */
[----:B------:R-:W-:Y:S01]  /*1090*/  ISETP.GT.U32.AND P1, PT, R3, R6, PT ;  /* 0x000000060300720c */ /* 0x000fe20003f24070 */
[----:B------:R-:W-:Y:S01]  /*10a0*/  IMAD.HI.U32 R9, R17, R14, RZ ;  /* 0x0000000e11097227 */ /* 0x000fe200078e00ff */
[----:B-1----:R-:W-:Y:S01]  /*10b0*/  IABS R13, R2 ;  /* 0x00000002000d7213 */ /* 0x002fe20000000000 */
[----:B------:R0:W-:Y:S02]  /*10c0*/  STL [R1+0x18], R12 ;  /* 0x0000180c01007387 */ /* 0x0001e40000100800 */
[----:B------:R-:W-:-:S02]  /*10d0*/  IMAD.MOV R9, RZ, RZ, -R9 ;  /* 0x000000ffff097224 */ /* 0x000fc400078e0a09 */
[----:B------:R-:W-:Y:S01]  /*10e0*/  IMAD.MOV.U32 R16, RZ, RZ, R10 ;  /* 0x000000ffff107224 */ /* 0x000fe200078e000a */
[----:B------:R-:W-:Y:S01]  /*10f0*/  IADD3 R10, R29, 0x73, RZ ;  /* 0x000000731d0a7810 */ /* 0x000fe20007ffe0ff */
[--C-:B------:R-:W-:Y:S01]  /*1100*/  @!P2 IMAD.IADD R5, R5, 0x1, -R3.reuse ;  /* 0x000000010505a824 */ /* 0x100fe200078e0a03 */
[----:B------:R-:W-:Y:S01]  /*1110*/  ISETP.GE.AND P2, PT, R7, RZ, PT ;  /* 0x000000ff0700720c */ /* 0x000fe20003f46270 */
[----:B------:R-:W-:Y:S01]  /*1120*/  @!P6 IMAD.IADD R15, R15, 0x1, -R3 ;  /* 0x000000010f0fe824 */ /* 0x000fe200078e0a03 */
[----:B0-----:R-:W-:Y:S01]  /*1130*/  IABS R12, R0 ;  /* 0x00000000000c7213 */ /* 0x001fe20000000000 */
[----:B------:R-:W-:-:S03]  /*1140*/  IMAD.HI.U32 R7, R17, R13, RZ ;  /* 0x0000000d11077227 */ /* 0x000fc600078e00ff */
[----:B------:R-:W-:Y:S01]  /*1150*/  ISETP.GT.U32.AND P6, PT, R3, R15, PT ;  /* 0x0000000f0300720c */ /* 0x000fe20003fc4070 */
[----:B------:R-:W-:Y:S01]  /*1160*/  @!P1 IMAD.IADD R6, R6, 0x1, -R3 ;  /* 0x0000000106069824 */ /* 0x000fe200078e0a03 */
[----:B------:R-:W-:Y:S01]  /*1170*/  ISETP.GE.AND P1, PT, R4, RZ, PT ;  /* 0x000000ff0400720c */ /* 0x000fe20003f26270 */
[----:B------:R-:W-:-:S04]  /*1180*/  IMAD.HI.U32 R4, R17, R12, RZ ;  /* 0x0000000c11047227 */ /* 0x000fc800078e00ff */
[----:B------:R-:W-:Y:S02]  /*1190*/  IMAD.MOV R7, RZ, RZ, -R7 ;  /* 0x000000ffff077224 */ /* 0x000fe400078e0a07 */
[C---:B------:R-:W-:Y:S02]  /*11a0*/  IMAD R14, R3.reuse, R9, R14 ;  /* 0x00000009030e7224 */ /* 0x040fe400078e020e */
[----:B------:R-:W-:Y:S02]  /*11b0*/  IMAD.MOV R4, RZ, RZ, -R4 ;  /* 0x000000ffff047224 */ /* 0x000fe400078e0a04 */
[----:B------:R-:W-:Y:S01]  /*11c0*/  IMAD R13, R3, R7, R13 ;  /* 0x00000007030d7224 */ /* 0x000fe200078e020d */
[----:B------:R-:W-:Y:S01]  /*11d0*/  IADD3 R7, R29, 0x72, RZ ;  /* 0x000000721d077810 */ /* 0x000fe20007ffe0ff */
[----:B------:R-:W-:Y:S01]  /*11e0*/  @!P4 IMAD.MOV R8, RZ, RZ, -R8 ;  /* 0x000000ffff08c224 */ /* 0x000fe200078e0a08 */
[C---:B------:R-:W-:Y:S01]  /*11f0*/  ISETP.GT.U32.AND P4, PT, R3.reuse, R14, PT ;  /* 0x0000000e0300720c */ /* 0x040fe20003f84070 */
[----:B------:R-:W-:Y:S01]  /*1200*/  @!P5 IMAD.MOV R16, RZ, RZ, -R16 ;  /* 0x000000ffff10d224 */ /* 0x000fe200078e0a10 */
[C---:B------:R-:W-:Y:S01]  /*1210*/  ISETP.GT.U32.AND P5, PT, R3.reuse, R6, PT ;  /* 0x000000060300720c */ /* 0x040fe20003fa4070 */
[C---:B------:R-:W-:Y:S01]  /*1220*/  IMAD R12, R3.reuse, R4, R12 ;  /* 0x00000004030c7224 */ /* 0x040fe200078e020c */
[----:B------:R-:W-:Y:S01]  /*1230*/  IABS R9, R7 ;  /* 0x0000000700097213 */ /* 0x000fe20000000000 */
[----:B------:R-:W-:Y:S01]  /*1240*/  @!P3 IMAD.MOV R5, RZ, RZ, -R5 ;  /* 0x000000ffff05b224 */ /* 0x000fe200078e0a05 */
[----:B------:R-:W-:Y:S01]  /*1250*/  ISETP.GT.U32.AND P3, PT, R3, R13, PT ;  /* 0x0000000d0300720c */ /* 0x000fe20003f64070 */
[----:B------:R-:W-:Y:S01]  /*1260*/  @!P6 IMAD.IADD R15, R15, 0x1, -R3 ;  /* 0x000000010f0fe824 */ /* 0x000fe200078e0a03 */
[----:B------:R-:W-:Y:S01]  /*1270*/  ISETP.GT.U32.AND P6, PT, R3, R12, PT ;  /* 0x0000000c0300720c */ /* 0x000fe20003fc4070 */
[----:B------:R-:W-:Y:S01]  /*1280*/  STL [R1+0x8], R16 ;  /* 0x0000081001007387 */ /* 0x000fe20000100800 */
[----:B------:R-:W-:-:S03]  /*1290*/  IMAD.HI.U32 R4, R17, R9, RZ ;  /* 0x0000000911047227 */ /* 0x000fc600078e00ff */
[----:B------:R-:W-:Y:S01]  /*12a0*/  STL [R1+0x4], R8 ;  /* 0x0000040801007387 */ /* 0x000fe20000100800 */
[--C-:B------:R-:W-:Y:S01]  /*12b0*/  @!P4 IMAD.IADD R14, R14, 0x1, -R3.reuse ;  /* 0x000000010e0ec824 */ /* 0x100fe200078e0a03 */
[----:B------:R-:W-:Y:S01]  /*12c0*/  ISETP.GE.AND P4, PT, R0, RZ, PT ;  /* 0x000000ff0000720c */ /* 0x000fe20003f86270 */
[--C-:B------:R-:W-:Y:S01]  /*12d0*/  @!P5 IMAD.IADD R6, R6, 0x1, -R3.reuse ;  /* 0x000000010606d824 */ /* 0x100fe200078e0a03 */
[----:B------:R0:W-:Y:S01]  /*12e0*/  STL [R1], R5 ;  /* 0x0000000501007387 */ /* 0x0001e20000100800 */
[----:B------:R-:W-:Y:S01]  /*12f0*/  ISETP.GE.AND P5, PT, R2, RZ, PT ;  /* 0x000000ff0200720c */ /* 0x000fe20003fa6270 */
[--C-:B------:R-:W-:Y:S01]  /*1300*/  @!P3 IMAD.IADD R13, R13, 0x1, -R3.reuse ;  /* 0x000000010d0db824 */ /* 0x100fe200078e0a03 */
[----:B------:R-:W-:Y:S01]  /*1310*/  ISETP.GT.U32.AND P3, PT, R3, R14, PT ;  /* 0x0000000e0300720c */ /* 0x000fe20003f64070 */
[----:B------:R-:W-:Y:S01]  /*1320*/  @!P6 IMAD.IADD R12, R12, 0x1, -R3 ;  /* 0x000000010c0ce824 */ /* 0x000fe200078e0a03 */
[----:B------:R-:W-:Y:S01]  /*1330*/  IADD3 R0, R29, 0x71, RZ ;  /* 0x000000711d007810 */ /* 0x000fe20007ffe0ff */
[----:B------:R-:W-:Y:S01]  /*1340*/  IMAD.MOV R4, RZ, RZ, -R4 ;  /* 0x000000ffff047224 */ /* 0x000fe200078e0a04 */
[C---:B------:R-:W-:Y:S01]  /*1350*/  ISETP.GT.U32.AND P6, PT, R3.reuse, R13, PT ;  /* 0x0000000d0300720c */ /* 0x040fe20003fc4070 */
[----:B------:R-:W-:Y:S01]  /*1360*/  @!P0 IMAD.MOV R6, RZ, RZ, -R6 ;  /* 0x000000ffff068224 */ /* 0x000fe200078e0a06 */
[C---:B------:R-:W-:Y:S01]  /*1370*/  ISETP.GT.U32.AND P0, PT, R3.reuse, R12, PT ;  /* 0x0000000c0300720c */ /* 0x040fe20003f04070 */
[----:B------:R-:W-:Y:S01]  /*1380*/  IMAD R9, R3, R4, R9 ;  /* 0x0000000403097224 */ /* 0x000fe200078e0209 */
[----:B0-----:R-:W-:Y:S01]  /*1390*/  IABS R5, R10 ;  /* 0x0000000a00057213 */ /* 0x001fe20000000000 */
[----:B------:R-:W-:Y:S01]  /*13a0*/  IMAD.MOV.U32 R21, RZ, RZ, R15 ;  /* 0x000000ffff157224 */ /* 0x000fe200078e000f */
[----:B------:R-:W-:-:S02]  /*13b0*/  IABS R16, R0 ;  /* 0x0000000000107213 */ /* 0x000fc40000000000 */
[----:B------:R-:W-:Y:S01]  /*13c0*/  IADD3 R4, R29, 0x6f, RZ ;  /* 0x0000006f1d047810 */ /* 0x000fe20007ffe0ff */
[----:B------:R-:W-:-:S03]  /*13d0*/  IMAD.HI.U32 R2, R17, R5, RZ ;  /* 0x0000000511027227 */ /* 0x000fc600078e00ff */
[----:B------:R-:W-:Y:S01]  /*13e0*/  IABS R18, R4 ;  /* 0x0000000400127213 */ /* 0x000fe20000000000 */
[----:B------:R-:W-:Y:S02]  /*13f0*/  IMAD.MOV R2, RZ, RZ, -R2 ;  /* 0x000000ffff027224 */ /* 0x000fe400078e0a02 */
[----:B------:R-:W-:Y:S02]  /*1400*/  @!P3 IMAD.IADD R14, R14, 0x1, -R3 ;  /* 0x000000010e0eb824 */ /* 0x000fe400078e0a03 */
[----:B------:R-:W-:Y:S01]  /*1410*/  IMAD R5, R3, R2, R5 ;  /* 0x0000000203057224 */ /* 0x000fe200078e0205 */
[----:B------:R-:W-:Y:S01]  /*1420*/  IADD3 R2, R29, 0x70, RZ ;  /* 0x000000701d027810 */ /* 0x000fe20007ffe0ff */
[----:B------:R-:W-:Y:S01]  /*1430*/  @!P6 IMAD.IADD R13, R13, 0x1, -R3 ;  /* 0x000000010d0de824 */ /* 0x000fe200078e0a03 */
[----:B------:R-:W-:Y:S01]  /*1440*/  ISETP.GT.U32.AND P6, PT, R3, R9, PT ;  /* 0x000000090300720c */ /* 0x000fe20003fc4070 */
[----:B------:R-:W-:Y:S01]  /*1450*/  IMAD.HI.U32 R19, R17, R16, RZ ;  /* 0x0000001011137227 */ /* 0x000fe200078e00ff */
[----:B------:R-:W-:-:S02]  /*1460*/  ISETP.GT.U32.AND P3, PT, R3, R5, PT ;  /* 0x000000050300720c */ /* 0x000fc40003f64070 */
[----:B------:R-:W-:Y:S01]  /*1470*/  IABS R8, R2 ;  /* 0x0000000200087213 */ /* 0x000fe20000000000 */
[----:B------:R-:W-:Y:S01]  /*1480*/  @!P0 IMAD.IADD R12, R12, 0x1, -R3 ;  /* 0x000000010c0c8824 */ /* 0x000fe200078e0a03 */
[----:B------:R-:W-:Y:S01]  /*1490*/  ISETP.GE.AND P0, PT, R10, RZ, PT ;  /* 0x000000ff0a00720c */ /* 0x000fe20003f06270 */
[----:B------:R-:W-:Y:S02]  /*14a0*/  IMAD.MOV R19, RZ, RZ, -R19 ;  /* 0x000000ffff137224 */ /* 0x000fe400078e0a13 */
[----:B------:R-:W-:-:S04]  /*14b0*/  IMAD.HI.U32 R10, R17, R8, RZ ;  /* 0x00000008110a7227 */ /* 0x000fc800078e00ff */
[--C-:B------:R-:W-:Y:S02]  /*14c0*/  @!P6 IMAD.IADD R9, R9, 0x1, -R3.reuse ;  /* 0x000000010909e824 */ /* 0x100fe400078e0a03 */
[----:B------:R-:W-:Y:S01]  /*14d0*/  @!P3 IMAD.IADD R5, R5, 0x1, -R3 ;  /* 0x000000010505b824 */ /* 0x000fe200078e0a03 */
[----:B------:R-:W-:Y:S01]  /*14e0*/  ISETP.GE.AND P3, PT, R7, RZ, PT ;  /* 0x000000ff0700720c */ /* 0x000fe20003f66270 */
[----:B------:R-:W-:Y:S02]  /*14f0*/  IMAD.MOV.U32 R20, RZ, RZ, R14 ;  /* 0x000000ffff147224 */ /* 0x000fe400078e000e */
[----:B------:R-:W-:Y:S01]  /*1500*/  IMAD.MOV.U32 R14, RZ, RZ, R13 ;  /* 0x000000ffff0e7224 */ /* 0x000fe200078e000d */
[C---:B------:R-:W-:Y:S01]  /*1510*/  ISETP.GT.U32.AND P6, PT, R3.reuse, R5, PT ;  /* 0x000000050300720c */ /* 0x040fe20003fc4070 */
[----:B------:R-:W-:Y:S02]  /*1520*/  IMAD R7, R3, R19, R16 ;  /* 0x0000001303077224 */ /* 0x000fe400078e0210 */
[----:B------:R-:W-:-:S02]  /*1530*/  IMAD.MOV R10, RZ, RZ, -R10 ;  /* 0x000000ffff0a7224 */ /* 0x000fc400078e0a0a */
[----:B------:R-:W-:Y:S01]  /*1540*/  @!P5 IMAD.MOV R14, RZ, RZ, -R14 ;  /* 0x000000ffff0ed224 */ /* 0x000fe200078e0a0e */
[----:B------:R-:W-:Y:S01]  /*1550*/  ISETP.GE.AND P5, PT, R0, RZ, PT ;  /* 0x000000ff0000720c */ /* 0x000fe20003fa6270 */
[----:B------:R-:W-:Y:S01]  /*1560*/  @!P2 IMAD.MOV R21, RZ, RZ, -R21 ;  /* 0x000000ffff15a224 */ /* 0x000fe200078e0a15 */
[C---:B------:R-:W-:Y:S01]  /*1570*/  ISETP.GT.U32.AND P2, PT, R3.reuse, R7, PT ;  /* 0x000000070300720c */ /* 0x040fe20003f44070 */
[----:B------:R-:W-:Y:S02]  /*1580*/  IMAD R0, R3, R10, R8 ;  /* 0x0000000a03007224 */ /* 0x000fe400078e0208 */
[----:B------:R-:W-:Y:S01]  /*1590*/  IMAD.MOV.U32 R13, RZ, RZ, R12 ;  /* 0x000000ffff0d7224 */ /* 0x000fe200078e000c */
[----:B------:R-:W-:Y:S01]  /*15a0*/  STL [R1+0xb8], R21 ;  /* 0x0000b81501007387 */ /* 0x000fe20000100800 */
[----:B------:R-:W-:Y:S01]  /*15b0*/  @!P6 IMAD.IADD R5, R5, 0x1, -R3 ;  /* 0x000000010505e824 */ /* 0x000fe200078e0a03 */
[----:B------:R-:W-:Y:S01]  /*15c0*/  ISETP.GT.U32.AND P6, PT, R3, R0, PT ;  /* 0x000000000300720c */ /* 0x000fe20003fc4070 */
[----:B------:R-:W-:Y:S01]  /*15d0*/  @!P4 IMAD.MOV R13, RZ, RZ, -R13 ;  /* 0x000000ffff0dc224 */ /* 0x000fe200078e0a0d */
[----:B------:R-:W-:Y:S01]  /*15e0*/  ISETP.GE.AND P4, PT, R2, RZ, PT ;  /* 0x000000ff0200720c */ /* 0x000fe20003f86270 */
[----:B------:R-:W-:Y:S01]  /*15f0*/  IMAD.HI.U32 R12, R17, R18, RZ ;  /* 0x00000012110c7227 */ /* 0x000fe200078e00ff */
[----:B------:R-:W-:-:S03]  /*1600*/  IADD3 R2, R29, 0x6e, RZ ;  /* 0x0000006e1d027810 */ /* 0x000fc60007ffe0ff */
[----:B------:R-:W-:Y:S01]  /*1610*/  @!P1 IMAD.MOV R20, RZ, RZ, -R20 ;  /* 0x000000ffff149224 */ /* 0x000fe200078e0a14 */
[----:B------:R-:W-:Y:S01]  /*1620*/  ISETP.GT.U32.AND P1, PT, R3, R9, PT ;  /* 0x000000090300720c */ /* 0x000fe20003f24070 */
[----:B------:R-:W-:Y:S01]  /*1630*/  IMAD.MOV R8, RZ, RZ, -R12 ;  /* 0x000000ffff087224 */ /* 0x000fe200078e0a0c */
[----:B------:R-:W-:Y:S01]  /*1640*/  IABS R12, R2 ;  /* 0x00000002000c7213 */ /* 0x000fe20000000000 */
[--C-:B------:R-:W-:Y:S01]  /*1650*/  @!P2 IMAD.IADD R7, R7, 0x1, -R3.reuse ;  /* 0x000000010707a824 */ /* 0x100fe200078e0a03 */
[----:B------:R-:W-:Y:S01]  /*1660*/  STL [R1+0x188], R20 ;  /* 0x0001881401007387 */ /* 0x000fe20000100800 */
[----:B------:R-:W-:Y:S01]  /*1670*/  @!P6 IMAD.IADD R0, R0, 0x1, -R3 ;  /* 0x000000010000e824 */ /* 0x000fe200078e0a03 */
[----:B------:R-:W-:Y:S01]  /*1680*/  ISETP.GE.AND P2, PT, R2, RZ, PT ;  /* 0x000000ff0200720c */ /* 0x000fe20003f46270 */
[----:B------:R-:W-:Y:S01]  /*1690*/  IMAD.MOV.U32 R10, RZ, RZ, R5 ;  /* 0x000000ffff0a7224 */ /* 0x000fe200078e0005 */
[----:B------:R-:W-:Y:S01]  /*16a0*/  ISETP.GT.U32.AND P6, PT, R3, R7, PT ;  /* 0x000000070300720c */ /* 0x000fe20003fc4070 */
[----:B------:R-:W-:Y:S01]  /*16b0*/  IMAD.HI.U32 R5, R17, R12, RZ ;  /* 0x0000000c11057227 */ /* 0x000fe200078e00ff */
[----:B------:R-:W-:Y:S01]  /*16c0*/  STL [R1+0x194], R14 ;  /* 0x0001940e01007387 */ /* 0x000fe20000100800 */
[----:B------:R-:W-:-:S02]  /*16d0*/  IADD3 R2, R29, 0x6b, RZ ;  /* 0x0000006b1d027810 */ /* 0x000fc40007ffe0ff */
[----:B------:R-:W-:Y:S01]  /*16e0*/  IMAD.MOV R5, RZ, RZ, -R5 ;  /* 0x000000ffff057224 */ /* 0x000fe200078e0a05 */
[----:B------:R0:W-:Y:S01]  /*16f0*/  STL [R1+0x1a0], R13 ;  /* 0x0001a00d01007387 */ /* 0x0001e20000100800 */
[----:B------:R-:W-:Y:S01]  /*1700*/  @!P1 IMAD.IADD R9, R9, 0x1, -R3 ;  /* 0x0000000109099824 */ /* 0x000fe200078e0a03 */
[----:B------:R-:W-:Y:S01]  /*1710*/  ISETP.GE.AND P1, PT, R4, RZ, PT ;  /* 0x000000ff0400720c */ /* 0x000fe20003f26270 */
[----:B------:R-:W-:Y:S01]  /*1720*/  IMAD R18, R3, R8, R18 ;  /* 0x0000000803127224 */ /* 0x000fe200078e0212 */
[----:B------:R-:W-:Y:S01]  /*1730*/  IADD3 R4, R29, 0x6d, RZ ;  /* 0x0000006d1d047810 */ /* 0x000fe20007ffe0ff */
[----:B------:R-:W-:Y:S01]  /*1740*/  IMAD R12, R3, R5, R12 ;  /* 0x00000005030c7224 */ /* 0x000fe200078e020c */
[----:B------:R-:W-:Y:S01]  /*1750*/  IADD3 R8, R29, 0x6c, RZ ;  /* 0x0000006c1d087810 */ /* 0x000fe20007ffe0ff */
[----:B------:R-:W-:Y:S01]  /*1760*/  @!P3 IMAD.MOV R9, RZ, RZ, -R9 ;  /* 0x000000ffff09b224 */ /* 0x000fe200078e0a09 */
[----:B------:R-:W-:Y:S01]  /*1770*/  ISETP.GT.U32.AND P3, PT, R3, R18, PT ;  /* 0x000000120300720c */ /* 0x000fe20003f64070 */
[----:B------:R-:W-:Y:S01]  /*1780*/  @!P6 IMAD.IADD R7, R7, 0x1, -R3 ;  /* 0x000000010707e824 */ /* 0x000fe200078e0a03 */
[C---:B------:R-:W-:Y:S01]  /*1790*/  ISETP.GT.U32.AND P6, PT, R3.reuse, R12, PT ;  /* 0x0000000c0300720c */ /* 0x040fe20003fc4070 */
[----:B------:R-:W-:Y:S01]  /*17a0*/  @!P0 IMAD.MOV R10, RZ, RZ, -R10 ;  /* 0x000000ffff0a8224 */ /* 0x000fe200078e0a0a */
[----:B------:R-:W-:-:S02]  /*17b0*/  ISETP.GT.U32.AND P0, PT, R3, R0, PT ;  /* 0x000000000300720c */ /* 0x000fc40003f04070 */
[----:B0-----:R-:W-:Y:S02]  /*17c0*/  IABS R13, R4 ;  /* 0x00000004000d7213 */ /* 0x001fe40000000000 */
[----:B------:R0:W-:Y:S01]  /*17d0*/  STL [R1+0x1ac], R10 ;  /* 0x0001ac0a01007387 */ /* 0x0001e20000100800 */
[----:B------:R-:W-:Y:S02]  /*17e0*/  IABS R15, R8 ;  /* 0x00000008000f7213 */ /* 0x000fe40000000000 */
[----:B------:R-:W-:Y:S01]  /*17f0*/  IABS R14, R2 ;  /* 0x00000002000e7213 */ /* 0x000fe20000000000 */
[----:B------:R1:W-:Y:S01]  /*1800*/  STL [R1+0x1b0], R9 ;  /* 0x0001b00901007387 */ /* 0x0003e20000100800 */
[--C-:B------:R-:W-:Y:S01]  /*1810*/  @!P3 IMAD.IADD R18, R18, 0x1, -R3.reuse ;  /* 0x000000011212b824 */ /* 0x100fe200078e0a03 */
[----:B------:R-:W-:Y:S01]  /*1820*/  ISETP.GE.AND P3, PT, R8, RZ, PT ;  /* 0x000000ff0800720c */ /* 0x000fe20003f66270 */
[----:B------:R-:W-:Y:S02]  /*1830*/  @!P6 IMAD.IADD R12, R12, 0x1, -R3 ;  /* 0x000000010c0ce824 */ /* 0x000fe400078e0a03 */
[----:B------:R-:W-:-:S03]  /*1840*/  IMAD.HI.U32 R5, R17, R15, RZ ;  /* 0x0000000f11057227 */ /* 0x000fc600078e00ff */
[----:B------:R-:W-:Y:S01]  /*1850*/  ISETP.GT.U32.AND P6, PT, R3, R12, PT ;  /* 0x0000000c0300720c */ /* 0x000fe20003fc4070 */
[----:B0-----:R-:W-:Y:S02]  /*1860*/  IMAD.MOV.U32 R10, RZ, RZ, R7 ;  /* 0x000000ffff0a7224 */ /* 0x001fe400078e0007 */
[----:B-1----:R-:W-:-:S04]  /*1870*/  IMAD.HI.U32 R9, R17, R13, RZ ;  /* 0x0000000d11097227 */ /* 0x002fc800078e00ff */
[----:B------:R-:W-:Y:S01]  /*1880*/  @!P5 IMAD.MOV R10, RZ, RZ, -R10 ;  /* 0x000000ffff0ad224 */ /* 0x000fe200078e0a0a */
[----:B------:R-:W-:Y:S01]  /*1890*/  ISETP.GT.U32.AND P5, PT, R3, R18, PT ;  /* 0x000000120300720c */ /* 0x000fe20003fa4070 */
[----:B------:R-:W-:Y:S01]  /*18a0*/  @!P0 IMAD.IADD R0, R0, 0x1, -R3 ;  /* 0x0000000100008824 */ /* 0x000fe200078e0a03 */
[----:B------:R-:W-:Y:S01]  /*18b0*/  ISETP.GE.AND P0, PT, R4, RZ, PT ;  /* 0x000000ff0400720c */ /* 0x000fe20003f06270 */
[----:B------:R-:W-:Y:S01]  /*18c0*/  IMAD.MOV R9, RZ, RZ, -R9 ;  /* 0x000000ffff097224 */ /* 0x000fe200078e0a09 */
[----:B------:R0:W-:Y:S01]  /*18d0*/  STL [R1+0x1a4], R10 ;  /* 0x0001a40a01007387 */ /* 0x0001e20000100800 */
[----:B------:R-:W-:-:S04]  /*18e0*/  IMAD.HI.U32 R4, R17, R14, RZ ;  /* 0x0000000e11047227 */ /* 0x000fc800078e00ff */
[----:B------:R-:W-:Y:S02]  /*18f0*/  IMAD.MOV R5, RZ, RZ, -R5 ;  /* 0x000000ffff057224 */ /* 0x000fe400078e0a05 */
[----:B------:R-:W-:Y:S01]  /*1900*/  IMAD R13, R3, R9, R13 ;  /* 0x00000009030d7224 */ /* 0x000fe200078e020d */
[C---:B------:R-:W-:Y:S01]  /*1910*/  IADD3 R9, R29.reuse, 0x6a, RZ ;  /* 0x0000006a1d097810 */ /* 0x040fe20007ffe0ff */
[----:B------:R-:W-:Y:S01]  /*1920*/  IMAD.MOV.U32 R7, RZ, RZ, R0 ;  /* 0x000000ffff077224 */ /* 0x000fe200078e0000 */
[----:B------:R-:W-:Y:S01]  /*1930*/  IADD3 R0, R29, 0x68, RZ ;  /* 0x000000681d007810 */ /* 0x000fe20007ffe0ff */
[----:B------:R-:W-:Y:S01]  /*1940*/  IMAD.MOV R4, RZ, RZ, -R4 ;  /* 0x000000ffff047224 */ /* 0x000fe200078e0a04 */
[----:B------:R-:W-:Y:S01]  /*1950*/  IABS R16, R9 ;  /* 0x0000000900107213 */ /* 0x000fe20000000000 */
[----:B------:R-:W-:Y:S01]  /*1960*/  IMAD R15, R3, R5, R15 ;  /* 0x00000005030f7224 */ /* 0x000fe200078e020f */
[----:B------:R-:W-:Y:S01]  /*1970*/  IADD3 R5, R29, 0x69, RZ ;  /* 0x000000691d057810 */ /* 0x000fe20007ffe0ff */
[----:B------:R-:W-:Y:S01]  /*1980*/  @!P4 IMAD.MOV R7, RZ, RZ, -R7 ;  /* 0x000000ffff07c224 */ /* 0x000fe200078e0a07 */
[C---:B------:R-:W-:Y:S01]  /*1990*/  ISETP.GT.U32.AND P4, PT, R3.reuse, R13, PT ;  /* 0x0000000d0300720c */ /* 0x040fe20003f84070 */
[----:B------:R-:W-:Y:S01]  /*19a0*/  IMAD R14, R3, R4, R14 ;  /* 0x00000004030e7224 */ /* 0x000fe200078e020e */
[----:B0-----:R-:W-:Y:S01]  /*19b0*/  IADD3 R10, R29, 0x67, RZ ;  /* 0x000000671d0a7810 */ /* 0x001fe20007ffe0ff */
[--C-:B------:R-:W-:Y:S01]  /*19c0*/  @!P5 IMAD.IADD R18, R18, 0x1, -R3.reuse ;  /* 0x000000011212d824 */ /* 0x100fe200078e0a03 */
[C---:B------:R-:W-:Y:S01]  /*19d0*/  ISETP.GT.U32.AND P5, PT, R3.reuse, R15, PT ;  /* 0x0000000f0300720c */ /* 0x040fe20003fa4070 */
[----:B------:R-:W-:Y:S01]  /*19e0*/  @!P6 IMAD.IADD R12, R12, 0x1, -R3 ;  /* 0x000000010c0ce824 */ /* 0x000fe200078e0a03 */
[----:B------:R-:W-:Y:S01]  /*19f0*/  ISETP.GT.U32.AND P6, PT, R3, R14, PT ;  /* 0x0000000e0300720c */ /* 0x000fe20003fc4070 */
[----:B------:R0:W-:Y:S01]  /*1a00*/  STL [R1+0x1a8], R7 ;  /* 0x0001a80701007387 */ /* 0x0001e20000100800 */
[----:B------:R-:W-:Y:S01]  /*1a10*/  IMAD.HI.U32 R19, R17, R16, RZ ;  /* 0x0000001011137227 */ /* 0x000fe200078e00ff */
[----:B------:R-:W-:-:S02]  /*1a20*/  IABS R8, R0 ;  /* 0x0000000000087213 */ /* 0x000fc40000000000 */
[----:B------:R-:W-:Y:S01]  /*1a30*/  IABS R4, R10 ;  /* 0x0000000a00047213 */ /* 0x000fe20000000000 */
[----:B------:R-:W-:Y:S02]  /*1a40*/  IMAD.MOV.U32 R21, RZ, RZ, R18 ;  /* 0x000000ffff157224 */ /* 0x000fe400078e0012 */
[--C-:B------:R-:W-:Y:S01]  /*1a50*/  @!P4 IMAD.IADD R13, R13, 0x1, -R3.reuse ;  /* 0x000000010d0dc824 */ /* 0x100fe200078e0a03 */
[----:B------:R-:W-:Y:S01]  /*1a60*/  ISETP.GE.AND P4, PT, R2, RZ, PT ;  /* 0x000000ff0200720c */ /* 0x000fe20003f86270 */
[----:B------:R-:W-:Y:S01]  /*1a70*/  IMAD.MOV.U32 R20, RZ, RZ, R12 ;  /* 0x000000ffff147224 */ /* 0x000fe200078e000c */
[----:B0-----:R-:W-:Y:S01]  /*1a80*/  IABS R7, R5 ;  /* 0x0000000500077213 */ /* 0x001fe20000000000 */
[--C-:B------:R-:W-:Y:S01]  /*1a90*/  @!P5 IMAD.IADD R15, R15, 0x1, -R3.reuse ;  /* 0x000000010f0fd824 */ /* 0x100fe200078e0a03 */
[C---:B------:R-:W-:Y:S01]  /*1aa0*/  ISETP.GT.U32.AND P5, PT, R3.reuse, R13, PT ;  /* 0x0000000d0300720c */ /* 0x040fe20003fa4070 */
[----:B------:R-:W-:Y:S02]  /*1ab0*/  @!P6 IMAD.IADD R14, R14, 0x1, -R3 ;  /* 0x000000010e0ee824 */ /* 0x000fe400078e0a03 */
[----:B------:R-:W-:Y:S01]  /*1ac0*/  IMAD.MOV R19, RZ, RZ, -R19 ;  /* 0x000000ffff137224 */ /* 0x000fe200078e0a13 */
[C---:B------:R-:W-:Y:S01]  /*1ad0*/  ISETP.GT.U32.AND P6, PT, R3.reuse, R15, PT ;  /* 0x0000000f0300720c */ /* 0x040fe20003fc4070 */
[----:B------:R-:W-:Y:S01]  /*1ae0*/  @!P1 IMAD.MOV R21, RZ, RZ, -R21 ;  /* 0x000000ffff159224 */ /* 0x000fe200078e0a15 */
[----:B------:R-:W-:Y:S01]  /*1af0*/  ISETP.GT.U32.AND P1, PT, R3, R14, PT ;  /* 0x0000000e0300720c */ /* 0x000fe20003f24070 */
[----:B------:R-:W-:-:S03]  /*1b00*/  IMAD.HI.U32 R2, R17, R7, RZ ;  /* 0x0000000711027227 */ /* 0x000fc600078e00ff */
[----:B------:R-:W-:Y:S01]  /*1b10*/  STL [R1+0x190], R21 ;  /* 0x0001901501007387 */ /* 0x000fe20000100800 */
[----:B------:R-:W-:Y:S01]  /*1b20*/  @!P2 IMAD.MOV R20, RZ, RZ, -R20 ;  /* 0x000000ffff14a224 */ /* 0x000fe200078e0a14 */
[----:B------:R-:W-:Y:S01]  /*1b30*/  ISETP.GE.AND P2, PT, R9, RZ, PT ;  /* 0x000000ff0900720c */ /* 0x000fe20003f46270 */
[----:B------:R-:W-:Y:S01]  /*1b40*/  IMAD R9, R3, R19, R16 ;  /* 0x0000001303097224 */ /* 0x000fe200078e0210 */
[----:B------:R-:W-:Y:S01]  /*1b50*/  IADD3 R19, R29, 0x60, RZ ;  /* 0x000000601d137810 */ /* 0x000fe20007ffe0ff */
[----:B------:R-:W-:Y:S01]  /*1b60*/  IMAD.MOV R2, RZ, RZ, -R2 ;  /* 0x000000ffff027224 */ /* 0x000fe200078e0a02 */
[----:B------:R0:W-:Y:S01]  /*1b70*/  STL [R1+0x18c], R20 ;  /* 0x00018c1401007387 */ /* 0x0001e20000100800 */
[----:B------:R-:W-:Y:S01]  /*1b80*/  @!P5 IMAD.IADD R13, R13, 0x1, -R3 ;  /* 0x000000010d0dd824 */ /* 0x000fe200078e0a03 */
[----:B------:R-:W-:Y:S01]  /*1b90*/  ISETP.GT.U32.AND P5, PT, R3, R9, PT ;  /* 0x000000090300720c */ /* 0x000fe20003fa4070 */
[----:B------:R-:W-:-:S04]  /*1ba0*/  IMAD.HI.U32 R18, R17, R8, RZ ;  /* 0x0000000811127227 */ /* 0x000fc800078e00ff */
[----:B------:R-:W-:Y:S01]  /*1bb0*/  IMAD R7, R3, R2, R7 ;  /* 0x0000000203077224 */ /* 0x000fe200078e0207 */
[----:B------:R-:W-:Y:S01]  /*1bc0*/  IADD3 R2, R29, 0x66, RZ ;  /* 0x000000661d027810 */ /* 0x000fe20007ffe0ff */
[----:B------:R-:W-:-:S03]  /*1bd0*/  IMAD.HI.U32 R16, R17, R4, RZ ;  /* 0x0000000411107227 */ /* 0x000fc600078e00ff */
[----:B------:R-:W-:Y:S01]  /*1be0*/  IABS R12, R2 ;  /* 0x00000002000c7213 */ /* 0x000fe20000000000 */
[----:B------:R-:W-:Y:S02]  /*1bf0*/  IMAD.MOV R18, RZ, RZ, -R18 ;  /* 0x000000ffff127224 */ /* 0x000fe400078e0a12 */
[----:B------:R-:W-:Y:S02]  /*1c00*/  IMAD.MOV R16, RZ, RZ, -R16 ;  /* 0x000000ffff107224 */ /* 0x000fe400078e0a10 */
[--C-:B------:R-:W-:Y:S01]  /*1c10*/  @!P6 IMAD.IADD R15, R15, 0x1, -R3.reuse ;  /* 0x000000010f0fe824 */ /* 0x100fe200078e0a03 */
[----:B------:R-:W-:Y:S01]  /*1c20*/  ISETP.GT.U32.AND P6, PT, R3, R7, PT ;  /* 0x000000070300720c */ /* 0x000fe20003fc4070 */
[----:B------:R-:W-:Y:S01]  /*1c30*/  @!P1 IMAD.IADD R14, R14, 0x1, -R3 ;  /* 0x000000010e0e9824 */ /* 0x000fe200078e0a03 */
[----:B------:R-:W-:Y:S01]  /*1c40*/  ISETP.GE.AND P1, PT, R5, RZ, PT ;  /* 0x000000ff0500720c */ /* 0x000fe20003f26270 */
[----:B------:R-:W-:Y:S01]  /*1c50*/  IMAD R5, R3, R18, R8 ;  /* 0x0000001203057224 */ /* 0x000fe200078e0208 */
[----:B------:R-:W-:Y:S01]  /*1c60*/  IADD3 R8, R29, 0x65, RZ ;  /* 0x000000651d087810 */ /* 0x000fe20007ffe0ff */
[----:B------:R-:W-:-:S02]  /*1c70*/  IMAD R4, R3, R16, R4 ;  /* 0x0000001003047224 */ /* 0x000fc400078e0204 */
[----:B------:R-:W-:Y:S02]  /*1c80*/  IMAD.MOV.U32 R18, RZ, RZ, R15 ;  /* 0x000000ffff127224 */ /* 0x000fe400078e000f */
[----:B------:R-:W-:Y:S01]  /*1c90*/  @!P5 IMAD.IADD R9, R9, 0x1, -R3 ;  /* 0x000000010909d824 */ /* 0x000fe200078e0a03 */
[C---:B------:R-:W-:Y:S01]  /*1ca0*/  ISETP.GT.U32.AND P5, PT, R3.reuse, R5, PT ;  /* 0x000000050300720c */ /* 0x040fe20003fa4070 */
[----:B0-----:R-:W-:Y:S01]  /*1cb0*/  IMAD.MOV.U32 R20, RZ, RZ, R13 ;  /* 0x000000ffff147224 */ /* 0x001fe200078e000d */
[----:B------:R-:W-:Y:S01]  /*1cc0*/  IABS R13, R8 ;  /* 0x00000008000d7213 */ /* 0x000fe20000000000 */
[----:B------:R-:W-:Y:S01]  /*1cd0*/  @!P3 IMAD.MOV R18, RZ, RZ, -R18 ;  /* 0x000000ffff12b224 */ /* 0x000fe200078e0a12 */
[C---:B------:R-:W-:Y:S01]  /*1ce0*/  ISETP.GT.U32.AND P3, PT, R3.reuse, R4, PT ;  /* 0x000000040300720c */ /* 0x040fe20003f64070 */
[----:B------:R-:W-:Y:S01]  /*1cf0*/  @!P0 IMAD.MOV R20, RZ, RZ, -R20 ;  /* 0x000000ffff148224 */ /* 0x000fe200078e0a14 */
[----:B------:R-:W-:Y:S01]  /*1d00*/  ISETP.GT.U32.AND P0, PT, R3, R9, PT ;  /* 0x000000090300720c */ /* 0x000fe20003f04070 */
[----:B------:R-:W-:-:S02]  /*1d10*/  @!P6 IMAD.IADD R7, R7, 0x1, -R3 ;  /* 0x000000010707e824 */ /* 0x000fc400078e0a03 */
[----:B------:R-:W-:Y:S01]  /*1d20*/  IMAD.HI.U32 R16, R17, R12, RZ ;  /* 0x0000000c11107227 */ /* 0x000fe200078e00ff */
[----:B------:R-:W-:Y:S02]  /*1d30*/  STL [R1+0x158], R20 ;  /* 0x0001581401007387 */ /* 0x000fe40000100800 */
[----:B------:R-:W-:Y:S01]  /*1d40*/  ISETP.GT.U32.AND P6, PT, R3, R7, PT ;  /* 0x000000070300720c */ /* 0x000fe20003fc4070 */
[----:B------:R-:W-:Y:S01]  /*1d50*/  IMAD.MOV R15, RZ, RZ, -R16 ;  /* 0x000000ffff0f7224 */ /* 0x000fe200078e0a10 */
[----:B------:R0:W-:Y:S01]  /*1d60*/  STL [R1+0x164], R18 ;  /* 0x0001641201007387 */ /* 0x0001e20000100800 */
[----:B------:R-:W-:Y:S01]  /*1d70*/  @!P4 IMAD.MOV R14, RZ, RZ, -R14 ;  /* 0x000000ffff0ec224 */ /* 0x000fe200078e0a0e */
[----:B------:R-:W-:Y:S01]  /*1d80*/  ISETP.GE.AND P4, PT, R0, RZ, PT ;  /* 0x000000ff0000720c */ /* 0x000fe20003f86270 */
[--C-:B------:R-:W-:Y:S02]  /*1d90*/  @!P3 IMAD.IADD R4, R4, 0x1, -R3.reuse ;  /* 0x000000010404b824 */ /* 0x100fe400078e0a03 */
[----:B------:R-:W-:Y:S01]  /*1da0*/  @!P0 IMAD.IADD R9, R9, 0x1, -R3 ;  /* 0x0000000109098824 */ /* 0x000fe200078e0a03 */
[----:B------:R-:W-:Y:S01]  /*1db0*/  ISETP.GE.AND P0, PT, R10, RZ, PT ;  /* 0x000000ff0a00720c */ /* 0x000fe20003f06270 */
[C---:B------:R-:W-:Y:S01]  /*1dc0*/  IMAD R0, R3.reuse, R15, R12 ;  /* 0x0000000f03007224 */ /* 0x040fe200078e020c */
[----:B------:R-:W-:Y:S01]  /*1dd0*/  ISETP.GT.U32.AND P3, PT, R3, R4, PT ;  /* 0x000000040300720c */ /* 0x000fe20003f64070 */
[----:B------:R-:W-:Y:S01]  /*1de0*/  IMAD.HI.U32 R10, R17, R13, RZ ;  /* 0x0000000d110a7227 */ /* 0x000fe200078e00ff */
[----:B------:R1:W-:Y:S01]  /*1df0*/  STL [R1+0x168], R14 ;  /* 0x0001680e01007387 */ /* 0x0003e20000100800 */
[----:B------:R-:W-:-:S02]  /*1e00*/  IADD3 R12, R29, 0x64, RZ ;  /* 0x000000641d0c7810 */ /* 0x000fc40007ffe0ff */
[--C-:B------:R-:W-:Y:S02]  /*1e10*/  @!P5 IMAD.IADD R5, R5, 0x1, -R3.reuse ;  /* 0x000000010505d824 */ /* 0x100fe400078e0a03 */
[----:B------:R-:W-:Y:S01]  /*1e20*/  @!P6 IMAD.IADD R7, R7, 0x1, -R3 ;  /* 0x000000010707e824 */ /* 0x000fe200078e0a03 */
[C---:B------:R-:W-:Y:S01]  /*1e30*/  ISETP.GT.U32.AND P6, PT, R3.reuse, R0, PT ;  /* 0x000000000300720c */ /* 0x040fe20003fc4070 */
[----:B------:R-:W-:Y:S01]  /*1e40*/  IMAD.MOV R10, RZ, RZ, -R10 ;  /* 0x000000ffff0a7224 */ /* 0x000fe200078e0a0a */
[----:B------:R-:W-:Y:S01]  /*1e50*/  ISETP.GT.U32.AND P5, PT, R3, R5, PT ;  /* 0x000000050300720c */ /* 0x000fe20003fa4070 */
[----:B------:R-:W-:Y:S01]  /*1e60*/  @!P1 IMAD.MOV R7, RZ, RZ, -R7 ;  /* 0x000000ffff079224 */ /* 0x000fe200078e0a07 */
[----:B0-----:R-:W-:Y:S01]  /*1e70*/  IABS R18, R12 ;  /* 0x0000000c00127213 */ /* 0x001fe20000000000 */
[----:B-1----:R-:W-:Y:S01]  /*1e80*/  IMAD.MOV.U32 R14, RZ, RZ, R9 ;  /* 0x000000ffff0e7224 */ /* 0x002fe200078e0009 */
[----:B------:R-:W-:Y:S01]  /*1e90*/  IADD3 R9, R29, 0x62, RZ ;  /* 0x000000621d097810 */ /* 0x000fe20007ffe0ff */
[----:B------:R-:W-:Y:S01]  /*1ea0*/  @!P3 IMAD.IADD R4, R4, 0x1, -R3 ;  /* 0x000000010404b824 */ /* 0x000fe200078e0a03 */
[----:B------:R-:W-:Y:S01]  /*1eb0*/  ISETP.GE.AND P1, PT, R12, RZ, PT ;  /* 0x000000ff0c00720c */ /* 0x000fe20003f26270 */
[----:B------:R-:W-:Y:S01]  /*1ec0*/  @!P2 IMAD.MOV R14, RZ, RZ, -R14 ;  /* 0x000000ffff0ea224 */ /* 0x000fe200078e0a0e */
[----:B------:R-:W-:Y:S01]  /*1ed0*/  ISETP.GE.AND P2, PT, R2, RZ, PT ;  /* 0x000000ff0200720c */ /* 0x000fe20003f46270 */
[----:B------:R-:W-:Y:S01]  /*1ee0*/  IMAD R2, R3, R10, R13 ;  /* 0x0000000a03027224 */ /* 0x000fe200078e020d */
[----:B------:R-:W-:Y:S01]  /*1ef0*/  IADD3 R10, R29, 0x63, RZ ;  /* 0x000000631d0a7810 */ /* 0x000fe20007ffe0ff */
[--C-:B------:R-:W-:Y:S01]  /*1f00*/  @!P6 IMAD.IADD R0, R0, 0x1, -R3.reuse ;  /* 0x000000010000e824 */ /* 0x100fe200078e0a03 */
[----:B------:R-:W-:Y:S01]  /*1f10*/  STL [R1+0x16c], R14 ;  /* 0x00016c0e01007387 */ /* 0x000fe20000100800 */
[----:B------:R-:W-:Y:S01]  /*1f20*/  @!P5 IMAD.IADD R5, R5, 0x1, -R3 ;  /* 0x000000010505d824 */ /* 0x000fe200078e0a03 */
[----:B------:R-:W-:-:S02]  /*1f30*/  ISETP.GT.U32.AND P3, PT, R3, R2, PT ;  /* 0x000000020300720c */ /* 0x000fc40003f64070 */
[----:B------:R0:W-:Y:S01]  /*1f40*/  STL [R1+0x170], R7 ;  /* 0x0001700701007387 */ /* 0x0001e20000100800 */
[----:B------:R-:W-:Y:S01]  /*1f50*/  ISETP.GT.U32.AND P6, PT, R3, R0, PT ;  /* 0x000000000300720c */ /* 0x000fe20003fc4070 */
[----:B------:R-:W-:Y:S01]  /*1f60*/  @!P4 IMAD.MOV R5, RZ, RZ, -R5 ;  /* 0x000000ffff05c224 */ /* 0x000fe200078e0a05 */
[----:B------:R-:W-:Y:S02]  /*1f70*/  ISETP.GE.AND P4, PT, R10, RZ, PT ;  /* 0x000000ff0a00720c */ /* 0x000fe40003f86270 */
[----:B------:R-:W-:Y:S02]  /*1f80*/  IABS R10, R10 ;  /* 0x0000000a000a7213 */ /* 0x000fe40000000000 */
[----:B------:R1:W-:Y:S01]  /*1f90*/  STL [R1+0x17c], R5 ;  /* 0x00017c0501007387 */ /* 0x0003e20000100800 */
[----:B------:R-:W-:Y:S01]  /*1fa0*/  ISETP.GE.AND P5, PT, R8, RZ, PT ;  /* 0x000000ff0800720c */ /* 0x000fe20003fa6270 */
[----:B0-----:R-:W-:Y:S01]  /*1fb0*/  IMAD.MOV.U32 R7, RZ, RZ, R4 ;  /* 0x000000ffff077224 */ /* 0x001fe200078e0004 */
[C---:B------:R-:W-:Y:S01]  /*1fc0*/  IADD3 R8, R29.reuse, 0x61, RZ ;  /* 0x000000611d087810 */ /* 0x040fe20007ffe0ff */
[----:B------:R-:W-:Y:S01]  /*1fd0*/  @!P3 IMAD.IADD R2, R2, 0x1, -R3 ;  /* 0x000000010202b824 */ /* 0x000fe200078e0a03 */
[----:B------:R-:W-:Y:S01]  /*1fe0*/  IADD3 R14, R29, 0x5f, RZ ;  /* 0x0000005f1d0e7810 */ /* 0x000fe20007ffe0ff */
[----:B------:R-:W-:Y:S01]  /*1ff0*/  @!P0 IMAD.MOV R7, RZ, RZ, -R7 ;  /* 0x000000ffff078224 */ /* 0x000fe200078e0a07 */
[----:B------:R-:W-:Y:S01]  /*2000*/  ISETP.GE.AND P0, PT, R9, RZ, PT ;  /* 0x000000ff0900720c */ /* 0x000fe20003f06270 */
[----:B------:R-:W-:Y:S01]  /*2010*/  @!P6 IMAD.IADD R0, R0, 0x1, -R3 ;  /* 0x000000010000e824 */ /* 0x000fe200078e0a03 */
[----:B------:R-:W-:Y:S01]  /*2020*/  ISETP.GT.U32.AND P3, PT, R3, R2, PT ;  /* 0x000000020300720c */ /* 0x000fe20003f64070 */
[----:B-1----:R-:W-:Y:S01]  /*2030*/  IMAD.HI.U32 R5, R17, R10, RZ ;  /* 0x0000000a11057227 */ /* 0x002fe200078e00ff */
[----:B------:R0:W-:Y:S01]  /*2040*/  STL [R1+0x184], R7 ;  /* 0x0001840701007387 */ /* 0x0001e20000100800 */
[----:B------:R-:W-:-:S02]  /*2050*/  IABS R9, R9 ;  /* 0x0000000900097213 */ /* 0x000fc40000000000 */
[----:B------:R-:W-:Y:S01]  /*2060*/  IMAD.MOV.U32 R12, RZ, RZ, R0 ;  /* 0x000000ffff0c7224 */ /* 0x000fe200078e0000 */
[----:B------:R-:W-:Y:S01]  /*2070*/  ISETP.GE.AND P6, PT, R8, RZ, PT ;  /* 0x000000ff0800720c */ /* 0x000fe20003fc6270 */
[----:B------:R-:W-:Y:S01]  /*2080*/  IMAD.MOV R5, RZ, RZ, -R5 ;  /* 0x000000ffff057224 */ /* 0x000fe200078e0a05 */
[----:B------:R-:W-:Y:S01]  /*2090*/  IABS R8, R8 ;  /* 0x0000000800087213 */ /* 0x000fe20000000000 */
[----:B------:R-:W-:Y:S01]  /*20a0*/  IMAD.HI.U32 R4, R17, R9, RZ ;  /* 0x0000000911047227 */ /* 0x000fe200078e00ff */
[----:B------:R-:W-:-:S03]  /*20b0*/  IABS R16, R14 ;  /* 0x0000000e00107213 */ /* 0x000fc60000000000 */
[----:B0-----:R-:W-:-:S04]  /*20c0*/  IMAD.HI.U32 R7, R17, R18, RZ ;  /* 0x0000001211077227 */ /* 0x001fc800078e00ff */
[----:B------:R-:W-:Y:S02]  /*20d0*/  IMAD.MOV R7, RZ, RZ, -R7 ;  /* 0x000000ffff077224 */ /* 0x000fe400078e0a07 */
[----:B------:R-:W-:Y:S02]  /*20e0*/  IMAD.MOV R4, RZ, RZ, -R4 ;  /* 0x000000ffff047224 */ /* 0x000fe400078e0a04 */
[C---:B------:R-:W-:Y:S02]  /*20f0*/  IMAD R18, R3.reuse, R7, R18 ;  /* 0x0000000703127224 */ /* 0x040fe400078e0212 */
[----:B------:R-:W-:Y:S02]  /*2100*/  @!P2 IMAD.MOV R12, RZ, RZ, -R12 ;  /* 0x000000ffff0ca224 */ /* 0x000fe400078e0a0c */
[----:B------:R-:W-:Y:S01]  /*2110*/  @!P3 IMAD.IADD R2, R2, 0x1, -R3 ;  /* 0x000000010202b824 */ /* 0x000fe200078e0a03 */
[C---:B------:R-:W-:Y:S01]  /*2120*/  ISETP.GT.U32.AND P2, PT, R3.reuse, R18, PT ;  /* 0x000000120300720c */ /* 0x040fe20003f44070 */
[C---:B------:R-:W-:Y:S01]  /*2130*/  IMAD R10, R3.reuse, R5, R10 ;  /* 0x00000005030a7224 */ /* 0x040fe200078e020a */
[----:B------:R0:W-:Y:S01]  /*2140*/  STL [R1+0x180], R12 ;  /* 0x0001800c01007387 */ /* 0x0001e20000100800 */
[----:B------:R-:W-:-:S02]  /*2150*/  IMAD R9, R3, R4, R9 ;  /* 0x0000000403097224 */ /* 0x000fc400078e0209 */
[----:B------:R-:W-:Y:S01]  /*2160*/  IMAD.MOV.U32 R7, RZ, RZ, R2 ;  /* 0x000000ffff077224 */ /* 0x000fe200078e0002 */
[----:B------:R-:W-:Y:S01]  /*2170*/  ISETP.GT.U32.AND P3, PT, R3, R10, PT ;  /* 0x0000000a0300720c */ /* 0x000fe20003f64070 */
[----:B------:R-:W-:Y:S01]  /*2180*/  IMAD.HI.U32 R0, R17, R8, RZ ;  /* 0x0000000811007227 */ /* 0x000fe200078e00ff */
[----:B------:R-:W-:-:S03]  /*2190*/  IABS R2, R19 ;  /* 0x0000001300027213 */ /* 0x000fc60000000000 */
[----:B------:R-:W-:Y:S01]  /*21a0*/  @!P5 IMAD.MOV R7, RZ, RZ, -R7 ;  /* 0x000000ffff07d224 */ /* 0x000fe200078e0a07 */
[----:B------:R-:W-:Y:S01]  /*21b0*/  ISETP.GT.U32.AND P5, PT, R3, R9, PT ;  /* 0x000000090300720c */ /* 0x000fe20003fa4070 */
[----:B------:R-:W-:Y:S02]  /*21c0*/  @!P2 IMAD.IADD R18, R18, 0x1, -R3 ;  /* 0x000000011212a824 */ /* 0x000fe400078e0a03 */
[----:B------:R-:W-:Y:S01]  /*21d0*/  IMAD.MOV R0, RZ, RZ, -R0 ;  /* 0x000000ffff007224 */ /* 0x000fe200078e0a00 */
[----:B------:R1:W-:Y:S01]  /*21e0*/  STL [R1+0x204], R7 ;  /* 0x0002040701007387 */ /* 0x0003e20000100800 */
[----:B0-----:R-:W-:Y:S01]  /*21f0*/  IMAD.HI.U32 R12, R17, R2, RZ ;  /* 0x00000002110c7227 */ /* 0x001fe200078e00ff */
[----:B------:R-:W-:-:S03]  /*2200*/  ISETP.GT.U32.AND P2, PT, R3, R18, PT ;  /* 0x000000120300720c */ /* 0x000fc60003f44070 */
[--C-:B------:R-:W-:Y:S02]  /*2210*/  @!P3 IMAD.IADD R10, R10, 0x1, -R3.reuse ;  /* 0x000000010a0ab824 */ /* 0x100fe400078e0a03 */
[----:B------:R-:W-:Y:S01]  /*2220*/  IMAD R8, R3, R0, R8 ;  /* 0x0000000003087224 */ /* 0x000fe200078e0208 */
[----:B------:R-:W-:Y:S01]  /*2230*/  IADD3 R0, R29, 0x5e, RZ ;  /* 0x0000005e1d007810 */ /* 0x000fe20007ffe0ff */
[--C-:B------:R-:W-:Y:S01]  /*2240*/  @!P5 IMAD.IADD R9, R9, 0x1, -R3.reuse ;  /* 0x000000010909d824 */ /* 0x100fe200078e0a03 */
[----:B------:R-:W-:Y:S01]  /*2250*/  ISETP.GT.U32.AND P3, PT, R3, R10, PT ;  /* 0x0000000a0300720c */ /* 0x000fe20003f64070 */
[----:B------:R-:W-:Y:S01]  /*2260*/  IMAD.HI.U32 R4, R17, R16, RZ ;  /* 0x0000001011047227 */ /* 0x000fe200078e00ff */
[----:B-1----:R-:W-:Y:S02]  /*2270*/  IADD3 R7, R29, 0x5d, RZ ;  /* 0x0000005d1d077810 */ /* 0x002fe40007ffe0ff */
[C---:B------:R-:W-:Y:S01]  /*2280*/  ISETP.GT.U32.AND P5, PT, R3.reuse, R9, PT ;  /* 0x000000090300720c */ /* 0x040fe20003fa4070 */
[----:B------:R-:W-:Y:S01]  /*2290*/  IMAD.MOV R12, RZ, RZ, -R12 ;  /* 0x000000ffff0c7224 */ /* 0x000fe200078e0a0c */
[----:B------:R-:W-:Y:S01]  /*22a0*/  IABS R5, R0 ;  /* 0x0000000000057213 */ /* 0x000fe20000000000 */
[----:B------:R-:W-:Y:S01]  /*22b0*/  IMAD.MOV R4, RZ, RZ, -R4 ;  /* 0x000000ffff047224 */ /* 0x000fe200078e0a04 */
[----:B------:R-:W-:Y:S01]  /*22c0*/  IABS R15, R7 ;  /* 0x00000007000f7213 */ /* 0x000fe20000000000 */
[----:B------:R-:W-:Y:S01]  /*22d0*/  @!P2 IMAD.IADD R18, R18, 0x1, -R3 ;  /* 0x000000011212a824 */ /* 0x000fe200078e0a03 */
[C---:B------:R-:W-:Y:S01]  /*22e0*/  ISETP.GT.U32.AND P2, PT, R3.reuse, R8, PT ;  /* 0x000000080300720c */ /* 0x040fe20003f44070 */
[----:B------:R-:W-:-:S02]  /*22f0*/  IMAD R2, R3, R12, R2 ;  /* 0x0000000c03027224 */ /* 0x000fc400078e0202 */
[----:B------:R-:W-:Y:S01]  /*2300*/  IMAD R16, R3, R4, R16 ;  /* 0x0000000403107224 */ /* 0x000fe200078e0210 */
[----:B------:R-:W-:Y:S01]  /*2310*/  IADD3 R4, R29, 0x5c, RZ ;  /* 0x0000005c1d047810 */ /* 0x000fe20007ffe0ff */
[--C-:B------:R-:W-:Y:S01]  /*2320*/  @!P3 IMAD.IADD R10, R10, 0x1, -R3.reuse ;  /* 0x000000010a0ab824 */ /* 0x100fe200078e0a03 */
[----:B------:R-:W-:Y:S01]  /*2330*/  ISETP.GT.U32.AND P3, PT, R3, R2, PT ;  /* 0x000000020300720c */ /* 0x000fe20003f64070 */
[----:B------:R-:W-:Y:S01]  /*2340*/  @!P5 IMAD.IADD R9, R9, 0x1, -R3 ;  /* 0x000000010909d824 */ /* 0x000fe200078e0a03 */
[----:B------:R-:W-:Y:S01]  /*2350*/  ISETP.GT.U32.AND P5, PT, R3, R16, PT ;  /* 0x000000100300720c */ /* 0x000fe20003fa4070 */
[----:B------:R-:W-:Y:S01]  /*2360*/  IMAD.MOV.U32 R20, RZ, RZ, R18 ;  /* 0x000000ffff147224 */ /* 0x000fe200078e0012 */
[----:B------:R-:W-:Y:S01]  /*2370*/  IABS R18, R4 ;  /* 0x0000000400127213 */ /* 0x000fe20000000000 */
[----:B------:R-:W-:-:S04]  /*2380*/  IMAD.HI.U32 R13, R17, R5, RZ ;  /* 0x00000005110d7227 */ /* 0x000fc800078e00ff */
[--C-:B------:R-:W-:Y:S01]  /*2390*/  @!P2 IMAD.IADD R8, R8, 0x1, -R3.reuse ;  /* 0x000000010808a824 */ /* 0x100fe200078e0a03 */
[----:B------:R-:W-:Y:S01]  /*23a0*/  ISETP.GE.AND P2, PT, R19, RZ, PT ;  /* 0x000000ff1300720c */ /* 0x000fe20003f46270 */
[----:B------:R-:W-:Y:S02]  /*23b0*/  @!P1 IMAD.MOV R20, RZ, RZ, -R20 ;  /* 0x000000ffff149224 */ /* 0x000fe400078e0a14 */
[--C-:B------:R-:W-:Y:S01]  /*23c0*/  @!P3 IMAD.IADD R2, R2, 0x1, -R3.reuse ;  /* 0x000000010202b824 */ /* 0x100fe200078e0a03 */
[----:B------:R-:W-:Y:S01]  /*23d0*/  ISETP.GT.U32.AND P1, PT, R3, R8, PT ;  /* 0x000000080300720c */ /* 0x000fe20003f24070 */
[----:B------:R-:W-:Y:S01]  /*23e0*/  @!P5 IMAD.IADD R16, R16, 0x1, -R3 ;  /* 0x000000011010d824 */ /* 0x000fe200078e0a03 */
[----:B------:R-:W-:Y:S01]  /*23f0*/  ISETP.GE.AND P3, PT, R14, RZ, PT ;  /* 0x000000ff0e00720c */ /* 0x000fe20003f66270 */
[----:B------:R-:W-:Y:S01]  /*2400*/  IMAD.MOV.U32 R14, RZ, RZ, R18 ;  /* 0x000000ffff0e7224 */ /* 0x000fe200078e0012 */
[----:B------:R0:W-:Y:S01]  /*2410*/  STL [R1+0x160], R20 ;  /* 0x0001601401007387 */ /* 0x0001e20000100800 */
[----:B------:R-:W-:Y:S01]  /*2420*/  IMAD.HI.U32 R12, R17, R15, RZ ;  /* 0x0000000f110c7227 */ /* 0x000fe200078e00ff */
[----:B------:R-:W-:-:S03]  /*2430*/  ISETP.GT.U32.AND P5, PT, R3, R16, PT ;  /* 0x000000100300720c */ /* 0x000fc60003fa4070 */
[----:B------:R-:W-:Y:S02]  /*2440*/  IMAD.MOV R13, RZ, RZ, -R13 ;  /* 0x000000ffff0d7224 */ /* 0x000fe400078e0a0d */
[----:B------:R-:W-:Y:S02]  /*2450*/  IMAD.MOV R12, RZ, RZ, -R12 ;  /* 0x000000ffff0c7224 */ /* 0x000fe400078e0a0c */
[----:B------:R-:W-:Y:S01]  /*2460*/  IMAD R5, R3, R13, R5 ;  /* 0x0000000d03057224 */ /* 0x000fe200078e0205 */
[----:B------:R-:W-:Y:S01]  /*2470*/  IADD3 R13, R29, 0x59, RZ ;  /* 0x000000591d0d7810 */ /* 0x000fe20007ffe0ff */
[----:B0-----:R-:W-:Y:S02]  /*2480*/  IMAD.MOV.U32 R20, RZ, RZ, R10 ;  /* 0x000000ffff147224 */ /* 0x001fe400078e000a */
[----:B------:R-:W-:-:S04]  /*2490*/  IMAD.HI.U32 R10, R17, R14, RZ ;  /* 0x0000000e110a7227 */ /* 0x000fc800078e00ff */
[----:B------:R-:W-:Y:S01]  /*24a0*/  @!P1 IMAD.IADD R8, R8, 0x1, -R3 ;  /* 0x0000000108089824 */ /* 0x000fe200078e0a03 */
[C---:B------:R-:W-:Y:S01]  /*24b0*/  ISETP.GT.U32.AND P1, PT, R3.reuse, R5, PT ;  /* 0x000000050300720c */ /* 0x040fe20003f24070 */
[----:B------:R-:W-:Y:S02]  /*24c0*/  IMAD.MOV R10, RZ, RZ, -R10 ;  /* 0x000000ffff0a7224 */ /* 0x000fe400078e0a0a */
[C---:B------:R-:W-:Y:S02]  /*24d0*/  IMAD R15, R3.reuse, R12, R15 ;  /* 0x0000000c030f7224 */ /* 0x040fe400078e020f */
[----:B------:R-:W-:Y:S02]  /*24e0*/  IMAD.MOV.U32 R12, RZ, RZ, R8 ;  /* 0x000000ffff0c7224 */ /* 0x000fe400078e0008 */
[C---:B------:R-:W-:Y:S02]  /*24f0*/  IMAD R14, R3.reuse, R10, R14 ;  /* 0x0000000a030e7224 */ /* 0x040fe400078e020e */
[----:B------:R-:W-:Y:S01]  /*2500*/  @!P4 IMAD.MOV R20, RZ, RZ, -R20 ;  /* 0x000000ffff14c224 */ /* 0x000fe200078e0a14 */
[C---:B------:R-:W-:Y:S01]  /*2510*/  ISETP.GT.U32.AND P4, PT, R3.reuse, R2, PT ;  /* 0x000000020300720c */ /* 0x040fe20003f84070 */
[----:B------:R-:W-:Y:S01]  /*2520*/  @!P6 IMAD.MOV R12, RZ, RZ, -R12 ;  /* 0x000000ffff0ce224 */ /* 0x000fe200078e0a0c */
[C---:B------:R-:W-:Y:S01]  /*2530*/  ISETP.GT.U32.AND P6, PT, R3.reuse, R15, PT ;  /* 0x0000000f0300720c */ /* 0x040fe20003fc4070 */
[----:B------:R-:W-:Y:S01]  /*2540*/  @!P5 IMAD.IADD R16, R16, 0x1, -R3 ;  /* 0x000000011010d824 */ /* 0x000fe200078e0a03 */
[----:B------:R-:W-:Y:S01]  /*2550*/  ISETP.GT.U32.AND P5, PT, R3, R14, PT ;  /* 0x0000000e0300720c */ /* 0x000fe20003fa4070 */
[----:B------:R-:W-:Y:S01]  /*2560*/  @!P0 IMAD.MOV R9, RZ, RZ, -R9 ;  /* 0x000000ffff098224 */ /* 0x000fe200078e0a09 */
[----:B------:R-:W-:Y:S01]  /*2570*/  ISETP.GE.AND P0, PT, R0, RZ, PT ;  /* 0x000000ff0000720c */ /* 0x000fe20003f06270 */
[----:B------:R-:W-:Y:S01]  /*2580*/  STL [R1+0x15c], R20 ;  /* 0x00015c1401007387 */ /* 0x000fe20000100800 */
[----:B------:R-:W-:Y:S01]  /*2590*/  IADD3 R0, R29, 0x5b, RZ ;  /* 0x0000005b1d007810 */ /* 0x000fe20007ffe0ff */
[--C-:B------:R-:W-:Y:S01]  /*25a0*/  @!P1 IMAD.IADD R5, R5, 0x1, -R3.reuse ;  /* 0x0000000105059824 */ /* 0x100fe200078e0a03 */
[----:B------:R-:W-:Y:S01]  /*25b0*/  ISETP.GE.AND P1, PT, R4, RZ, PT ;  /* 0x000000ff0400720c */ /* 0x000fe20003f26270 */
[----:B------:R0:W-:Y:S01]  /*25c0*/  STL [R1+0x114], R9 ;  /* 0x0001140901007387 */ /* 0x0001e20000100800 */
[----:B------:R-:W-:Y:S01]  /*25d0*/  IABS R8, R0 ;  /* 0x0000000000087213 */ /* 0x000fe20000000000 */
[--C-:B------:R-:W-:Y:S01]  /*25e0*/  @!P4 IMAD.IADD R2, R2, 0x1, -R3.reuse ;  /* 0x000000010202c824 */ /* 0x100fe200078e0a03 */
[----:B------:R-:W-:Y:S01]  /*25f0*/  ISETP.GE.AND P4, PT, R7, RZ, PT ;  /* 0x000000ff0700720c */ /* 0x000fe20003f86270 */
[--C-:B------:R-:W-:Y:S01]  /*2600*/  @!P6 IMAD.IADD R15, R15, 0x1, -R3.reuse ;  /* 0x000000010f0fe824 */ /* 0x100fe200078e0a03 */
[----:B------:R-:W-:Y:S01]  /*2610*/  ISETP.GT.U32.AND P6, PT, R3, R5, PT ;  /* 0x000000050300720c */ /* 0x000fe20003fc4070 */
[----:B------:R-:W-:Y:S01]  /*2620*/  @!P5 IMAD.IADD R14, R14, 0x1, -R3 ;  /* 0x000000010e0ed824 */ /* 0x000fe200078e0a03 */
[----:B------:R1:W-:Y:S01]  /*2630*/  STL [R1+0x150], R12 ;  /* 0x0001500c01007387 */ /* 0x0003e20000100800 */
[----:B------:R-:W-:Y:S01]  /*2640*/  IMAD.HI.U32 R7, R17, R8, RZ ;  /* 0x0000000811077227 */ /* 0x000fe200078e00ff */
[----:B0-----:R-:W-:-:S03]  /*2650*/  IADD3 R9, R29, 0x5a, RZ ;  /* 0x0000005a1d097810 */ /* 0x001fc60007ffe0ff */
[----:B------:R-:W-:Y:S01]  /*2660*/  IMAD.MOV.U32 R10, RZ, RZ, R2 ;  /* 0x000000ffff0a7224 */ /* 0x000fe200078e0002 */
[C---:B------:R-:W-:Y:S01]  /*2670*/  ISETP.GT.U32.AND P5, PT, R3.reuse, R14, PT ;  /* 0x0000000e0300720c */ /* 0x040fe20003fa4070 */
[----:B------:R-:W-:Y:S01]  /*2680*/  IMAD.MOV R7, RZ, RZ, -R7 ;  /* 0x000000ffff077224 */ /* 0x000fe200078e0a07 */
[----:B------:R-:W-:Y:S01]  /*2690*/  IABS R4, R9 ;  /* 0x0000000900047213 */ /* 0x000fe20000000000 */
[----:B------:R-:W-:Y:S01]  /*26a0*/  @!P2 IMAD.MOV R10, RZ, RZ, -R10 ;  /* 0x000000ffff0aa224 */ /* 0x000fe200078e0a0a */
[C---:B------:R-:W-:Y:S01]  /*26b0*/  ISETP.GT.U32.AND P2, PT, R3.reuse, R15, PT ;  /* 0x0000000f0300720c */ /* 0x040fe20003f44070 */
[----:B------:R-:W-:Y:S01]  /*26c0*/  IMAD R8, R3, R7, R8 ;  /* 0x0000000703087224 */ /* 0x000fe200078e0208 */
[----:B-1----:R-:W-:Y:S01]  /*26d0*/  IADD3 R12, R29, 0x58, RZ ;  /* 0x000000581d0c7810 */ /* 0x002fe20007ffe0ff */
[----:B------:R-:W-:Y:S01]  /*26e0*/  IMAD.HI.U32 R2, R17, R4, RZ ;  /* 0x0000000411027227 */ /* 0x000fe200078e00ff */
[----:B------:R0:W-:Y:S02]  /*26f0*/  STL [R1+0x154], R10 ;  /* 0x0001540a01007387 */ /* 0x0001e40000100800 */
[----:B------:R-:W-:Y:S01]  /*2700*/  IABS R19, R12 ;  /* 0x0000000c00137213 */ /* 0x000fe20000000000 */
[----:B------:R-:W-:-:S02]  /*2710*/  IMAD.MOV R2, RZ, RZ, -R2 ;  /* 0x000000ffff027224 */ /* 0x000fc400078e0a02 */
[--C-:B------:R-:W-:Y:S01]  /*2720*/  @!P6 IMAD.IADD R5, R5, 0x1, -R3.reuse ;  /* 0x000000010505e824 */ /* 0x100fe200078e0a03 */
[C---:B------:R-:W-:Y:S01]  /*2730*/  ISETP.GT.U32.AND P6, PT, R3.reuse, R8, PT ;  /* 0x000000080300720c */ /* 0x040fe20003fc4070 */
[----:B------:R-:W-:Y:S02]  /*2740*/  IMAD R4, R3, R2, R4 ;  /* 0x0000000203047224 */ /* 0x000fe400078e0204 */
[--C-:B------:R-:W-:Y:S01]  /*2750*/  @!P5 IMAD.IADD R14, R14, 0x1, -R3.reuse ;  /* 0x000000010e0ed824 */ /* 0x100fe200078e0a03 */
[----:B0-----:R-:W-:Y:S01]  /*2760*/  IABS R10, R13 ;  /* 0x0000000d000a7213 */ /* 0x001fe20000000000 */
[----:B------:R-:W-:Y:S01]  /*2770*/  @!P2 IMAD.IADD R15, R15, 0x1, -R3 ;  /* 0x000000010f0fa824 */ /* 0x000fe200078e0a03 */
[----:B------:R-:W-:Y:S01]  /*2780*/  ISETP.GT.U32.AND P5, PT, R3, R4, PT ;  /* 0x000000040300720c */ /* 0x000fe20003fa4070 */
[----:B------:R-:W-:Y:S01]  /*2790*/  IMAD.HI.U32 R7, R17, R19, RZ ;  /* 0x0000001311077227 */ /* 0x000fe200078e00ff */
[----:B------:R-:W-:Y:S02]  /*27a0*/  ISETP.GE.AND P2, PT, R0, RZ, PT ;  /* 0x000000ff0000720c */ /* 0x000fe40003f46270 */
[----:B------:R-:W-:Y:S01]  /*27b0*/  IADD3 R0, R29, 0x57, RZ ;  /* 0x000000571d007810 */ /* 0x000fe20007ffe0ff */
[----:B------:R-:W-:-:S04]  /*27c0*/  IMAD.HI.U32 R2, R17, R10, RZ ;  /* 0x0000000a11027227 */ /* 0x000fc800078e00ff */
[--C-:B------:R-:W-:Y:S01]  /*27d0*/  @!P6 IMAD.IADD R8, R8, 0x1, -R3.reuse ;  /* 0x000000010808e824 */ /* 0x100fe200078e0a03 */
[----:B------:R-:W-:Y:S01]  /*27e0*/  ISETP.GE.AND P6, PT, R9, RZ, PT ;  /* 0x000000ff0900720c */ /* 0x000fe20003fc6270 */
[----:B------:R-:W-:Y:S01]  /*27f0*/  IMAD.MOV R2, RZ, RZ, -R2 ;  /* 0x000000ffff027224 */ /* 0x000fe200078e0a02 */
[----:B------:R-:W-:Y:S01]  /*2800*/  IADD3 R9, R29, 0x56, RZ ;  /* 0x000000561d097810 */ /* 0x000fe20007ffe0ff */
[----:B------:R-:W-:Y:S01]  /*2810*/  @!P5 IMAD.IADD R4, R4, 0x1, -R3 ;  /* 0x000000010404d824 */ /* 0x000fe200078e0a03 */
[----:B------:R-:W-:Y:S01]  /*2820*/  ISETP.GT.U32.AND P5, PT, R3, R8, PT ;  /* 0x000000080300720c */ /* 0x000fe20003fa4070 */
[----:B------:R-:W-:Y:S02]  /*2830*/  IMAD.MOV.U32 R18, RZ, RZ, R5 ;  /* 0x000000ffff127224 */ /* 0x000fe400078e0005 */
[----:B------:R-:W-:Y:S02]  /*2840*/  @!P3 IMAD.MOV R16, RZ, RZ, -R16 ;  /* 0x000000ffff10b224 */ /* 0x000fe400078e0a10 */
[----:B------:R-:W-:-:S02]  /*2850*/  IMAD.MOV R7, RZ, RZ, -R7 ;  /* 0x000000ffff077224 */ /* 0x000fc400078e0a07 */
[C---:B------:R-:W-:Y:S01]  /*2860*/  IMAD R10, R3.reuse, R2, R10 ;  /* 0x00000002030a7224 */ /* 0x040fe200078e020a */
[----:B------:R-:W-:Y:S01]  /*2870*/  IABS R2, R0 ;  /* 0x0000000000027213 */ /* 0x000fe20000000000 */
[----:B------:R-:W-:Y:S01]  /*2880*/  @!P0 IMAD.MOV R18, RZ, RZ, -R18 ;  /* 0x000000ffff128224 */ /* 0x000fe200078e0a12 */
[C---:B------:R-:W-:Y:S01]  /*2890*/  ISETP.GT.U32.AND P0, PT, R3.reuse, R4, PT ;  /* 0x000000040300720c */ /* 0x040fe20003f04070 */
[----:B------:R0:W-:Y:S01]  /*28a0*/  STL [R1+0x120], R16 ;  /* 0x0001201001007387 */ /* 0x0001e20000100800 */
[----:B------:R-:W-:Y:S01]  /*28b0*/  IMAD R19, R3, R7, R19 ;  /* 0x0000000703137224 */ /* 0x000fe200078e0213 */
[----:B------:R-:W-:Y:S01]  /*28c0*/  IABS R7, R9 ;  /* 0x0000000900077213 */ /* 0x000fe20000000000 */
[----:B------:R-:W-:Y:S01]  /*28d0*/  IMAD.HI.U32 R5, R17, R2, RZ ;  /* 0x0000000211057227 */ /* 0x000fe200078e00ff */
[C---:B------:R-:W-:Y:S01]  /*28e0*/  ISETP.GT.U32.AND P3, PT, R3.reuse, R10, PT ;  /* 0x0000000a0300720c */ /* 0x040fe20003f64070 */
[----:B------:R-:W-:Y:S02]  /*28f0*/  STL [R1+0x14c], R18 ;  /* 0x00014c1201007387 */ /* 0x000fe40000100800 */
[----:B------:R-:W-:Y:S01]  /*2900*/  @!P4 IMAD.MOV R15, RZ, RZ, -R15 ;  /* 0x000000ffff0fc224 */ /* 0x000fe200078e0a0f */
[----:B------:R-:W-:Y:S01]  /*2910*/  ISETP.GT.U32.AND P4, PT, R3, R19, PT ;  /* 0x000000130300720c */ /* 0x000fe20003f84070 */
[----:B------:R-:W-:Y:S01]  /*2920*/  @!P5 IMAD.IADD R8, R8, 0x1, -R3 ;  /* 0x000000010808d824 */ /* 0x000fe200078e0a03 */
[----:B------:R-:W-:Y:S01]  /*2930*/  ISETP.GE.AND P5, PT, R12, RZ, PT ;  /* 0x000000ff0c00720c */ /* 0x000fe20003fa6270 */
[----:B0-----:R-:W-:Y:S01]  /*2940*/  IMAD.MOV.U32 R16, RZ, RZ, R14 ;  /* 0x000000ffff107224 */ /* 0x001fe200078e000e */
[----:B------:R0:W-:Y:S01]  /*2950*/  STL [R1+0x130], R15 ;  /* 0x0001300f01007387 */ /* 0x0001e20000100800 */
[----:B------:R-:W-:-:S04]  /*2960*/  IMAD.HI.U32 R14, R17, R7, RZ ;  /* 0x00000007110e7227 */ /* 0x000fc800078e00ff */
[----:B------:R-:W-:Y:S01]  /*2970*/  @!P1 IMAD.MOV R16, RZ, RZ, -R16 ;  /* 0x000000ffff109224 */ /* 0x000fe200078e0a10 */
[----:B------:R-:W-:Y:S01]  /*2980*/  ISETP.GE.AND P1, PT, R13, RZ, PT ;  /* 0x000000ff0d00720c */ /* 0x000fe20003f26270 */
[----:B------:R-:W-:Y:S02]  /*2990*/  IMAD.MOV R5, RZ, RZ, -R5 ;  /* 0x000000ffff057224 */ /* 0x000fe400078e0a05 */
[----:B------:R-:W-:Y:S01]  /*29a0*/  IMAD.MOV R14, RZ, RZ, -R14 ;  /* 0x000000ffff0e7224 */ /* 0x000fe200078e0a0e */
[----:B------:R1:W-:Y:S01]  /*29b0*/  STL [R1+0x144], R16 ;  /* 0x0001441001007387 */ /* 0x0003e20000100800 */
[--C-:B------:R-:W-:Y:S01]  /*29c0*/  @!P0 IMAD.IADD R4, R4, 0x1, -R3.reuse ;  /* 0x0000000104048824 */ /* 0x100fe200078e0a03 */
[----:B------:R-:W-:Y:S01]  /*29d0*/  ISETP.GE.AND P0, PT, R0, RZ, PT ;  /* 0x000000ff0000720c */ /* 0x000fe20003f06270 */
[----:B------:R-:W-:Y:S01]  /*29e0*/  IMAD R2, R3, R5, R2 ;  /* 0x0000000503027224 */ /* 0x000fe200078e0202 */
[C---:B------:R-:W-:Y:S01]  /*29f0*/  IADD3 R0, R29.reuse, 0x55, RZ ;  /* 0x000000551d007810 */ /* 0x040fe20007ffe0ff */
[----:B------:R-:W-:Y:S01]  /*2a00*/  @!P3 IMAD.IADD R10, R10, 0x1, -R3 ;  /* 0x000000010a0ab824 */ /* 0x000fe200078e0a03 */
[----:B------:R-:W-:Y:S01]  /*2a10*/  IADD3 R5, R29, 0x54, RZ ;  /* 0x000000541d057810 */ /* 0x000fe20007ffe0ff */
[----:B------:R-:W-:-:S02]  /*2a20*/  IMAD R7, R3, R14, R7 ;  /* 0x0000000e03077224 */ /* 0x000fc400078e0207 */
[----:B0-----:R-:W-:Y:S01]  /*2a30*/  IMAD.MOV.U32 R15, RZ, RZ, R4 ;  /* 0x000000ffff0f7224 */ /* 0x001fe200078e0004 */
[----:B------:R-:W-:Y:S01]  /*2a40*/  ISETP.GT.U32.AND P3, PT, R3, R10, PT ;  /* 0x0000000a0300720c */ /* 0x000fe20003f64070 */
[----:B-1----:R-:W-:Y:S01]  /*2a50*/  IMAD.MOV.U32 R16, RZ, RZ, R8 ;  /* 0x000000ffff107224 */ /* 0x002fe200078e0008 */
[----:B------:R-:W-:Y:S01]  /*2a60*/  IABS R8, R0 ;  /* 0x0000000000087213 */ /* 0x000fe20000000000 */
[----:B------:R-:W-:Y:S01]  /*2a70*/  @!P4 IMAD.IADD R19, R19, 0x1, -R3 ;  /* 0x000000011313c824 */ /* 0x000fe200078e0a03 */
[----:B------:R-:W-:Y:S01]  /*2a80*/  IABS R4, R5 ;  /* 0x0000000500047213 */ /* 0x000fe20000000000 */
[----:B------:R-:W-:Y:S01]  /*2a90*/  @!P2 IMAD.MOV R16, RZ, RZ, -R16 ;  /* 0x000000ffff10a224 */ /* 0x000fe200078e0a10 */
[C---:B------:R-:W-:Y:S01]  /*2aa0*/  ISETP.GT.U32.AND P2, PT, R3.reuse, R2, PT ;  /* 0x000000020300720c */ /* 0x040fe20003f44070 */
[----:B------:R-:W-:Y:S01]  /*2ab0*/  @!P6 IMAD.MOV R15, RZ, RZ, -R15 ;  /* 0x000000ffff0fe224 */ /* 0x000fe200078e0a0f */
[C---:B------:R-:W-:Y:S02]  /*2ac0*/  ISETP.GT.U32.AND P6, PT, R3.reuse, R7, PT ;  /* 0x000000070300720c */ /* 0x040fe40003fc4070 */
[----:B------:R-:W-:Y:S01]  /*2ad0*/  ISETP.GT.U32.AND P4, PT, R3, R19, PT ;  /* 0x000000130300720c */ /* 0x000fe20003f84070 */
[----:B------:R-:W-:Y:S02]  /*2ae0*/  STL [R1+0x134], R16 ;  /* 0x0001341001007387 */ /* 0x000fe40000100800 */
[--C-:B------:R-:W-:Y:S01]  /*2af0*/  @!P3 IMAD.IADD R10, R10, 0x1, -R3.reuse ;  /* 0x000000010a0ab824 */ /* 0x100fe200078e0a03 */
[----:B------:R-:W-:Y:S01]  /*2b00*/  ISETP.GE.AND P3, PT, R9, RZ, PT ;  /* 0x000000ff0900720c */ /* 0x000fe20003f66270 */
[----:B------:R-:W-:Y:S01]  /*2b10*/  IMAD.HI.U32 R9, R17, R8, RZ ;  /* 0x0000000811097227 */ /* 0x000fe200078e00ff */
[----:B------:R0:W-:Y:S03]  /*2b20*/  STL [R1+0x13c], R15 ;  /* 0x00013c0f01007387 */ /* 0x0001e60000100800 */
[----:B------:R-:W-:-:S02]  /*2b30*/  @!P2 IMAD.IADD R2, R2, 0x1, -R3 ;  /* 0x000000010202a824 */ /* 0x000fc400078e0a03 */
[--C-:B------:R-:W-:Y:S02]  /*2b40*/  @!P6 IMAD.IADD R7, R7, 0x1, -R3.reuse ;  /* 0x000000010707e824 */ /* 0x100fe400078e0a03 */
[----:B------:R-:W-:Y:S01]  /*2b50*/  @!P4 IMAD.IADD R19, R19, 0x1, -R3 ;  /* 0x000000011313c824 */ /* 0x000fe200078e0a03 */
[----:B------:R-:W-:Y:S01]  /*2b60*/  ISETP.GT.U32.AND P2, PT, R3, R2, PT ;  /* 0x000000020300720c */ /* 0x000fe20003f44070 */
[----:B------:R-:W-:Y:S01]  /*2b70*/  IMAD.MOV R9, RZ, RZ, -R9 ;  /* 0x000000ffff097224 */ /* 0x000fe200078e0a09 */
[----:B------:R-:W-:Y:S01]  /*2b80*/  ISETP.GE.AND P4, PT, R0, RZ, PT ;  /* 0x000000ff0000720c */ /* 0x000fe20003f86270 */
[----:B------:R-:W-:Y:S01]  /*2b90*/  IMAD.HI.U32 R0, R17, R4, RZ ;  /* 0x0000000411007227 */ /* 0x000fe200078e00ff */
[----:B------:R-:W-:Y:S02]  /*2ba0*/  ISETP.GT.U32.AND P6, PT, R3, R7, PT ;  /* 0x000000070300720c */ /* 0x000fe40003fc4070 */
[----:B0-----:R-:W-:Y:S01]  /*2bb0*/  IADD3 R15, R29, 0x53, RZ ;  /* 0x000000531d0f7810 */ /* 0x001fe20007ffe0ff */
[----:B------:R-:W-:-:S02]  /*2bc0*/  IMAD.MOV R0, RZ, RZ, -R0 ;  /* 0x000000ffff007224 */ /* 0x000fc400078e0a00 */
[C---:B------:R-:W-:Y:S01]  /*2bd0*/  IMAD R8, R3.reuse, R9, R8 ;  /* 0x0000000903087224 */ /* 0x040fe200078e0208 */
[----:B------:R-:W-:Y:S01]  /*2be0*/  IABS R13, R15 ;  /* 0x0000000f000d7213 */ /* 0x000fe20000000000 */
[----:B------:R-:W-:Y:S01]  /*2bf0*/  IMAD R4, R3, R0, R4 ;  /* 0x0000000003047224 */ /* 0x000fe200078e0204 */
[----:B------:R-:W-:Y:S01]  /*2c00*/  IADD3 R0, R29, 0x50, RZ ;  /* 0x000000501d007810 */ /* 0x000fe20007ffe0ff */
[--C-:B------:R-:W-:Y:S01]  /*2c10*/  @!P2 IMAD.IADD R2, R2, 0x1, -R3.reuse ;  /* 0x000000010202a824 */ /* 0x100fe200078e0a03 */
[----:B------:R-:W-:Y:S01]  /*2c20*/  ISETP.GT.U32.AND P2, PT, R3, R8, PT ;  /* 0x000000080300720c */ /* 0x000fe20003f44070 */
[----:B------:R-:W-:Y:S01]  /*2c30*/  IMAD.MOV.U32 R12, RZ, RZ, R10 ;  /* 0x000000ffff0c7224 */ /* 0x000fe200078e000a */
[----:B------:R-:W-:Y:S01]  /*2c40*/  IADD3 R10, R29, 0x52, RZ ;  /* 0x000000521d0a7810 */ /* 0x000fe20007ffe0ff */
[----:B------:R-:W-:Y:S01]  /*2c50*/  @!P6 IMAD.IADD R7, R7, 0x1, -R3 ;  /* 0x000000010707e824 */ /* 0x000fe200078e0a03 */
[----:B------:R-:W-:Y:S01]  /*2c60*/  ISETP.GT.U32.AND P6, PT, R3, R4, PT ;  /* 0x000000040300720c */ /* 0x000fe20003fc4070 */
[----:B------:R-:W-:Y:S01]  /*2c70*/  @!P1 IMAD.MOV R12, RZ, RZ, -R12 ;  /* 0x000000ffff0c9224 */ /* 0x000fe200078e0a0c */
[----:B------:R-:W-:Y:S01]  /*2c80*/  ISETP.GE.AND P1, PT, R5, RZ, PT ;  /* 0x000000ff0500720c */ /* 0x000fe20003f26270 */
[----:B------:R-:W-:Y:S01]  /*2c90*/  IMAD.HI.U32 R5, R17, R13, RZ ;  /* 0x0000000d11057227 */ /* 0x000fe200078e00ff */
[----:B------:R-:W-:-:S02]  /*2ca0*/  IABS R16, R10 ;  /* 0x0000000a00107213 */ /* 0x000fc40000000000 */
[----:B------:R0:W-:Y:S01]  /*2cb0*/  STL [R1+0x138], R12 ;  /* 0x0001380c01007387 */ /* 0x0001e20000100800 */
[----:B------:R-:W-:Y:S01]  /*2cc0*/  IMAD.MOV R5, RZ, RZ, -R5 ;  /* 0x000000ffff057224 */ /* 0x000fe200078e0a05 */
[----:B------:R-:W-:Y:S01]  /*2cd0*/  IADD3 R9, R29, 0x4f, RZ ;  /* 0x0000004f1d097810 */ /* 0x000fe20007ffe0ff */
[----:B------:R-:W-:Y:S02]  /*2ce0*/  @!P2 IMAD.IADD R8, R8, 0x1, -R3 ;  /* 0x000000010808a824 */ /* 0x000fe400078e0a03 */
[C---:B------:R-:W-:Y:S01]  /*2cf0*/  IMAD R13, R3.reuse, R5, R13 ;  /* 0x00000005030d7224 */ /* 0x040fe200078e020d */
[----:B------:R-:W-:Y:S01]  /*2d00*/  IABS R5, R0 ;  /* 0x0000000000057213 */ /* 0x000fe20000000000 */
[----:B------:R-:W-:Y:S01]  /*2d10*/  @!P6 IMAD.IADD R4, R4, 0x1, -R3 ;  /* 0x000000010404e824 */ /* 0x000fe200078e0a03 */
[----:B------:R-:W-:Y:S01]  /*2d20*/  ISETP.GT.U32.AND P6, PT, R3, R8, PT ;  /* 0x000000080300720c */ /* 0x000fe20003fc4070 */
[----:B------:R-:W-:Y:S01]  /*2d30*/  IMAD.HI.U32 R20, R17, R16, RZ ;  /* 0x0000001011147227 */ /* 0x000fe200078e00ff */
[----:B0-----:R-:W-:-:S02]  /*2d40*/  IADD3 R12, R29, 0x51, RZ ;  /* 0x000000511d0c7810 */ /* 0x001fc40007ffe0ff */
[----:B------:R-:W-:Y:S01]  /*2d50*/  ISETP.GT.U32.AND P2, PT, R3, R13, PT ;  /* 0x0000000d0300720c */ /* 0x000fe20003f44070 */
[----:B------:R-:W-:Y:S01]  /*2d60*/  IMAD.MOV R20, RZ, RZ, -R20 ;  /* 0x000000ffff147224 */ /* 0x000fe200078e0a14 */
[----:B------:R-:W-:Y:S01]  /*2d70*/  IABS R14, R12 ;  /* 0x0000000c000e7213 */ /* 0x000fe20000000000 */
[----:B------:R-:W-:Y:S01]  /*2d80*/  @!P5 IMAD.MOV R19, RZ, RZ, -R19 ;  /* 0x000000ffff13d224 */ /* 0x000fe200078e0a13 */
[----:B------:R-:W-:Y:S01]  /*2d90*/  ISETP.GE.AND P5, PT, R15, RZ, PT ;  /* 0x000000ff0f00720c */ /* 0x000fe20003fa6270 */
[----:B------:R-:W-:Y:S01]  /*2da0*/  IMAD R15, R3, R20, R16 ;  /* 0x00000014030f7224 */ /* 0x000fe200078e0210 */
[----:B------:R-:W-:Y:S01]  /*2db0*/  IABS R16, R9 ;  /* 0x0000000900107213 */ /* 0x000fe20000000000 */
[----:B------:R-:W-:Y:S01]  /*2dc0*/  IMAD.HI.U32 R18, R17, R14, RZ ;  /* 0x0000000e11127227 */ /* 0x000fe200078e00ff */
[----:B------:R0:W-:Y:S03]  /*2dd0*/  STL [R1+0x12c], R19 ;  /* 0x00012c1301007387 */ /* 0x0001e60000100800 */
[----:B------:R-:W-:-:S02]  /*2de0*/  IMAD.MOV R18, RZ, RZ, -R18 ;  /* 0x000000ffff127224 */ /* 0x000fc400078e0a12 */
[--C-:B------:R-:W-:Y:S01]  /*2df0*/  @!P6 IMAD.IADD R8, R8, 0x1, -R3.reuse ;  /* 0x000000010808e824 */ /* 0x100fe200078e0a03 */
[----:B------:R-:W-:Y:S01]  /*2e00*/  ISETP.GT.U32.AND P6, PT, R3, R15, PT ;  /* 0x0000000f0300720c */ /* 0x000fe20003fc4070 */
[----:B------:R-:W-:Y:S02]  /*2e10*/  IMAD.MOV.U32 R21, RZ, RZ, R2 ;  /* 0x000000ffff157224 */ /* 0x000fe400078e0002 */
[----:B------:R-:W-:Y:S01]  /*2e20*/  @!P2 IMAD.IADD R13, R13, 0x1, -R3 ;  /* 0x000000010d0da824 */ /* 0x000fe200078e0a03 */
[C---:B------:R-:W-:Y:S01]  /*2e30*/  ISETP.GT.U32.AND P2, PT, R3.reuse, R4, PT ;  /* 0x000000040300720c */ /* 0x040fe20003f44070 */
[----:B0-----:R-:W-:Y:S02]  /*2e40*/  IMAD.MOV.U32 R19, RZ, RZ, R5 ;  /* 0x000000ffff137224 */ /* 0x001fe400078e0005 */
[----:B------:R-:W-:Y:S02]  /*2e50*/  IMAD R5, R3, R18, R14 ;  /* 0x0000001203057224 */ /* 0x000fe400078e020e */
[----:B------:R-:W-:-:S04]  /*2e60*/  IMAD.HI.U32 R2, R17, R19, RZ ;  /* 0x0000001311027227 */ /* 0x000fc800078e00ff */
[----:B------:R-:W-:Y:S02]  /*2e70*/  IMAD.MOV.U32 R14, RZ, RZ, R8 ;  /* 0x000000ffff0e7224 */ /* 0x000fe400078e0008 */
[----:B------:R-:W-:Y:S02]  /*2e80*/  IMAD.MOV R2, RZ, RZ, -R2 ;  /* 0x000000ffff027224 */ /* 0x000fe400078e0a02 */
[----:B------:R-:W-:Y:S01]  /*2e90*/  @!P4 IMAD.MOV R14, RZ, RZ, -R14 ;  /* 0x000000ffff0ec224 */ /* 0x000fe200078e0a0e */
[C---:B------:R-:W-:Y:S01]  /*2ea0*/  ISETP.GT.U32.AND P4, PT, R3.reuse, R5, PT ;  /* 0x000000050300720c */ /* 0x040fe20003f84070 */
[----:B------:R-:W-:Y:S01]  /*2eb0*/  IMAD R8, R3, R2, R19 ;  /* 0x0000000203087224 */ /* 0x000fe200078e0213 */
[----:B------:R-:W-:Y:S01]  /*2ec0*/  IADD3 R2, R29, 0x4e, RZ ;  /* 0x0000004e1d027810 */ /* 0x000fe20007ffe0ff */
[----:B------:R-:W-:Y:S01]  /*2ed0*/  @!P0 IMAD.MOV R21, RZ, RZ, -R21 ;  /* 0x000000ffff158224 */ /* 0x000fe200078e0a15 */
[----:B------:R-:W-:Y:S01]  /*2ee0*/  ISETP.GT.U32.AND P0, PT, R3, R13, PT ;  /* 0x0000000d0300720c */ /* 0x000fe20003f04070 */
[----:B------:R-:W-:Y:S01]  /*2ef0*/  @!P6 IMAD.IADD R15, R15, 0x1, -R3 ;  /* 0x000000010f0fe824 */ /* 0x000fe200078e0a03 */
[----:B------:R-:W-:Y:S01]  /*2f00*/  ISETP.GT.U32.AND P6, PT, R3, R8, PT ;  /* 0x000000080300720c */ /* 0x000fe20003fc4070 */
[----:B------:R-:W-:Y:S01]  /*2f10*/  IMAD.MOV.U32 R18, RZ, RZ, R7 ;  /* 0x000000ffff127224 */ /* 0x000fe200078e0007 */
[----:B------:R-:W-:Y:S01]  /*2f20*/  STL [R1+0x11c], R21 ;  /* 0x00011c1501007387 */ /* 0x000fe20000100800 */
[----:B------:R-:W-:Y:S01]  /*2f30*/  @!P2 IMAD.IADD R4, R4, 0x1, -R3 ;  /* 0x000000010404a824 */ /* 0x000fe200078e0a03 */
[----:B------:R-:W-:Y:S01]  /*2f40*/  ISETP.GE.AND P2, PT, R12, RZ, PT ;  /* 0x000000ff0c00720c */ /* 0x000fe20003f46270 */
[----:B------:R-:W-:-:S04]  /*2f50*/  IMAD.HI.U32 R7, R17, R16, RZ ;  /* 0x0000001011077227 */ /* 0x000fc800078e00ff */
[----:B------:R-:W-:Y:S01]  /*2f60*/  @!P3 IMAD.MOV R18, RZ, RZ, -R18 ;  /* 0x000000ffff12b224 */ /* 0x000fe200078e0a12 */
[----:B------:R-:W-:Y:S01]  /*2f70*/  ISETP.GE.AND P3, PT, R10, RZ, PT ;  /* 0x000000ff0a00720c */ /* 0x000fe20003f66270 */
[----:B------:R-:W-:Y:S01]  /*2f80*/  IMAD.MOV.U32 R10, RZ, RZ, R4 ;  /* 0x000000ffff0a7224 */ /* 0x000fe200078e0004 */
[----:B------:R-:W-:Y:S01]  /*2f90*/  IADD3 R4, R29, 0x4c, RZ ;  /* 0x0000004c1d047810 */ /* 0x000fe20007ffe0ff */
[----:B------:R-:W-:Y:S01]  /*2fa0*/  @!P4 IMAD.IADD R5, R5, 0x1, -R3 ;  /* 0x000000010505c824 */ /* 0x000fe200078e0a03 */
[----:B------:R-:W-:Y:S01]  /*2fb0*/  ISETP.GT.U32.AND P4, PT, R3, R15, PT ;  /* 0x0000000f0300720c */ /* 0x000fe20003f84070 */
[----:B------:R-:W-:Y:S01]  /*2fc0*/  IMAD.MOV R7, RZ, RZ, -R7 ;  /* 0x000000ffff077224 */ /* 0x000fe200078e0a07 */
[----:B------:R-:W-:Y:S01]  /*2fd0*/  STL [R1+0x110], R18 ;  /* 0x0001101201007387 */ /* 0x000fe20000100800 */
[--C-:B------:R-:W-:Y:S01]  /*2fe0*/  @!P0 IMAD.IADD R13, R13, 0x1, -R3.reuse ;  /* 0x000000010d0d8824 */ /* 0x100fe200078e0a03 */
[----:B------:R-:W-:Y:S01]  /*2ff0*/  ISETP.GE.AND P0, PT, R0, RZ, PT ;  /* 0x000000ff0000720c */ /* 0x000fe20003f06270 */
[----:B------:R-:W-:Y:S01]  /*3000*/  @!P1 IMAD.MOV R10, RZ, RZ, -R10 ;  /* 0x000000ffff0a9224 */ /* 0x000fe200078e0a0a */
[C---:B------:R-:W-:Y:S01]  /*3010*/  ISETP.GT.U32.AND P1, PT, R3.reuse, R5, PT ;  /* 0x000000050300720c */ /* 0x040fe20003f24070 */
[----:B------:R-:W-:Y:S01]  /*3020*/  IMAD R0, R3, R7, R16 ;  /* 0x0000000703007224 */ /* 0x000fe200078e0210 */
[----:B------:R-:W-:Y:S01]  /*3030*/  IABS R16, R2 ;  /* 0x0000000200107213 */ /* 0x000fe20000000000 */
[----:B------:R-:W-:Y:S01]  /*3040*/  @!P6 IMAD.IADD R8, R8, 0x1, -R3 ;  /* 0x000000010808e824 */ /* 0x000fe200078e0a03 */
[----:B------:R-:W-:Y:S01]  /*3050*/  IADD3 R7, R29, 0x4b, RZ ;  /* 0x0000004b1d077810 */ /* 0x000fe20007ffe0ff */
[----:B------:R0:W-:Y:S01]  /*3060*/  STL [R1+0x10c], R14 ;  /* 0x00010c0e01007387 */ /* 0x0001e20000100800 */
[----:B------:R-:W-:Y:S01]  /*3070*/  IABS R12, R4 ;  /* 0x00000004000c7213 */ /* 0x000fe20000000000 */
[----:B------:R-:W-:Y:S01]  /*3080*/  IMAD.HI.U32 R19, R17, R16, RZ ;  /* 0x0000001011137227 */ /* 0x000fe200078e00ff */
[----:B------:R-:W-:Y:S01]  /*3090*/  ISETP.GT.U32.AND P6, PT, R3, R8, PT ;  /* 0x000000080300720c */ /* 0x000fe20003fc4070 */
[----:B------:R1:W-:Y:S02]  /*30a0*/  STL [R1+0x108], R10 ;  /* 0x0001080a01007387 */ /* 0x0003e40000100800 */
[----:B------:R-:W-:-:S02]  /*30b0*/  IMAD.MOV R19, RZ, RZ, -R19 ;  /* 0x000000ffff137224 */ /* 0x000fc400078e0a13 */
[--C-:B------:R-:W-:Y:S01]  /*30c0*/  @!P4 IMAD.IADD R15, R15, 0x1, -R3.reuse ;  /* 0x000000010f0fc824 */ /* 0x100fe200078e0a03 */
[----:B------:R-:W-:Y:S01]  /*30d0*/  ISETP.GT.U32.AND P4, PT, R3, R0, PT ;  /* 0x000000000300720c */ /* 0x000fe20003f84070 */
[--C-:B------:R-:W-:Y:S01]  /*30e0*/  @!P1 IMAD.IADD R5, R5, 0x1, -R3.reuse ;  /* 0x0000000105059824 */ /* 0x100fe200078e0a03 */
[----:B------:R-:W-:Y:S01]  /*30f0*/  ISETP.GE.AND P1, PT, R9, RZ, PT ;  /* 0x000000ff0900720c */ /* 0x000fe20003f26270 */
[----:B------:R-:W-:Y:S01]  /*3100*/  IMAD R9, R3, R19, R16 ;  /* 0x0000001303097224 */ /* 0x000fe200078e0210 */
[----:B0-----:R-:W-:Y:S01]  /*3110*/  IADD3 R14, R29, 0x4d, RZ ;  /* 0x0000004d1d0e7810 */ /* 0x001fe20007ffe0ff */
[----:B------:R-:W-:Y:S01]  /*3120*/  IMAD.HI.U32 R20, R17, R12, RZ ;  /* 0x0000000c11147227 */ /* 0x000fe200078e00ff */
[----:B-1----:R-:W-:Y:S02]  /*3130*/  IABS R10, R7 ;  /* 0x00000007000a7213 */ /* 0x002fe40000000000 */
[----:B------:R-:W-:Y:S01]  /*3140*/  IABS R18, R14 ;  /* 0x0000000e00127213 */ /* 0x000fe20000000000 */
[----:B------:R-:W-:Y:S01]  /*3150*/  @!P6 IMAD.IADD R8, R8, 0x1, -R3 ;  /* 0x000000010808e824 */ /* 0x000fe200078e0a03 */
[----:B------:R-:W-:Y:S01]  /*3160*/  ISETP.GT.U32.AND P6, PT, R3, R9, PT ;  /* 0x000000090300720c */ /* 0x000fe20003fc4070 */
[----:B------:R-:W-:-:S04]  /*3170*/  IMAD.HI.U32 R19, R17, R10, RZ ;  /* 0x0000000a11137227 */ /* 0x000fc800078e00ff */
[----:B------:R-:W-:Y:S01]  /*3180*/  @!P4 IMAD.IADD R0, R0, 0x1, -R3 ;  /* 0x000000010000c824 */ /* 0x000fe200078e0a03 */
[----:B------:R-:W-:Y:S01]  /*3190*/  ISETP.GE.AND P4, PT, R2, RZ, PT ;  /* 0x000000ff0200720c */ /* 0x000fe20003f86270 */
[----:B------:R-:W-:Y:S01]  /*31a0*/  IMAD.MOV R19, RZ, RZ, -R19 ;  /* 0x000000ffff137224 */ /* 0x000fe200078e0a13 */
[----:B------:R-:W-:Y:S01]  /*31b0*/  IADD3 R2, R29, 0x4a, RZ ;  /* 0x0000004a1d027810 */ /* 0x000fe20007ffe0ff */
[----:B------:R-:W-:-:S04]  /*31c0*/  IMAD.HI.U32 R16, R17, R18, RZ ;  /* 0x0000001211107227 */ /* 0x000fc800078e00ff */
[----:B------:R-:W-:Y:S01]  /*31d0*/  IMAD R10, R3, R19, R10 ;  /* 0x00000013030a7224 */ /* 0x000fe200078e020a */
[----:B------:R-:W-:Y:S01]  /*31e0*/  IABS R19, R2 ;  /* 0x0000000200137213 */ /* 0x000fe20000000000 */
[----:B------:R-:W-:Y:S02]  /*31f0*/  IMAD.MOV R16, RZ, RZ, -R16 ;  /* 0x000000ffff107224 */ /* 0x000fe400078e0a10 */
[----:B------:R-:W-:Y:S01]  /*3200*/  @!P6 IMAD.IADD R9, R9, 0x1, -R3 ;  /* 0x000000010909e824 */ /* 0x000fe200078e0a03 */
[C---:B------:R-:W-:Y:S01]  /*3210*/  ISETP.GT.U32.AND P6, PT, R3.reuse, R0, PT ;  /* 0x000000000300720c */ /* 0x040fe20003fc4070 */
[----:B------:R-:W-:Y:S02]  /*3220*/  IMAD.MOV R20, RZ, RZ, -R20 ;  /* 0x000000ffff147224 */ /* 0x000fe400078e0a14 */
[----:B------:R-:W-:Y:S01]  /*3230*/  IMAD R16, R3, R16, R18 ;  /* 0x0000001003107224 */ /* 0x000fe200078e0212 */
[----:B------:R-:W-:Y:S01]  /*3240*/  IADD3 R18, R29, 0x49, RZ ;  /* 0x000000491d127810 */ /* 0x000fe20007ffe0ff */
[----:B------:R-:W-:-:S02]  /*3250*/  IMAD.MOV.U32 R21, RZ, RZ, R15 ;  /* 0x000000ffff157224 */ /* 0x000fc400078e000f */
[----:B------:R-:W-:Y:S02]  /*3260*/  IMAD.MOV.U32 R15, RZ, RZ, R19 ;  /* 0x000000ffff0f7224 */ /* 0x000fe400078e0013 */
[C---:B------:R-:W-:Y:S02]  /*3270*/  IMAD R12, R3.reuse, R20, R12 ;  /* 0x00000014030c7224 */ /* 0x040fe400078e020c */
[----:B------:R-:W-:Y:S02]  /*3280*/  IMAD.MOV.U32 R19, RZ, RZ, R5 ;  /* 0x000000ffff137224 */ /* 0x000fe400078e0005 */
[----:B------:R-:W-:Y:S01]  /*3290*/  @!P5 IMAD.MOV R13, RZ, RZ, -R13 ;  /* 0x000000ffff0dd224 */ /* 0x000fe200078e0a0d */
[C---:B------:R-:W-:Y:S01]  /*32a0*/  ISETP.GT.U32.AND P5, PT, R3.reuse, R16, PT ;  /* 0x000000100300720c */ /* 0x040fe20003fa4070 */
[----:B------:R-:W-:Y:S01]  /*32b0*/  @!P2 IMAD.MOV R19, RZ, RZ, -R19 ;  /* 0x000000ffff13a224 */ /* 0x000fe200078e0a13 */
[C---:B------:R-:W-:Y:S01]  /*32c0*/  ISETP.GT.U32.AND P2, PT, R3.reuse, R12, PT ;  /* 0x0000000c0300720c */ /* 0x040fe20003f44070 */
[----:B------:R-:W-:Y:S01]  /*32d0*/  @!P3 IMAD.MOV R21, RZ, RZ, -R21 ;  /* 0x000000ffff15b224 */ /* 0x000fe200078e0a15 */
[C---:B------:R-:W-:Y:S01]  /*32e0*/  ISETP.GT.U32.AND P3, PT, R3.reuse, R9, PT ;  /* 0x000000090300720c */ /* 0x040fe20003f64070 */
[----:B------:R-:W-:Y:S01]  /*32f0*/  @!P6 IMAD.IADD R0, R0, 0x1, -R3 ;  /* 0x000000010000e824 */ /* 0x000fe200078e0a03 */
[----:B------:R-:W-:Y:S01]  /*3300*/  ISETP.GT.U32.AND P6, PT, R3, R10, PT ;  /* 0x0000000a0300720c */ /* 0x000fe20003fc4070 */
[----:B------:R-:W-:Y:S01]  /*3310*/  IMAD.HI.U32 R5, R17, R15, RZ ;  /* 0x0000000f11057227 */ /* 0x000fe200078e00ff */
[----:B------:R0:W-:Y:S03]  /*3320*/  STL [R1+0x104], R13 ;  /* 0x0001040d01007387 */ /* 0x0001e60000100800 */
[----:B------:R-:W-:Y:S01]  /*3330*/  @!P0 IMAD.MOV R8, RZ, RZ, -R8 ;  /* 0x000000ffff088224 */ /* 0x000fe200078e0a08 */
[----:B------:R-:W-:Y:S01]  /*3340*/  STL [R1+0x100], R21 ;  /* 0x0001001501007387 */ /* 0x000fe20000100800 */
[----:B------:R-:W-:Y:S01]  /*3350*/  IMAD.MOV R5, RZ, RZ, -R5 ;  /* 0x000000ffff057224 */ /* 0x000fe200078e0a05 */
[----:B------:R-:W-:Y:S01]  /*3360*/  ISETP.GE.AND P0, PT, R14, RZ, PT ;  /* 0x000000ff0e00720c */ /* 0x000fe20003f06270 */
[--C-:B------:R-:W-:Y:S01]  /*3370*/  @!P5 IMAD.IADD R16, R16, 0x1, -R3.reuse ;  /* 0x000000011010d824 */ /* 0x100fe200078e0a03 */
[----:B------:R-:W-:Y:S01]  /*3380*/  STL [R1+0xfc], R19 ;  /* 0x0000fc1301007387 */ /* 0x000fe20000100800 */
[--C-:B------:R-:W-:Y:S01]  /*3390*/  @!P2 IMAD.IADD R12, R12, 0x1, -R3.reuse ;  /* 0x000000010c0ca824 */ /* 0x100fe200078e0a03 */
[----:B0-----:R-:W-:Y:S01]  /*33a0*/  IABS R13, R18 ;  /* 0x00000012000d7213 */ /* 0x001fe20000000000 */
[----:B------:R-:W-:Y:S01]  /*33b0*/  @!P3 IMAD.IADD R9, R9, 0x1, -R3 ;  /* 0x000000010909b824 */ /* 0x000fe200078e0a03 */
[----:B------:R0:W-:Y:S01]  /*33c0*/  STL [R1+0xf0], R8 ;  /* 0x0000f00801007387 */ /* 0x0001e20000100800 */
[C---:B------:R-:W-:Y:S01]  /*33d0*/  IMAD R5, R3.reuse, R5, R15 ;  /* 0x0000000503057224 */ /* 0x040fe200078e020f */
[----:B------:R-:W-:Y:S01]  /*33e0*/  ISETP.GT.U32.AND P2, PT, R3, R16, PT ;  /* 0x000000100300720c */ /* 0x000fe20003f44070 */
[----:B------:R-:W-:Y:S01]  /*33f0*/  @!P6 IMAD.IADD R10, R10, 0x1, -R3 ;  /* 0x000000010a0ae824 */ /* 0x000fe200078e0a03 */
[----:B------:R-:W-:Y:S01]  /*3400*/  ISETP.GE.AND P3, PT, R4, RZ, PT ;  /* 0x000000ff0400720c */ /* 0x000fe20003f66270 */
[----:B------:R-:W-:Y:S01]  /*3410*/  IMAD.HI.U32 R4, R17, R13, RZ ;  /* 0x0000000d11047227 */ /* 0x000fe200078e00ff */
[----:B------:R-:W-:-:S02]  /*3420*/  ISETP.GT.U32.AND P6, PT, R3, R12, PT ;  /* 0x0000000c0300720c */ /* 0x000fc40003fc4070 */
[----:B------:R-:W-:Y:S01]  /*3430*/  ISETP.GE.AND P5, PT, R7, RZ, PT ;  /* 0x000000ff0700720c */ /* 0x000fe20003fa6270 */
[----:B------:R-:W-:Y:S01]  /*3440*/  @!P4 IMAD.MOV R9, RZ, RZ, -R9 ;  /* 0x000000ffff09c224 */ /* 0x000fe200078e0a09 */
[----:B------:R-:W-:Y:S01]  /*3450*/  ISETP.GT.U32.AND P4, PT, R3, R5, PT ;  /* 0x000000050300720c */ /* 0x000fe20003f84070 */
[----:B0-----:R-:W-:Y:S01]  /*3460*/  IMAD.MOV.U32 R8, RZ, RZ, R0 ;  /* 0x000000ffff087224 */ /* 0x001fe200078e0000 */
[----:B------:R-:W-:Y:S01]  /*3470*/  IADD3 R7, R29, 0x47, RZ ;  /* 0x000000471d077810 */ /* 0x000fe20007ffe0ff */
[----:B------:R-:W-:Y:S02]  /*3480*/  IMAD.MOV R4, RZ, RZ, -R4 ;  /* 0x000000ffff047224 */ /* 0x000fe400078e0a04 */
[----:B------:R-:W-:Y:S01]  /*3490*/  @!P1 IMAD.MOV R8, RZ, RZ, -R8 ;  /* 0x000000ffff089224 */ /* 0x000fe200078e0a08 */
[C---:B------:R-:W-:Y:S01]  /*34a0*/  ISETP.GT.U32.AND P1, PT, R3.reuse, R10, PT ;  /* 0x0000000a0300720c */ /* 0x040fe20003f24070 */
[C---:B------:R-:W-:Y:S02]  /*34b0*/  IMAD R0, R3.reuse, R4, R13 ;  /* 0x0000000403007224 */ /* 0x040fe400078e020d */
[--C-:B------:R-:W-:Y:S01]  /*34c0*/  @!P2 IMAD.IADD R16, R16, 0x1, -R3.reuse ;  /* 0x000000011010a824 */ /* 0x100fe200078e0a03 */
[----:B------:R0:W-:Y:S01]  /*34d0*/  STL [R1+0xec], R8 ;  /* 0x0000ec0801007387 */ /* 0x0001e20000100800 */
[--C-:B------:R-:W-:Y:S01]  /*34e0*/  @!P6 IMAD.IADD R12, R12, 0x1, -R3.reuse ;  /* 0x000000010c0ce824 */ /* 0x100fe200078e0a03 */
[----:B------:R-:W-:Y:S01]  /*34f0*/  ISETP.GT.U32.AND P6, PT, R3, R0, PT ;  /* 0x000000000300720c */ /* 0x000fe20003fc4070 */
[----:B------:R-:W-:Y:S01]  /*3500*/  @!P4 IMAD.IADD R5, R5, 0x1, -R3 ;  /* 0x000000010505c824 */ /* 0x000fe200078e0a03 */
[----:B------:R1:W-:Y:S01]  /*3510*/  STL [R1+0xe4], R9 ;  /* 0x0000e40901007387 */ /* 0x0003e20000100800 */
[----:B------:R-:W-:Y:S01]  /*3520*/  IMAD.MOV.U32 R15, RZ, RZ, R16 ;  /* 0x000000ffff0f7224 */ /* 0x000fe200078e0010 */
[----:B------:R-:W-:Y:S01]  /*3530*/  ISETP.GE.AND P2, PT, R2, RZ, PT ;  /* 0x000000ff0200720c */ /* 0x000fe20003f46270 */
[----:B------:R-:W-:Y:S01]  /*3540*/  @!P3 IMAD.MOV R12, RZ, RZ, -R12 ;  /* 0x000000ffff0cb224 */ /* 0x000fe200078e0a0c */
[----:B------:R-:W-:Y:S01]  /*3550*/  IABS R2, R7 ;  /* 0x0000000700027213 */ /* 0x000fe20000000000 */
[----:B------:R-:W-:Y:S01]  /*3560*/  @!P0 IMAD.MOV R15, RZ, RZ, -R15 ;  /* 0x000000ffff0f8224 */ /* 0x000fe200078e0a0f */
[----:B0-----:R-:W-:Y:S01]  /*3570*/  IADD3 R8, R29, 0x48, RZ ;  /* 0x000000481d087810 */ /* 0x001fe20007ffe0ff */
[--C-:B------:R-:W-:Y:S01]  /*3580*/  @!P1 IMAD.IADD R10, R10, 0x1, -R3.reuse ;  /* 0x000000010a0a9824 */ /* 0x100fe200078e0a03 */
[----:B------:R-:W-:Y:S01]  /*3590*/  ISETP.GT.U32.AND P0, PT, R3, R5, PT ;  /* 0x000000050300720c */ /* 0x000fe20003f04070 */
[----:B------:R-:W-:Y:S01]  /*35a0*/  IMAD.HI.U32 R13, R17, R2, RZ ;  /* 0x00000002110d7227 */ /* 0x000fe200078e00ff */
[----:B------:R-:W-:Y:S01]  /*35b0*/  IABS R4, R8 ;  /* 0x0000000800047213 */ /* 0x000fe20000000000 */
[----:B------:R0:W-:Y:S01]  /*35c0*/  STL [R1+0xe0], R15 ;  /* 0x0000e00f01007387 */ /* 0x0001e20000100800 */
[----:B-1----:R-:W-:Y:S01]  /*35d0*/  IADD3 R9, R29, 0x46, RZ ;  /* 0x000000461d097810 */ /* 0x002fe20007ffe0ff */
[----:B------:R-:W-:Y:S01]  /*35e0*/  @!P6 IMAD.IADD R0, R0, 0x1, -R3 ;  /* 0x000000010000e824 */ /* 0x000fe200078e0a03 */
[----:B------:R-:W-:Y:S01]  /*35f0*/  ISETP.GE.AND P4, PT, R8, RZ, PT ;  /* 0x000000ff0800720c */ /* 0x000fe20003f86270 */
[----:B------:R-:W-:Y:S01]  /*3600*/  IMAD.HI.U32 R14, R17, R4, RZ ;  /* 0x00000004110e7227 */ /* 0x000fe200078e00ff */
[----:B------:R-:W-:Y:S01]  /*3610*/  IABS R8, R9 ;  /* 0x0000000900087213 */ /* 0x000fe20000000000 */
[----:B------:R1:W-:Y:S01]  /*3620*/  STL [R1+0xc4], R12 ;  /* 0x0000c40c01007387 */ /* 0x0003e20000100800 */
[----:B------:R-:W-:Y:S01]  /*3630*/  ISETP.GT.U32.AND P6, PT, R3, R0, PT ;  /* 0x000000000300720c */ /* 0x000fe20003fc4070 */
[----:B------:R-:W-:Y:S01]  /*3640*/  IMAD.MOV R14, RZ, RZ, -R14 ;  /* 0x000000ffff0e7224 */ /* 0x000fe200078e0a0e */
[----:B------:R-:W-:Y:S01]  /*3650*/  ISETP.GE.AND P1, PT, R18, RZ, PT ;  /* 0x000000ff1200720c */ /* 0x000fe20003f26270 */
[----:B0-----:R-:W-:Y:S01]  /*3660*/  IMAD.MOV.U32 R15, RZ, RZ, R10 ;  /* 0x000000ffff0f7224 */ /* 0x001fe200078e000a */
[----:B------:R-:W-:Y:S01]  /*3670*/  IADD3 R16, R29, 0x40, RZ ;  /* 0x000000401d107810 */ /* 0x000fe20007ffe0ff */
[----:B------:R-:W-:-:S02]  /*3680*/  IMAD R4, R3, R14, R4 ;  /* 0x0000000e03047224 */ /* 0x000fc400078e0204 */
[----:B------:R-:W-:-:S03]  /*3690*/  IMAD.HI.U32 R10, R17, R8, RZ ;  /* 0x00000008110a7227 */ /* 0x000fc600078e00ff */
[----:B------:R-:W-:Y:S01]  /*36a0*/  ISETP.GT.U32.AND P3, PT, R3, R4, PT ;  /* 0x000000040300720c */ /* 0x000fe20003f64070 */
[----:B------:R-:W-:Y:S01]  /*36b0*/  @!P5 IMAD.MOV R15, RZ, RZ, -R15 ;  /* 0x000000ffff0fd224 */ /* 0x000fe200078e0a0f */
[----:B------:R-:W-:Y:S01]  /*36c0*/  ISETP.GE.AND P5, PT, R7, RZ, PT ;  /* 0x000000ff0700720c */ /* 0x000fe20003fa6270 */
[----:B------:R-:W-:Y:S01]  /*36d0*/  IMAD.MOV R7, RZ, RZ, -R10 ;  /* 0x000000ffff077224 */ /* 0x000fe200078e0a0a */
[----:B------:R-:W-:Y:S01]  /*36e0*/  IADD3 R10, R29, 0x45, RZ ;  /* 0x000000451d0a7810 */ /* 0x000fe20007ffe0ff */
[----:B------:R-:W-:Y:S01]  /*36f0*/  @!P0 IMAD.IADD R5, R5, 0x1, -R3 ;  /* 0x0000000105058824 */ /* 0x000fe200078e0a03 */
[----:B------:R-:W-:Y:S01]  /*3700*/  STL [R1+0xc8], R15 ;  /* 0x0000c80f01007387 */ /* 0x000fe20000100800 */
[----:B------:R-:W-:Y:S01]  /*3710*/  IMAD R7, R3, R7, R8 ;  /* 0x0000000703077224 */ /* 0x000fe200078e0208 */
[----:B------:R-:W-:Y:S01]  /*3720*/  IABS R20, R10 ;  /* 0x0000000a00147213 */ /* 0x000fe20000000000 */
[----:B------:R-:W-:Y:S01]  /*3730*/  IMAD.MOV.U32 R14, RZ, RZ, R5 ;  /* 0x000000ffff0e7224 */ /* 0x000fe200078e0005 */
[----:B------:R-:W-:Y:S01]  /*3740*/  IADD3 R8, R29, 0x43, RZ ;  /* 0x000000431d087810 */ /* 0x000fe20007ffe0ff */
[----:B------:R-:W-:-:S02]  /*3750*/  IMAD.MOV R13, RZ, RZ, -R13 ;  /* 0x000000ffff0d7224 */ /* 0x000fc400078e0a0d */
[--C-:B------:R-:W-:Y:S01]  /*3760*/  @!P3 IMAD.IADD R4, R4, 0x1, -R3.reuse ;  /* 0x000000010404b824 */ /* 0x100fe200078e0a03 */
[----:B-1----:R-:W-:Y:S01]  /*3770*/  IABS R12, R8 ;  /* 0x00000008000c7213 */ /* 0x002fe20000000000 */
[----:B------:R-:W-:Y:S01]  /*3780*/  @!P2 IMAD.MOV R14, RZ, RZ, -R14 ;  /* 0x000000ffff0ea224 */ /* 0x000fe200078e0a0e */
[C---:B------:R-:W-:Y:S01]  /*3790*/  ISETP.GT.U32.AND P2, PT, R3.reuse, R7, PT ;  /* 0x000000070300720c */ /* 0x040fe20003f44070 */
[C---:B------:R-:W-:Y:S01]  /*37a0*/  IMAD R2, R3.reuse, R13, R2 ;  /* 0x0000000d03027224 */ /* 0x040fe200078e0202 */
[----:B------:R-:W-:Y:S01]  /*37b0*/  ISETP.GT.U32.AND P3, PT, R3, R4, PT ;  /* 0x000000040300720c */ /* 0x000fe20003f64070 */
[----:B------:R-:W-:Y:S01]  /*37c0*/  @!P6 IMAD.IADD R0, R0, 0x1, -R3 ;  /* 0x000000010000e824 */ /* 0x000fe200078e0a03 */
[----:B------:R-:W-:Y:S01]  /*37d0*/  ISETP.GE.AND P6, PT, R9, RZ, PT ;  /* 0x000000ff0900720c */ /* 0x000fe20003fc6270 */
[----:B------:R-:W-:Y:S01]  /*37e0*/  IMAD.MOV.U32 R5, RZ, RZ, R12 ;  /* 0x000000ffff057224 */ /* 0x000fe200078e000c */
[----:B------:R-:W-:Y:S01]  /*37f0*/  ISETP.GT.U32.AND P0, PT, R3, R2, PT ;  /* 0x000000020300720c */ /* 0x000fe20003f04070 */
[----:B------:R-:W-:Y:S01]  /*3800*/  IMAD.MOV.U32 R13, RZ, RZ, R0 ;  /* 0x000000ffff0d7224 */ /* 0x000fe200078e0000 */
[----:B------:R-:W-:Y:S01]  /*3810*/  IADD3 R9, R29, 0x44, RZ ;  /* 0x000000441d097810 */ /* 0x000fe20007ffe0ff */
[----:B------:R0:W-:Y:S01]  /*3820*/  STL [R1+0xcc], R14 ;  /* 0x0000cc0e01007387 */ /* 0x0001e20000100800 */
[----:B------:R-:W-:-:S02]  /*3830*/  IMAD.HI.U32 R0, R17, R5, RZ ;  /* 0x0000000511007227 */ /* 0x000fc400078e00ff */
[----:B------:R-:W-:Y:S02]  /*3840*/  IABS R21, R9 ;  /* 0x0000000900157213 */ /* 0x000fe40000000000 */
[----:B------:R-:W-:Y:S01]  /*3850*/  @!P1 IMAD.MOV R13, RZ, RZ, -R13 ;  /* 0x000000ffff0d9224 */ /* 0x000fe200078e0a0d */
[----:B------:R-:W-:Y:S01]  /*3860*/  ISETP.GE.AND P1, PT, R10, RZ, PT ;  /* 0x000000ff0a00720c */ /* 0x000fe20003f26270 */
[----:B------:R-:W-:-:S03]  /*3870*/  IMAD.HI.U32 R10, R17, R20, RZ ;  /* 0x00000014110a7227 */ /* 0x000fc600078e00ff */
[----:B------:R1:W-:Y:S01]  /*3880*/  STL [R1+0xd4], R13 ;  /* 0x0000d40d01007387 */ /* 0x0003e20000100800 */
[--C-:B------:R-:W-:Y:S02]  /*3890*/  @!P2 IMAD.IADD R7, R7, 0x1, -R3.reuse ;  /* 0x000000010707a824 */ /* 0x100fe400078e0a03 */
[--C-:B------:R-:W-:Y:S01]  /*38a0*/  @!P3 IMAD.IADD R4, R4, 0x1, -R3.reuse ;  /* 0x000000010404b824 */ /* 0x100fe200078e0a03 */
[----:B------:R-:W-:Y:S01]  /*38b0*/  ISETP.GE.AND P3, PT, R9, RZ, PT ;  /* 0x000000ff0900720c */ /* 0x000fe20003f66270 */
[----:B------:R-:W-:Y:S01]  /*38c0*/  IMAD.MOV R10, RZ, RZ, -R10 ;  /* 0x000000ffff0a7224 */ /* 0x000fe200078e0a0a */
[----:B------:R-:W-:Y:S01]  /*38d0*/  ISETP.GT.U32.AND P2, PT, R3, R7, PT ;  /* 0x000000070300720c */ /* 0x000fe20003f44070 */
[----:B------:R-:W-:Y:S02]  /*38e0*/  @!P0 IMAD.IADD R2, R2, 0x1, -R3 ;  /* 0x0000000102028824 */ /* 0x000fe400078e0a03 */
[----:B------:R-:W-:-:S03]  /*38f0*/  IMAD.HI.U32 R12, R17, R21, RZ ;  /* 0x00000015110c7227 */ /* 0x000fc600078e00ff */
[C---:B------:R-:W-:Y:S01]  /*3900*/  ISETP.GT.U32.AND P0, PT, R3.reuse, R2, PT ;  /* 0x000000020300720c */ /* 0x040fe20003f04070 */
[----:B------:R-:W-:Y:S02]  /*3910*/  IMAD R20, R3, R10, R20 ;  /* 0x0000000a03147224 */ /* 0x000fe400078e0214 */
[----:B0-----:R-:W-:Y:S01]  /*3920*/  IMAD.MOV.U32 R14, RZ, RZ, R4 ;  /* 0x000000ffff0e7224 */ /* 0x001fe200078e0004 */
[C---:B------:R-:W-:Y:S01]  /*3930*/  IADD3 R4, R29.reuse, 0x41, RZ ;  /* 0x000000411d047810 */ /* 0x040fe20007ffe0ff */
[----:B------:R-:W-:Y:S01]  /*3940*/  IMAD.MOV R9, RZ, RZ, -R12 ;  /* 0x000000ffff097224 */ /* 0x000fe200078e0a0c */
[----:B------:R-:W-:Y:S01]  /*3950*/  IADD3 R12, R29, 0x3f, RZ ;  /* 0x0000003f1d0c7810 */ /* 0x000fe20007ffe0ff */
[----:B------:R-:W-:Y:S01]  /*3960*/  @!P4 IMAD.MOV R14, RZ, RZ, -R14 ;  /* 0x000000ffff0ec224 */ /* 0x000fe200078e0a0e */
[C---:B------:R-:W-:Y:S01]  /*3970*/  ISETP.GT.U32.AND P4, PT, R3.reuse, R20, PT ;  /* 0x000000140300720c */ /* 0x040fe20003f84070 */
[----:B------:R-:W-:Y:S01]  /*3980*/  IMAD R21, R3, R9, R21 ;  /* 0x0000000903157224 */ /* 0x000fe200078e0215 */
[----:B------:R-:W-:Y:S01]  /*3990*/  IADD3 R9, R29, 0x42, RZ ;  /* 0x000000421d097810 */ /* 0x000fe20007ffe0ff */
[--C-:B------:R-:W-:Y:S01]  /*39a0*/  @!P2 IMAD.IADD R7, R7, 0x1, -R3.reuse ;  /* 0x000000010707a824 */ /* 0x100fe200078e0a03 */
[----:B------:R0:W-:Y:S01]  /*39b0*/  STL [R1+0xd8], R14 ;  /* 0x0000d80e01007387 */ /* 0x0001e20000100800 */
[----:B------:R-:W-:Y:S01]  /*39c0*/  @!P0 IMAD.IADD R2, R2, 0x1, -R3 ;  /* 0x0000000102028824 */ /* 0x000fe200078e0a03 */
[C---:B------:R-:W-:Y:S01]  /*39d0*/  ISETP.GT.U32.AND P2, PT, R3.reuse, R21, PT ;  /* 0x000000150300720c */ /* 0x040fe20003f44070 */
[----:B------:R-:W-:Y:S01]  /*39e0*/  IMAD.MOV R0, RZ, RZ, -R0 ;  /* 0x000000ffff007224 */ /* 0x000fe200078e0a00 */
[----:B------:R-:W-:Y:S01]  /*39f0*/  ISETP.GE.AND P0, PT, R8, RZ, PT ;  /* 0x000000ff0800720c */ /* 0x000fe20003f06270 */
[----:B-1----:R-:W-:Y:S01]  /*3a00*/  IMAD.MOV.U32 R13, RZ, RZ, R2 ;  /* 0x000000ffff0d7224 */ /* 0x002fe200078e0002 */
[----:B------:R-:W-:Y:S01]  /*3a10*/  IABS R15, R12 ;  /* 0x0000000c000f7213 */ /* 0x000fe20000000000 */
[----:B------:R-:W-:Y:S01]  /*3a20*/  IMAD R0, R3, R0, R5 ;  /* 0x0000000003007224 */ /* 0x000fe200078e0205 */
[----:B------:R-:W-:Y:S01]  /*3a30*/  IABS R5, R16 ;  /* 0x0000001000057213 */ /* 0x000fe20000000000 */
[----:B------:R-:W-:Y:S01]  /*3a40*/  @!P4 IMAD.IADD R20, R20, 0x1, -R3 ;  /* 0x000000011414c824 */ /* 0x000fe200078e0a03 */
[----:B0-----:R-:W-:Y:S01]  /*3a50*/  IABS R14, R4 ;  /* 0x00000004000e7213 */ /* 0x001fe20000000000 */
[----:B------:R-:W-:Y:S01]  /*3a60*/  @!P5 IMAD.MOV R13, RZ, RZ, -R13 ;  /* 0x000000ffff0dd224 */ /* 0x000fe200078e0a0d */
[----:B------:R-:W-:Y:S01]  /*3a70*/  ISETP.GE.AND P5, PT, R9, RZ, PT ;  /* 0x000000ff0900720c */ /* 0x000fe20003fa6270 */
[----:B------:R-:W-:Y:S01]  /*3a80*/  IMAD.MOV.U32 R18, RZ, RZ, R7 ;  /* 0x000000ffff127224 */ /* 0x000fe200078e0007 */
[----:B------:R-:W-:Y:S01]  /*3a90*/  ISETP.GT.U32.AND P4, PT, R3, R20, PT ;  /* 0x000000140300720c */ /* 0x000fe20003f84070 */
[----:B------:R-:W-:Y:S01]  /*3aa0*/  @!P2 IMAD.IADD R21, R21, 0x1, -R3 ;  /* 0x000000011515a824 */ /* 0x000fe200078e0a03 */
[----:B------:R-:W-:Y:S01]  /*3ab0*/  IABS R9, R9 ;  /* 0x0000000900097213 */ /* 0x000fe20000000000 */
[----:B------:R-:W-:Y:S01]  /*3ac0*/  @!P6 IMAD.MOV R18, RZ, RZ, -R18 ;  /* 0x000000ffff12e224 */ /* 0x000fe200078e0a12 */
[----:B------:R-:W-:Y:S01]  /*3ad0*/  ISETP.GT.U32.AND P6, PT, R3, R0, PT ;  /* 0x000000000300720c */ /* 0x000fe20003fc4070 */
[----:B------:R-:W-:Y:S01]  /*3ae0*/  IMAD.HI.U32 R8, R17, R14, RZ ;  /* 0x0000000e11087227 */ /* 0x000fe200078e00ff */
[----:B------:R-:W-:Y:S01]  /*3af0*/  ISETP.GT.U32.AND P2, PT, R3, R21, PT ;  /* 0x000000150300720c */ /* 0x000fe20003f44070 */
[----:B------:R0:W-:Y:S02]  /*3b00*/  STL [R1+0xdc], R13 ;  /* 0x0000dc0d01007387 */ /* 0x0001e40000100800 */
[----:B------:R-:W-:-:S02]  /*3b10*/  IMAD.HI.U32 R10, R17, R9, RZ ;  /* 0x00000009110a7227 */ /* 0x000fc400078e00ff */
[----:B------:R1:W-:Y:S02]  /*3b20*/  STL [R1+0xd0], R18 ;  /* 0x0000d01201007387 */ /* 0x0003e40000100800 */
[----:B------:R-:W-:Y:S02]  /*3b30*/  IMAD.MOV R10, RZ, RZ, -R10 ;  /* 0x000000ffff0a7224 */ /* 0x000fe400078e0a0a */
[----:B------:R-:W-:Y:S01]  /*3b40*/  @!P4 IMAD.IADD R20, R20, 0x1, -R3 ;  /* 0x000000011414c824 */ /* 0x000fe200078e0a03 */
[----:B------:R-:W-:Y:S01]  /*3b50*/  ISETP.GE.AND P4, PT, R4, RZ, PT ;  /* 0x000000ff0400720c */ /* 0x000fe20003f86270 */
[----:B------:R-:W-:Y:S01]  /*3b60*/  IMAD R4, R3, R10, R9 ;  /* 0x0000000a03047224 */ /* 0x000fe200078e0209 */
[----:B------:R-:W-:Y:S01]  /*3b70*/  IADD3 R10, R29, 0x3e, RZ ;  /* 0x0000003e1d0a7810 */ /* 0x000fe20007ffe0ff */
[----:B------:R-:W-:Y:S01]  /*3b80*/  @!P2 IMAD.IADD R21, R21, 0x1, -R3 ;  /* 0x000000011515a824 */ /* 0x000fe200078e0a03 */
[----:B------:R-:W-:Y:S01]  /*3b90*/  IADD3 R9, R29, 0x3b, RZ ;  /* 0x0000003b1d097810 */ /* 0x000fe20007ffe0ff */
[----:B------:R-:W-:Y:S01]  /*3ba0*/  IMAD.MOV R8, RZ, RZ, -R8 ;  /* 0x000000ffff087224 */ /* 0x000fe200078e0a08 */
[----:B------:R-:W-:Y:S01]  /*3bb0*/  ISETP.GT.U32.AND P2, PT, R3, R4, PT ;  /* 0x000000040300720c */ /* 0x000fe20003f44070 */
[----:B0-----:R-:W-:-:S04]  /*3bc0*/  IMAD.HI.U32 R13, R17, R5, RZ ;  /* 0x00000005110d7227 */ /* 0x001fc800078e00ff */
[----:B------:R-:W-:Y:S01]  /*3bd0*/  IMAD R14, R3, R8, R14 ;  /* 0x00000008030e7224 */ /* 0x000fe200078e020e */
[----:B------:R-:W-:Y:S01]  /*3be0*/  IADD3 R8, R29, 0x3d, RZ ;  /* 0x0000003d1d087810 */ /* 0x000fe20007ffe0ff */
[----:B------:R-:W-:Y:S02]  /*3bf0*/  @!P6 IMAD.IADD R0, R0, 0x1, -R3 ;  /* 0x000000010000e824 */ /* 0x000fe400078e0a03 */
[----:B------:R-:W-:Y:S01]  /*3c00*/  IMAD.MOV R7, RZ, RZ, -R13 ;  /* 0x000000ffff077224 */ /* 0x000fe200078e0a0d */
[C---:B------:R-:W-:Y:S01]  /*3c10*/  ISETP.GT.U32.AND P6, PT, R3.reuse, R14, PT ;  /* 0x0000000e0300720c */ /* 0x040fe20003fc4070 */
[----:B------:R-:W-:Y:S01]  /*3c20*/  IMAD.MOV.U32 R23, RZ, RZ, R20 ;  /* 0x000000ffff177224 */ /* 0x000fe200078e0014 */
[----:B-1----:R-:W-:Y:S01]  /*3c30*/  IABS R18, R8 ;  /* 0x0000000800127213 */ /* 0x002fe20000000000 */
[----:B------:R-:W-:Y:S01]  /*3c40*/  @!P2 IMAD.IADD R4, R4, 0x1, -R3 ;  /* 0x000000010404a824 */ /* 0x000fe200078e0a03 */
[C---:B------:R-:W-:Y:S01]  /*3c50*/  ISETP.GT.U32.AND P2, PT, R3.reuse, R0, PT ;  /* 0x000000000300720c */ /* 0x040fe20003f44070 */
[----:B------:R-:W-:Y:S01]  /*3c60*/  IMAD R5, R3, R7, R5 ;  /* 0x0000000703057224 */ /* 0x000fe200078e0205 */
[----:B------:R-:W-:Y:S01]  /*3c70*/  IABS R7, R10 ;  /* 0x0000000a00077213 */ /* 0x000fe20000000000 */
[----:B------:R-:W-:Y:S01]  /*3c80*/  IMAD.HI.U32 R2, R17, R15, RZ ;  /* 0x0000000f11027227 */ /* 0x000fe200078e00ff */
[----:B------:R-:W-:-:S03]  /*3c90*/  IABS R13, R9 ;  /* 0x00000009000d7213 */ /* 0x000fc60000000000 */
[----:B------:R-:W-:Y:S01]  /*3ca0*/  @!P1 IMAD.MOV R23, RZ, RZ, -R23 ;  /* 0x000000ffff179224 */ /* 0x000fe200078e0a17 */
[----:B------:R-:W-:Y:S01]  /*3cb0*/  ISETP.GT.U32.AND P1, PT, R3, R4, PT ;  /* 0x000000040300720c */ /* 0x000fe20003f24070 */
[----:B------:R-:W-:Y:S02]  /*3cc0*/  IMAD.MOV R2, RZ, RZ, -R2 ;  /* 0x000000ffff027224 */ /* 0x000fe400078e0a02 */
[----:B------:R-:W-:Y:S01]  /*3cd0*/  IMAD.HI.U32 R22, R17, R7, RZ ;  /* 0x0000000711167227 */ /* 0x000fe200078e00ff */
[----:B------:R-:W-:Y:S03]  /*3ce0*/  STL [R1+0xc0], R23 ;  /* 0x0000c01701007387 */ /* 0x000fe60000100800 */
[----:B------:R-:W-:Y:S01]  /*3cf0*/  IMAD R15, R3, R2, R15 ;  /* 0x00000002030f7224 */ /* 0x000fe200078e020f */
[----:B------:R-:W-:Y:S01]  /*3d00*/  IADD3 R2, R29, 0x3c, RZ ;  /* 0x0000003c1d027810 */ /* 0x000fe20007ffe0ff */
[----:B------:R-:W-:-:S02]  /*3d10*/  @!P6 IMAD.IADD R14, R14, 0x1, -R3 ;  /* 0x000000010e0ee824 */ /* 0x000fc400078e0a03 */
[----:B------:R-:W-:Y:S01]  /*3d20*/  IMAD.MOV R22, RZ, RZ, -R22 ;  /* 0x000000ffff167224 */ /* 0x000fe200078e0a16 */
[----:B------:R-:W-:Y:S01]  /*3d30*/  IABS R19, R2 ;  /* 0x0000000200137213 */ /* 0x000fe20000000000 */
[----:B------:R-:W-:Y:S01]  /*3d40*/  @!P2 IMAD.IADD R0, R0, 0x1, -R3 ;  /* 0x000000010000a824 */ /* 0x000fe200078e0a03 */
[C---:B------:R-:W-:Y:S01]  /*3d50*/  ISETP.GT.U32.AND P2, PT, R3.reuse, R15, PT ;  /* 0x0000000f0300720c */ /* 0x040fe20003f44070 */
[C---:B------:R-:W-:Y:S01]  /*3d60*/  IMAD R7, R3.reuse, R22, R7 ;  /* 0x0000001603077224 */ /* 0x040fe200078e0207 */
[----:B------:R-:W-:Y:S01]  /*3d70*/  ISETP.GT.U32.AND P6, PT, R3, R14, PT ;  /* 0x0000000e0300720c */ /* 0x000fe20003fc4070 */
[----:B------:R-:W-:-:S04]  /*3d80*/  IMAD.HI.U32 R20, R17, R18, RZ ;  /* 0x0000001211147227 */ /* 0x000fc800078e00ff */
[----:B------:R-:W-:Y:S01]  /*3d90*/  @!P3 IMAD.MOV R21, RZ, RZ, -R21 ;  /* 0x000000ffff15b224 */ /* 0x000fe200078e0a15 */
[C---:B------:R-:W-:Y:S01]  /*3da0*/  ISETP.GT.U32.AND P3, PT, R3.reuse, R5, PT ;  /* 0x000000050300720c */ /* 0x040fe20003f64070 */
[--C-:B------:R-:W-:Y:S01]  /*3db0*/  @!P1 IMAD.IADD R4, R4, 0x1, -R3.reuse ;  /* 0x0000000104049824 */ /* 0x100fe200078e0a03 */
[----:B------:R-:W-:Y:S01]  /*3dc0*/  ISETP.GT.U32.AND P1, PT, R3, R7, PT ;  /* 0x000000070300720c */ /* 0x000fe20003f24070 */
[----:B------:R-:W-:Y:S01]  /*3dd0*/  IMAD.MOV R20, RZ, RZ, -R20 ;  /* 0x000000ffff147224 */ /* 0x000fe200078e0a14 */
[----:B------:R0:W-:Y:S01]  /*3de0*/  STL [R1+0xbc], R21 ;  /* 0x0000bc1501007387 */ /* 0x0001e20000100800 */
[----:B------:R-:W-:Y:S01]  /*3df0*/  @!P2 IMAD.IADD R15, R15, 0x1, -R3 ;  /* 0x000000010f0fa824 */ /* 0x000fe200078e0a03 */
[----:B------:R-:W-:Y:S01]  /*3e00*/  ISETP.GE.AND P2, PT, R12, RZ, PT ;  /* 0x000000ff0c00720c */ /* 0x000fe20003f46270 */
[----:B------:R-:W-:Y:S01]  /*3e10*/  IMAD R18, R3, R20, R18 ;  /* 0x0000001403127224 */ /* 0x000fe200078e0212 */
[----:B------:R-:W-:Y:S01]  /*3e20*/  IADD3 R12, R29, 0x39, RZ ;  /* 0x000000391d0c7810 */ /* 0x000fe20007ffe0ff */
[----:B------:R-:W-:-:S02]  /*3e30*/  IMAD.MOV.U32 R24, RZ, RZ, R0 ;  /* 0x000000ffff187224 */ /* 0x000fc400078e0000 */
[--C-:B------:R-:W-:Y:S01]  /*3e40*/  @!P6 IMAD.IADD R14, R14, 0x1, -R3.reuse ;  /* 0x000000010e0ee824 */ /* 0x100fe200078e0a03 */
[C---:B------:R-:W-:Y:S01]  /*3e50*/  ISETP.GT.U32.AND P6, PT, R3.reuse, R18, PT ;  /* 0x000000120300720c */ /* 0x040fe20003fc4070 */
[----:B------:R-:W-:Y:S01]  /*3e60*/  @!P0 IMAD.MOV R24, RZ, RZ, -R24 ;  /* 0x000000ffff188224 */ /* 0x000fe200078e0a18 */
[----:B------:R-:W-:Y:S01]  /*3e70*/  ISETP.GT.U32.AND P0, PT, R3, R15, PT ;  /* 0x0000000f0300720c */ /* 0x000fe20003f04070 */
[----:B0-----:R-:W-:Y:S01]  /*3e80*/  IMAD.HI.U32 R21, R17, R19, RZ ;  /* 0x0000001311157227 */ /* 0x001fe200078e00ff */
[----:B------:R-:W-:Y:S02]  /*3e90*/  IABS R0, R12 ;  /* 0x0000000c00007213 */ /* 0x000fe40000000000 */
[----:B------:R0:W-:Y:S01]  /*3ea0*/  STL [R1+0xb4], R24 ;  /* 0x0000b41801007387 */ /* 0x0001e20000100800 */
[--C-:B------:R-:W-:Y:S01]  /*3eb0*/  @!P3 IMAD.IADD R5, R5, 0x1, -R3.reuse ;  /* 0x000000010505b824 */ /* 0x100fe200078e0a03 */
[----:B------:R-:W-:Y:S01]  /*3ec0*/  ISETP.GE.AND P3, PT, R16, RZ, PT ;  /* 0x000000ff1000720c */ /* 0x000fe20003f66270 */
[----:B------:R-:W-:Y:S01]  /*3ed0*/  @!P1 IMAD.IADD R7, R7, 0x1, -R3 ;  /* 0x0000000107079824 */ /* 0x000fe200078e0a03 */
[----:B------:R-:W-:Y:S01]  /*3ee0*/  IADD3 R16, R29, 0x3a, RZ ;  /* 0x0000003a1d107810 */ /* 0x000fe20007ffe0ff */
[----:B------:R-:W-:Y:S01]  /*3ef0*/  IMAD.MOV.U32 R23, RZ, RZ, R4 ;  /* 0x000000ffff177224 */ /* 0x000fe200078e0004 */
[----:B------:R-:W-:Y:S01]  /*3f00*/  ISETP.GT.U32.AND P1, PT, R3, R5, PT ;  /* 0x000000050300720c */ /* 0x000fe20003f24070 */
[----:B------:R-:W-:Y:S01]  /*3f10*/  IMAD.HI.U32 R22, R17, R13, RZ ;  /* 0x0000000d11167227 */ /* 0x000fe200078e00ff */
[----:B------:R-:W-:-:S02]  /*3f20*/  IABS R4, R16 ;  /* 0x0000001000047213 */ /* 0x000fc40000000000 */
[----:B0-----:R-:W-:Y:S01]  /*3f30*/  IABS R24, R27 ;  /* 0x0000001b00187213 */ /* 0x001fe20000000000 */
[----:B------:R-:W-:Y:S02]  /*3f40*/  IMAD.MOV R21, RZ, RZ, -R21 ;  /* 0x000000ffff157224 */ /* 0x000fe400078e0a15 */
[----:B------:R-:W-:Y:S01]  /*3f50*/  @!P5 IMAD.MOV R23, RZ, RZ, -R23 ;  /* 0x000000ffff17d224 */ /* 0x000fe200078e0a17 */
[C---:B------:R-:W-:Y:S01]  /*3f60*/  ISETP.GT.U32.AND P5, PT, R3.reuse, R7, PT ;  /* 0x000000070300720c */ /* 0x040fe20003fa4070 */
[----:B------:R-:W-:Y:S02]  /*3f70*/  IMAD.MOV R22, RZ, RZ, -R22 ;  /* 0x000000ffff167224 */ /* 0x000fe400078e0a16 */
[C---:B------:R-:W-:Y:S01]  /*3f80*/  IMAD R19, R3.reuse, R21, R19 ;  /* 0x0000001503137224 */ /* 0x040fe200078e0213 */
[----:B------:R-:W-:Y:S01]  /*3f90*/  STL [R1+0xb0], R23 ;  /* 0x0000b01701007387 */ /* 0x000fe20000100800 */
[C---:B------:R-:W-:Y:S02]  /*3fa0*/  IMAD R13, R3.reuse, R22, R13 ;  /* 0x00000016030d7224 */ /* 0x040fe400078e020d */
[----:B------:R-:W-:Y:S01]  /*3fb0*/  @!P4 IMAD.MOV R14, RZ, RZ, -R14 ;  /* 0x000000ffff0ec224 */ /* 0x000fe200078e0a0e */
[----:B------:R-:W-:Y:S01]  /*3fc0*/  ISETP.GT.U32.AND P4, PT, R3, R19, PT ;  /* 0x000000130300720c */ /* 0x000fe20003f84070 */
[----:B------:R-:W-:-:S02]  /*3fd0*/  @!P6 IMAD.IADD R18, R18, 0x1, -R3 ;  /* 0x000000011212e824 */ /* 0x000fc400078e0a03 */
[--C-:B------:R-:W-:Y:S01]  /*3fe0*/  @!P0 IMAD.IADD R15, R15, 0x1, -R3.reuse ;  /* 0x000000010f0f8824 */ /* 0x100fe200078e0a03 */
[----:B------:R-:W-:Y:S01]  /*3ff0*/  ISETP.GT.U32.AND P0, PT, R3, R13, PT ;  /* 0x0000000d0300720c */ /* 0x000fe20003f04070 */
[--C-:B------:R-:W-:Y:S01]  /*4000*/  @!P1 IMAD.IADD R5, R5, 0x1, -R3.reuse ;  /* 0x0000000105059824 */ /* 0x100fe200078e0a03 */
[----:B------:R-:W-:Y:S01]  /*4010*/  ISETP.GT.U32.AND P6, PT, R3, R18, PT ;  /* 0x000000120300720c */ /* 0x000fe20003fc4070 */
[----:B------:R-:W-:Y:S01]  /*4020*/  @!P5 IMAD.IADD R7, R7, 0x1, -R3 ;  /* 0x000000010707d824 */ /* 0x000fe200078e0a03 */
[----:B------:R-:W-:Y:S01]  /*4030*/  ISETP.GE.AND P1, PT, R10, RZ, PT ;  /* 0x000000ff0a00720c */ /* 0x000fe20003f26270 */
[----:B------:R0:W-:Y:S01]  /*4040*/  STL [R1+0xac], R14 ;  /* 0x0000ac0e01007387 */ /* 0x0001e20000100800 */
[----:B------:R-:W-:Y:S01]  /*4050*/  ISETP.GE.AND P5, PT, R8, RZ, PT ;  /* 0x000000ff0800720c */ /* 0x000fe20003fa6270 */
[----:B------:R-:W-:Y:S01]  /*4060*/  IMAD.HI.U32 R8, R17, R4, RZ ;  /* 0x0000000411087227 */ /* 0x000fe200078e00ff */
[----:B------:R-:W-:-:S03]  /*4070*/  IADD3 R10, R29, 0x34, RZ ;  /* 0x000000341d0a7810 */ /* 0x000fc60007ffe0ff */
[----:B------:R-:W-:Y:S01]  /*4080*/  @!P4 IMAD.IADD R19, R19, 0x1, -R3 ;  /* 0x000000011313c824 */ /* 0x000fe200078e0a03 */
[----:B------:R-:W-:Y:S01]  /*4090*/  ISETP.GE.AND P4, PT, R9, RZ, PT ;  /* 0x000000ff0900720c */ /* 0x000fe20003f86270 */
[----:B------:R-:W-:Y:S02]  /*40a0*/  IMAD.MOV R8, RZ, RZ, -R8 ;  /* 0x000000ffff087224 */ /* 0x000fe400078e0a08 */
[----:B------:R-:W-:Y:S02]  /*40b0*/  IMAD.MOV.U32 R20, RZ, RZ, R5 ;  /* 0x000000ffff147224 */ /* 0x000fe400078e0005 */
[--C-:B------:R-:W-:Y:S01]  /*40c0*/  @!P0 IMAD.IADD R13, R13, 0x1, -R3.reuse ;  /* 0x000000010d0d8824 */ /* 0x100fe200078e0a03 */
[----:B------:R-:W-:Y:S01]  /*40d0*/  ISETP.GT.U32.AND P0, PT, R3, R19, PT ;  /* 0x000000130300720c */ /* 0x000fe20003f04070 */
[----:B------:R-:W-:Y:S01]  /*40e0*/  @!P6 IMAD.IADD R18, R18, 0x1, -R3 ;  /* 0x000000011212e824 */ /* 0x000fe200078e0a03 */
[----:B------:R-:W-:Y:S01]  /*40f0*/  ISETP.GE.AND P6, PT, R2, RZ, PT ;  /* 0x000000ff0200720c */ /* 0x000fe20003fc6270 */
[----:B0-----:R-:W-:Y:S01]  /*4100*/  IMAD.MOV.U32 R14, RZ, RZ, R15 ;  /* 0x000000ffff0e7224 */ /* 0x001fe200078e000f */
[----:B------:R-:W-:Y:S01]  /*4110*/  IADD3 R15, R29, 0x31, RZ ;  /* 0x000000311d0f7810 */ /* 0x000fe20007ffe0ff */
[----:B------:R-:W-:-:S02]  /*4120*/  IMAD R4, R3, R8, R4 ;  /* 0x0000000803047224 */ /* 0x000fc400078e0204 */
[----:B------:R-:W-:Y:S01]  /*4130*/  IMAD.MOV.U32 R5, RZ, RZ, R7 ;  /* 0x000000ffff057224 */ /* 0x000fe200078e0007 */
[----:B------:R-:W-:Y:S01]  /*4140*/  IADD3 R7, R29, 0x37, RZ ;  /* 0x000000371d077810 */ /* 0x000fe20007ffe0ff */
[----:B------:R-:W-:-:S04]  /*4150*/  IMAD.HI.U32 R2, R17, R0, RZ ;  /* 0x0000000011027227 */ /* 0x000fc800078e00ff */
[----:B------:R-:W-:Y:S01]  /*4160*/  @!P2 IMAD.MOV R14, RZ, RZ, -R14 ;  /* 0x000000ffff0ea224 */ /* 0x000fe200078e0a0e */
[C---:B------:R-:W-:Y:S01]  /*4170*/  ISETP.GT.U32.AND P2, PT, R3.reuse, R13, PT ;  /* 0x0000000d0300720c */ /* 0x040fe20003f44070 */
[----:B------:R-:W-:Y:S01]  /*4180*/  @!P1 IMAD.MOV R5, RZ, RZ, -R5 ;  /* 0x000000ffff059224 */ /* 0x000fe200078e0a05 */
[C---:B------:R-:W-:Y:S01]  /*4190*/  ISETP.GT.U32.AND P1, PT, R3.reuse, R4, PT ;  /* 0x000000040300720c */ /* 0x040fe20003f24070 */
[----:B------:R-:W-:Y:S02]  /*41a0*/  IMAD.MOV R2, RZ, RZ, -R2 ;  /* 0x000000ffff027224 */ /* 0x000fe400078e0a02 */
[----:B------:R-:W-:Y:S01]  /*41b0*/  @!P3 IMAD.MOV R20, RZ, RZ, -R20 ;  /* 0x000000ffff14b224 */ /* 0x000fe200078e0a14 */
[----:B------:R-:W-:Y:S01]  /*41c0*/  ISETP.GE.AND P3, PT, R16, RZ, PT ;  /* 0x000000ff1000720c */ /* 0x000fe20003f66270 */
[----:B------:R-:W-:Y:S01]  /*41d0*/  IMAD R0, R3, R2, R0 ;  /* 0x0000000203007224 */ /* 0x000fe200078e0200 */
[----:B------:R-:W-:Y:S01]  /*41e0*/  IADD3 R2, R29, 0x38, RZ ;  /* 0x000000381d027810 */ /* 0x000fe20007ffe0ff */
[----:B------:R-:W-:Y:S01]  /*41f0*/  @!P0 IMAD.IADD R19, R19, 0x1, -R3 ;  /* 0x0000000113138824 */ /* 0x000fe200078e0a03 */
[----:B------:R-:W-:Y:S01]  /*4200*/  STL [R1+0xa8], R20 ;  /* 0x0000a81401007387 */ /* 0x000fe20000100800 */
[----:B------:R-:W-:-:S02]  /*4210*/  ISETP.GE.AND P0, PT, R12, RZ, PT ;  /* 0x000000ff0c00720c */ /* 0x000fc40003f06270 */
[----:B------:R-:W-:Y:S01]  /*4220*/  IABS R8, R2 ;  /* 0x0000000200087213 */ /* 0x000fe20000000000 */
[----:B------:R0:W-:Y:S01]  /*4230*/  STL [R1+0xa4], R14 ;  /* 0x0000a40e01007387 */ /* 0x0001e20000100800 */
[----:B------:R-:W-:Y:S01]  /*4240*/  IMAD.MOV.U32 R9, RZ, RZ, R19 ;  /* 0x000000ffff097224 */ /* 0x000fe200078e0013 */
[----:B------:R-:W-:Y:S01]  /*4250*/  IADD3 R12, R29, 0x36, RZ ;  /* 0x000000361d0c7810 */ /* 0x000fe20007ffe0ff */
[--C-:B------:R-:W-:Y:S01]  /*4260*/  @!P2 IMAD.IADD R13, R13, 0x1, -R3.reuse ;  /* 0x000000010d0da824 */ /* 0x100fe200078e0a03 */
[----:B------:R-:W-:Y:S01]  /*4270*/  ISETP.GE.AND P2, PT, R2, RZ, PT ;  /* 0x000000ff0200720c */ /* 0x000fe20003f46270 */
[----:B------:R-:W-:Y:S01]  /*4280*/  @!P1 IMAD.IADD R4, R4, 0x1, -R3 ;  /* 0x0000000104049824 */ /* 0x000fe200078e0a03 */
[----:B------:R1:W-:Y:S01]  /*4290*/  STL [R1+0x88], R5 ;  /* 0x0000880501007387 */ /* 0x0003e20000100800 */
[----:B------:R-:W-:Y:S01]  /*42a0*/  IMAD.MOV.U32 R2, RZ, RZ, R8 ;  /* 0x000000ffff027224 */ /* 0x000fe200078e0008 */
[----:B------:R-:W-:Y:S01]  /*42b0*/  ISETP.GE.AND P1, PT, R7, RZ, PT ;  /* 0x000000ff0700720c */ /* 0x000fe20003f26270 */
[----:B------:R-:W-:Y:S01]  /*42c0*/  @!P6 IMAD.MOV R9, RZ, RZ, -R9 ;  /* 0x000000ffff09e224 */ /* 0x000fe200078e0a09 */
[----:B------:R-:W-:Y:S01]  /*42d0*/  ISETP.GT.U32.AND P6, PT, R3, R4, PT ;  /* 0x000000040300720c */ /* 0x000fe20003fc4070 */
[----:B0-----:R-:W-:Y:S01]  /*42e0*/  IMAD.MOV.U32 R14, RZ, RZ, R18 ;  /* 0x000000ffff0e7224 */ /* 0x001fe200078e0012 */
[----:B------:R-:W-:Y:S01]  /*42f0*/  IADD3 R16, R29, 0x32, RZ ;  /* 0x000000321d107810 */ /* 0x000fe20007ffe0ff */
[----:B------:R-:W-:Y:S01]  /*4300*/  IMAD.HI.U32 R8, R17, R2, RZ ;  /* 0x0000000211087227 */ /* 0x000fe200078e00ff */
[----:B------:R-:W-:-:S02]  /*4310*/  IABS R18, R15 ;  /* 0x0000000f00127213 */ /* 0x000fc40000000000 */
[----:B-1----:R-:W-:Y:S01]  /*4320*/  IABS R5, R7 ;  /* 0x0000000700057213 */ /* 0x002fe20000000000 */
[----:B------:R-:W-:Y:S01]  /*4330*/  @!P5 IMAD.MOV R14, RZ, RZ, -R14 ;  /* 0x000000ffff0ed224 */ /* 0x000fe200078e0a0e */
[----:B------:R-:W-:-:S03]  /*4340*/  ISETP.GT.U32.AND P5, PT, R3, R0, PT ;  /* 0x000000000300720c */ /* 0x000fc60003fa4070 */
[----:B------:R-:W-:Y:S01]  /*4350*/  IMAD.HI.U32 R7, R17, R5, RZ ;  /* 0x0000000511077227 */ /* 0x000fe200078e00ff */
[----:B------:R0:W-:Y:S03]  /*4360*/  STL [R1+0xddc], R14 ;  /* 0x000ddc0e01007387 */ /* 0x0001e60000100800 */
[----:B------:R-:W-:Y:S01]  /*4370*/  @!P6 IMAD.IADD R4, R4, 0x1, -R3 ;  /* 0x000000010404e824 */ /* 0x000fe200078e0a03 */
[----:B------:R1:W-:Y:S01]  /*4380*/  STL [R1+0x8c], R9 ;  /* 0x00008c0901007387 */ /* 0x0003e20000100800 */
[----:B------:R-:W-:-:S04]  /*4390*/  IMAD.MOV R7, RZ, RZ, -R7 ;  /* 0x000000ffff077224 */ /* 0x000fc800078e0a07 */
[----:B------:R-:W-:Y:S02]  /*43a0*/  @!P5 IMAD.IADD R0, R0, 0x1, -R3 ;  /* 0x000000010000d824 */ /* 0x000fe400078e0a03 */
[C---:B------:R-:W-:Y:S02]  /*43b0*/  IMAD R5, R3.reuse, R7, R5 ;  /* 0x0000000703057224 */ /* 0x040fe400078e0205 */
[----:B0-----:R-:W-:Y:S01]  /*43c0*/  IMAD.MOV.U32 R14, RZ, RZ, R4 ;  /* 0x000000ffff0e7224 */ /* 0x001fe200078e0004 */
[----:B------:R-:W-:Y:S01]  /*43d0*/  ISETP.GT.U32.AND P5, PT, R3, R0, PT ;  /* 0x000000000300720c */ /* 0x000fe20003fa4070 */
[----:B-1----:R-:W-:Y:S02]  /*43e0*/  IMAD.MOV.U32 R9, RZ, RZ, R13 ;  /* 0x000000ffff097224 */ /* 0x002fe400078e000d */
[----:B------:R-:W-:Y:S01]  /*43f0*/  IMAD.MOV R13, RZ, RZ, -R8 ;  /* 0x000000ffff0d7224 */ /* 0x000fe200078e0a08 */
[----:B------:R-:W-:Y:S01]  /*4400*/  IADD3 R8, R29, 0x35, RZ ;  /* 0x000000351d087810 */ /* 0x000fe20007ffe0ff */
[----:B------:R-:W-:Y:S01]  /*4410*/  @!P3 IMAD.MOV R14, RZ, RZ, -R14 ;  /* 0x000000ffff0eb224 */ /* 0x000fe200078e0a0e */
[C---:B------:R-:W-:Y:S01]  /*4420*/  ISETP.GT.U32.AND P3, PT, R3.reuse, R5, PT ;  /* 0x000000050300720c */ /* 0x040fe20003f64070 */
[----:B------:R-:W-:Y:S01]  /*4430*/  IMAD R13, R3, R13, R2 ;  /* 0x0000000d030d7224 */ /* 0x000fe200078e0202 */
[----:B------:R-:W-:Y:S01]  /*4440*/  IADD3 R2, R29, 0x33, RZ ;  /* 0x000000331d027810 */ /* 0x000fe20007ffe0ff */
[----:B------:R-:W-:Y:S01]  /*4450*/  @!P4 IMAD.MOV R9, RZ, RZ, -R9 ;  /* 0x000000ffff09c224 */ /* 0x000fe200078e0a09 */
[----:B------:R-:W-:-:S02]  /*4460*/  ISETP.GE.AND P4, PT, R12, RZ, PT ;  /* 0x000000ff0c00720c */ /* 0x000fc40003f86270 */
[----:B------:R-:W-:Y:S01]  /*4470*/  ISETP.GT.U32.AND P6, PT, R3, R13, PT ;  /* 0x0000000d0300720c */ /* 0x000fe20003fc4070 */
[----:B------:R-:W-:Y:S01]  /*4480*/  @!P5 IMAD.IADD R0, R0, 0x1, -R3 ;  /* 0x000000010000d824 */ /* 0x000fe200078e0a03 */
[----:B------:R-:W-:Y:S01]  /*4490*/  IABS R12, R12 ;  /* 0x0000000c000c7213 */ /* 0x000fe20000000000 */
[----:B------:R0:W-:Y:S01]  /*44a0*/  STL [R1+0x90], R9 ;  /* 0x0000900901007387 */ /* 0x0001e20000100800 */
[----:B------:R-:W-:Y:S02]  /*44b0*/  ISETP.GE.AND P5, PT, R8, RZ, PT ;  /* 0x000000ff0800720c */ /* 0x000fe40003fa6270 */
[----:B------:R-:W-:Y:S01]  /*44c0*/  IABS R8, R8 ;  /* 0x0000000800087213 */ /* 0x000fe20000000000 */
[----:B------:R-:W-:Y:S01]  /*44d0*/  IMAD.HI.U32 R7, R17, R12, RZ ;  /* 0x0000000c11077227 */ /* 0x000fe200078e00ff */
[----:B------:R-:W-:Y:S03]  /*44e0*/  STL [R1+0x94], R14 ;  /* 0x0000940e01007387 */ /* 0x000fe60000100800 */
[----:B------:R-:W-:-:S02]  /*44f0*/  IMAD.MOV R4, RZ, RZ, -R7 ;  /* 0x000000ffff047224 */ /* 0x000fc400078e0a07 */
[--C-:B------:R-:W-:Y:S02]  /*4500*/  @!P6 IMAD.IADD R13, R13, 0x1, -R3.reuse ;  /* 0x000000010d0de824 */ /* 0x100fe400078e0a03 */
[----:B0-----:R-:W-:Y:S02]  /*4510*/  IMAD.MOV.U32 R9, RZ, RZ, R0 ;  /* 0x000000ffff097224 */ /* 0x001fe400078e0000 */
[----:B------:R-:W-:Y:S01]  /*4520*/  @!P3 IMAD.IADD R5, R5, 0x1, -R3 ;  /* 0x000000010505b824 */ /* 0x000fe200078e0a03 */
[C---:B------:R-:W-:Y:S01]  /*4530*/  ISETP.GT.U32.AND P6, PT, R3.reuse, R13, PT ;  /* 0x0000000d0300720c */ /* 0x040fe20003fc4070 */
[----:B------:R-:W-:Y:S01]  /*4540*/  @!P0 IMAD.MOV R9, RZ, RZ, -R9 ;  /* 0x000000ffff098224 */ /* 0x000fe200078e0a09 */
[----:B------:R-:W-:Y:S01]  /*4550*/  ISETP.GE.AND P0, PT, R10, RZ, PT ;  /* 0x000000ff0a00720c */ /* 0x000fe20003f06270 */
[----:B------:R-:W-:Y:S01]  /*4560*/  IMAD R12, R3, R4, R12 ;  /* 0x00000004030c7224 */ /* 0x000fe200078e020c */
[----:B------:R-:W-:Y:S01]  /*4570*/  IABS R10, R10 ;  /* 0x0000000a000a7213 */ /* 0x000fe20000000000 */
[----:B------:R-:W-:Y:S01]  /*4580*/  IMAD.HI.U32 R0, R17, R8, RZ ;  /* 0x0000000811007227 */ /* 0x000fe200078e00ff */
[----:B------:R0:W-:Y:S01]  /*4590*/  STL [R1+0xa0], R9 ;  /* 0x0000a00901007387 */ /* 0x0001e20000100800 */
[----:B------:R-:W-:-:S02]  /*45a0*/  ISETP.GT.U32.AND P3, PT, R3, R5, PT ;  /* 0x000000050300720c */ /* 0x000fc40003f64070 */
[----:B------:R-:W-:-:S04]  /*45b0*/  IMAD.HI.U32 R4, R17, R10, RZ ;  /* 0x0000000a11047227 */ /* 0x000fc800078e00ff */
[----:B------:R-:W-:Y:S01]  /*45c0*/  @!P6 IMAD.IADD R13, R13, 0x1, -R3 ;  /* 0x000000010d0de824 */ /* 0x000fe200078e0a03 */
[C---:B------:R-:W-:Y:S01]  /*45d0*/  ISETP.GT.U32.AND P6, PT, R3.reuse, R12, PT ;  /* 0x0000000c0300720c */ /* 0x040fe20003fc4070 */
[----:B------:R-:W-:Y:S01]  /*45e0*/  IMAD.MOV R4, RZ, RZ, -R4 ;  /* 0x000000ffff047224 */ /* 0x000fe200078e0a04 */
[----:B0-----:R-:W-:Y:S01]  /*45f0*/  IABS R9, R2 ;  /* 0x0000000200097213 */ /* 0x001fe20000000000 */
[----:B------:R-:W-:Y:S02]  /*4600*/  IMAD.MOV R0, RZ, RZ, -R0 ;  /* 0x000000ffff007224 */ /* 0x000fe400078e0a00 */
[----:B------:R-:W-:Y:S02]  /*4610*/  IMAD R10, R3, R4, R10 ;  /* 0x00000004030a7224 */ /* 0x000fe400078e020a */
[----:B------:R-:W-:-:S04]  /*4620*/  IMAD.HI.U32 R7, R17, R9, RZ ;  /* 0x0000000911077227 */ /* 0x000fc800078e00ff */
[----:B------:R-:W-:Y:S02]  /*4630*/  IMAD.MOV R7, RZ, RZ, -R7 ;  /* 0x000000ffff077224 */ /* 0x000fe400078e0a07 */
[----:B------:R-:W-:Y:S01]  /*4640*/  @!P3 IMAD.IADD R5, R5, 0x1, -R3 ;  /* 0x000000010505b824 */ /* 0x000fe200078e0a03 */
[C---:B------:R-:W-:Y:S01]  /*4650*/  ISETP.GT.U32.AND P3, PT, R3.reuse, R10, PT ;  /* 0x0000000a0300720c */ /* 0x040fe20003f64070 */
[----:B------:R-:W-:Y:S01]  /*4660*/  IMAD R9, R3, R7, R9 ;  /* 0x0000000703097224 */ /* 0x000fe200078e0209 */
[----:B------:R-:W-:Y:S01]  /*4670*/  IADD3 R7, R29, 0x30, RZ ;  /* 0x000000301d077810 */ /* 0x000fe20007ffe0ff */
[C---:B------:R-:W-:Y:S01]  /*4680*/  IMAD R8, R3.reuse, R0, R8 ;  /* 0x0000000003087224 */ /* 0x040fe200078e0208 */
[----:B------:R-:W-:Y:S01]  /*4690*/  IABS R0, R16 ;  /* 0x0000001000007213 */ /* 0x000fe20000000000 */
[----:B------:R-:W-:Y:S01]  /*46a0*/  IMAD.MOV.U32 R14, RZ, RZ, R13 ;  /* 0x000000ffff0e7224 */ /* 0x000fe200078e000d */
[----:B------:R-:W-:Y:S01]  /*46b0*/  IABS R21, R7 ;  /* 0x0000000700157213 */ /* 0x000fe20000000000 */
[----:B------:R-:W-:Y:S01]  /*46c0*/  @!P6 IMAD.IADD R12, R12, 0x1, -R3 ;  /* 0x000000010c0ce824 */ /* 0x000fe200078e0a03 */
[C---:B------:R-:W-:Y:S01]  /*46d0*/  ISETP.GT.U32.AND P6, PT, R3.reuse, R9, PT ;  /* 0x000000090300720c */ /* 0x040fe20003fc4070 */
[----:B------:R-:W-:Y:S01]  /*46e0*/  @!P2 IMAD.MOV R14, RZ, RZ, -R14 ;  /* 0x000000ffff0ea224 */ /* 0x000fe200078e0a0e */
[----:B------:R-:W-:Y:S01]  /*46f0*/  ISETP.GT.U32.AND P2, PT, R3, R8, PT ;  /* 0x000000080300720c */ /* 0x000fe20003f44070 */
[----:B------:R-:W-:-:S02]  /*4700*/  IMAD.MOV.U32 R13, RZ, RZ, R5 ;  /* 0x000000ffff0d7224 */ /* 0x000fc400078e0005 */
[----:B------:R-:W-:Y:S01]  /*4710*/  @!P3 IMAD.IADD R10, R10, 0x1, -R3 ;  /* 0x000000010a0ab824 */ /* 0x000fe200078e0a03 */
[----:B------:R0:W-:Y:S01]  /*4720*/  STL [R1+0x9c], R14 ;  /* 0x00009c0e01007387 */ /* 0x0001e20000100800 */
[----:B------:R-:W-:-:S04]  /*4730*/  IMAD.HI.U32 R5, R17, R18, RZ ;  /* 0x0000001211057227 */ /* 0x000fc800078e00ff */
[----:B------:R-:W-:-:S04]  /*4740*/  IMAD.HI.U32 R4, R17, R0, RZ ;  /* 0x0000000011047227 */ /* 0x000fc800078e00ff */
[--C-:B------:R-:W-:Y:S01]  /*4750*/  @!P6 IMAD.IADD R9, R9, 0x1, -R3.reuse ;  /* 0x000000010909e824 */ /* 0x100fe200078e0a03 */
[C---:B------:R-:W-:Y:S01]  /*4760*/  ISETP.GT.U32.AND P6, PT, R3.reuse, R10, PT ;  /* 0x0000000a0300720c */ /* 0x040fe20003fc4070 */
[----:B------:R-:W-:Y:S01]  /*4770*/  @!P2 IMAD.IADD R8, R8, 0x1, -R3 ;  /* 0x000000010808a824 */ /* 0x000fe200078e0a03 */
[C---:B------:R-:W-:Y:S01]  /*4780*/  ISETP.GT.U32.AND P2, PT, R3.reuse, R12, PT ;  /* 0x0000000c0300720c */ /* 0x040fe20003f44070 */
[----:B------:R-:W-:Y:S02]  /*4790*/  IMAD.MOV R5, RZ, RZ, -R5 ;  /* 0x000000ffff057224 */ /* 0x000fe400078e0a05 */
[----:B------:R-:W-:Y:S01]  /*47a0*/  IMAD.MOV R4, RZ, RZ, -R4 ;  /* 0x000000ffff047224 */ /* 0x000fe200078e0a04 */
[C---:B------:R-:W-:Y:S01]  /*47b0*/  ISETP.GT.U32.AND P3, PT, R3.reuse, R8, PT ;  /* 0x000000080300720c */ /* 0x040fe20003f64070 */
[----:B------:R-:W-:Y:S01]  /*47c0*/  IMAD R18, R3, R5, R18 ;  /* 0x0000000503127224 */ /* 0x000fe200078e0212 */
[----:B------:R-:W-:Y:S01]  /*47d0*/  IADD3 R5, R29, 0x2e, RZ ;  /* 0x0000002e1d057810 */ /* 0x000fe20007ffe0ff */
[----:B------:R-:W-:Y:S01]  /*47e0*/  @!P1 IMAD.MOV R13, RZ, RZ, -R13 ;  /* 0x000000ffff0d9224 */ /* 0x000fe200078e0a0d */
[C---:B------:R-:W-:Y:S01]  /*47f0*/  ISETP.GT.U32.AND P1, PT, R3.reuse, R9, PT ;  /* 0x000000090300720c */ /* 0x040fe20003f24070 */
[----:B------:R-:W-:Y:S01]  /*4800*/  IMAD R0, R3, R4, R0 ;  /* 0x0000000403007224 */ /* 0x000fe200078e0200 */
[----:B------:R-:W-:Y:S01]  /*4810*/  IADD3 R4, R29, 0x2f, RZ ;  /* 0x0000002f1d047810 */ /* 0x000fe20007ffe0ff */
[--C-:B------:R-:W-:Y:S01]  /*4820*/  @!P6 IMAD.IADD R10, R10, 0x1, -R3.reuse ;  /* 0x000000010a0ae824 */ /* 0x100fe200078e0a03 */
[C---:B------:R-:W-:Y:S01]  /*4830*/  ISETP.GT.U32.AND P6, PT, R3.reuse, R18, PT ;  /* 0x000000120300720c */ /* 0x040fe20003fc4070 */
[--C-:B------:R-:W-:Y:S01]  /*4840*/  @!P2 IMAD.IADD R12, R12, 0x1, -R3.reuse ;  /* 0x000000010c0ca824 */ /* 0x100fe200078e0a03 */
[----:B------:R-:W-:Y:S01]  /*4850*/  ISETP.GT.U32.AND P2, PT, R3, R0, PT ;  /* 0x000000000300720c */ /* 0x000fe20003f44070 */
[----:B------:R1:W-:Y:S01]  /*4860*/  STL [R1+0x98], R13 ;  /* 0x0000980d01007387 */ /* 0x0003e20000100800 */
[----:B------:R-:W-:Y:S01]  /*4870*/  IABS R22, R4 ;  /* 0x0000000400167213 */ /* 0x000fe20000000000 */
[----:B------:R-:W-:Y:S01]  /*4880*/  @!P3 IMAD.IADD R8, R8, 0x1, -R3 ;  /* 0x000000010808b824 */ /* 0x000fe200078e0a03 */
[----:B------:R-:W-:Y:S01]  /*4890*/  ISETP.GE.AND P3, PT, R2, RZ, PT ;  /* 0x000000ff0200720c */ /* 0x000fe20003f66270 */
[----:B------:R-:W-:-:S02]  /*48a0*/  IMAD.MOV.U32 R19, RZ, RZ, R12 ;  /* 0x000000ffff137224 */ /* 0x000fc400078e000c */
[----:B------:R-:W-:Y:S01]  /*48b0*/  @!P1 IMAD.IADD R9, R9, 0x1, -R3 ;  /* 0x0000000109099824 */ /* 0x000fe200078e0a03 */
[----:B------:R-:W-:Y:S01]  /*48c0*/  ISETP.GE.AND P1, PT, R16, RZ, PT ;  /* 0x000000ff1000720c */ /* 0x000fe20003f26270 */
[----:B------:R-:W-:Y:S01]  /*48d0*/  IMAD.HI.U32 R2, R17, R22, RZ ;  /* 0x0000001611027227 */ /* 0x000fe200078e00ff */
[----:B------:R-:W-:-:S03]  /*48e0*/  IABS R16, R5 ;  /* 0x0000000500107213 */ /* 0x000fc60000000000 */
[--C-:B------:R-:W-:Y:S02]  /*48f0*/  @!P6 IMAD.IADD R18, R18, 0x1, -R3.reuse ;  /* 0x000000011212e824 */ /* 0x100fe400078e0a03 */
[----:B0-----:R-:W-:Y:S02]  /*4900*/  IMAD.MOV.U32 R14, RZ, RZ, R8 ;  /* 0x000000ffff0e7224 */ /* 0x001fe400078e0008 */
[----:B------:R-:W-:Y:S02]  /*4910*/  IMAD.MOV R2, RZ, RZ, -R2 ;  /* 0x000000ffff027224 */ /* 0x000fe400078e0a02 */
[----:B------:R-:W-:Y:S01]  /*4920*/  @!P2 IMAD.IADD R0, R0, 0x1, -R3 ;  /* 0x000000010000a824 */ /* 0x000fe200078e0a03 */
[----:B------:R-:W-:Y:S01]  /*4930*/  ISETP.GE.AND P2, PT, R15, RZ, PT ;  /* 0x000000ff0f00720c */ /* 0x000fe20003f46270 */
[----:B------:R-:W-:Y:S01]  /*4940*/  @!P5 IMAD.MOV R14, RZ, RZ, -R14 ;  /* 0x000000ffff0ed224 */ /* 0x000fe200078e0a0e */
[----:B------:R-:W-:Y:S01]  /*4950*/  ISETP.GT.U32.AND P5, PT, R3, R18, PT ;  /* 0x000000120300720c */ /* 0x000fe20003fa4070 */
[----:B-1----:R-:W-:-:S04]  /*4960*/  IMAD.HI.U32 R13, R17, R21, RZ ;  /* 0x00000015110d7227 */ /* 0x002fc800078e00ff */
[----:B------:R-:W-:-:S04]  /*4970*/  IMAD.HI.U32 R12, R17, R16, RZ ;  /* 0x00000010110c7227 */ /* 0x000fc800078e00ff */
[----:B------:R-:W-:Y:S01]  /*4980*/  IMAD R22, R3, R2, R22 ;  /* 0x0000000203167224 */ /* 0x000fe200078e0216 */
[----:B------:R-:W-:Y:S01]  /*4990*/  IADD3 R2, R29, 0x2d, RZ ;  /* 0x0000002d1d027810 */ /* 0x000fe20007ffe0ff */
[----:B------:R-:W-:Y:S01]  /*49a0*/  @!P4 IMAD.MOV R19, RZ, RZ, -R19 ;  /* 0x000000ffff13c224 */ /* 0x000fe200078e0a13 */
[C---:B------:R-:W-:Y:S01]  /*49b0*/  ISETP.GT.U32.AND P4, PT, R3.reuse, R0, PT ;  /* 0x000000000300720c */ /* 0x040fe20003f84070 */
[----:B------:R-:W-:Y:S02]  /*49c0*/  IMAD.MOV R13, RZ, RZ, -R13 ;  /* 0x000000ffff0d7224 */ /* 0x000fe400078e0a0d */
[----:B------:R-:W-:Y:S01]  /*49d0*/  IMAD.MOV R8, RZ, RZ, -R12 ;  /* 0x000000ffff087224 */ /* 0x000fe200078e0a0c */
[----:B------:R-:W-:Y:S01]  /*49e0*/  STL [R1+0x68], R19 ;  /* 0x0000681301007387 */ /* 0x000fe20000100800 */
[----:B------:R-:W-:Y:S01]  /*49f0*/  @!P3 IMAD.MOV R9, RZ, RZ, -R9 ;  /* 0x000000ffff09b224 */ /* 0x000fe200078e0a09 */
[C---:B------:R-:W-:Y:S01]  /*4a00*/  ISETP.GT.U32.AND P3, PT, R3.reuse, R22, PT ;  /* 0x000000160300720c */ /* 0x040fe20003f64070 */
[C---:B------:R-:W-:Y:S01]  /*4a10*/  IMAD R21, R3.reuse, R13, R21 ;  /* 0x0000000d03157224 */ /* 0x040fe200078e0215 */
[----:B------:R-:W-:Y:S01]  /*4a20*/  STL [R1+0x6c], R14 ;  /* 0x00006c0e01007387 */ /* 0x000fe20000100800 */
[----:B------:R-:W-:-:S02]  /*4a30*/  IMAD R16, R3, R8, R16 ;  /* 0x0000000803107224 */ /* 0x000fc400078e0210 */
[--C-:B------:R-:W-:Y:S01]  /*4a40*/  @!P5 IMAD.IADD R18, R18, 0x1, -R3.reuse ;  /* 0x000000011212d824 */ /* 0x100fe200078e0a03 */
[C---:B------:R-:W-:Y:S01]  /*4a50*/  ISETP.GT.U32.AND P6, PT, R3.reuse, R21, PT ;  /* 0x000000150300720c */ /* 0x040fe20003fc4070 */
[--C-:B------:R-:W-:Y:S01]  /*4a60*/  @!P4 IMAD.IADD R0, R0, 0x1, -R3.reuse ;  /* 0x000000010000c824 */ /* 0x100fe200078e0a03 */
[----:B------:R-:W-:Y:S01]  /*4a70*/  ISETP.GT.U32.AND P5, PT, R3, R16, PT ;  /* 0x000000100300720c */ /* 0x000fe20003fa4070 */
[----:B------:R-:W-:Y:S01]  /*4a80*/  @!P0 IMAD.MOV R10, RZ, RZ, -R10 ;  /* 0x000000ffff0a8224 */ /* 0x000fe200078e0a0a */
[----:B------:R-:W-:Y:S01]  /*4a90*/  ISETP.GE.AND P4, PT, R4, RZ, PT ;  /* 0x000000ff0400720c */ /* 0x000fe20003f86270 */
[----:B------:R-:W-:Y:S01]  /*4aa0*/  IMAD.MOV.U32 R8, RZ, RZ, R0 ;  /* 0x000000ffff087224 */ /* 0x000fe200078e0000 */
[----:B------:R-:W-:Y:S01]  /*4ab0*/  IADD3 R4, R29, 0x2c, RZ ;  /* 0x0000002c1d047810 */ /* 0x000fe20007ffe0ff */
[--C-:B------:R-:W-:Y:S01]  /*4ac0*/  @!P3 IMAD.IADD R22, R22, 0x1, -R3.reuse ;  /* 0x000000011616b824 */ /* 0x100fe200078e0a03 */
[----:B------:R0:W-:Y:S01]  /*4ad0*/  STL [R1+0x70], R10 ;  /* 0x0000700a01007387 */ /* 0x0001e20000100800 */
[----:B------:R-:W-:Y:S01]  /*4ae0*/  @!P1 IMAD.MOV R8, RZ, RZ, -R8 ;  /* 0x000000ffff089224 */ /* 0x000fe200078e0a08 */
[----:B------:R-:W-:Y:S01]  /*4af0*/  ISETP.GE.AND P0, PT, R7, RZ, PT ;  /* 0x000000ff0700720c */ /* 0x000fe20003f06270 */
[----:B------:R-:W-:Y:S01]  /*4b00*/  @!P2 IMAD.MOV R18, RZ, RZ, -R18 ;  /* 0x000000ffff12a224 */ /* 0x000fe200078e0a12 */
[----:B------:R-:W-:Y:S01]  /*4b10*/  ISETP.GT.U32.AND P1, PT, R3, R22, PT ;  /* 0x000000160300720c */ /* 0x000fe20003f24070 */
[--C-:B------:R-:W-:Y:S01]  /*4b20*/  @!P6 IMAD.IADD R21, R21, 0x1, -R3.reuse ;  /* 0x000000011515e824 */ /* 0x100fe200078e0a03 */
[----:B------:R-:W-:Y:S01]  /*4b30*/  ISETP.GE.AND P6, PT, R5, RZ, PT ;  /* 0x000000ff0500720c */ /* 0x000fe20003fc6270 */
[----:B------:R-:W-:Y:S01]  /*4b40*/  @!P5 IMAD.IADD R16, R16, 0x1, -R3 ;  /* 0x000000011010d824 */ /* 0x000fe200078e0a03 */
[----:B------:R-:W-:Y:S01]  /*4b50*/  IABS R5, R4 ;  /* 0x0000000400057213 */ /* 0x000fe20000000000 */
[----:B------:R1:W-:Y:S01]  /*4b60*/  STL [R1+0x78], R9 ;  /* 0x0000780901007387 */ /* 0x0003e20000100800 */
[----:B0-----:R-:W-:-:S02]  /*4b70*/  IABS R10, R2 ;  /* 0x00000002000a7213 */ /* 0x001fc40000000000 */
[C---:B------:R-:W-:Y:S01]  /*4b80*/  ISETP.GT.U32.AND P5, PT, R3.reuse, R16, PT ;  /* 0x000000100300720c */ /* 0x040fe20003fa4070 */
[----:B------:R0:W-:Y:S01]  /*4b90*/  STL [R1+0x7c], R8 ;  /* 0x00007c0801007387 */ /* 0x0001e20000100800 */
[----:B------:R-:W-:Y:S02]  /*4ba0*/  ISETP.GT.U32.AND P3, PT, R3, R21, PT ;  /* 0x000000150300720c */ /* 0x000fe40003f64070 */
[----:B------:R-:W-:Y:S01]  /*4bb0*/  IADD3 R7, R29, 0x2b, RZ ;  /* 0x0000002b1d077810 */ /* 0x000fe20007ffe0ff */
[----:B------:R-:W-:Y:S01]  /*4bc0*/  @!P1 IMAD.IADD R22, R22, 0x1, -R3 ;  /* 0x0000000116169824 */ /* 0x000fe200078e0a03 */
[----:B------:R-:W-:Y:S01]  /*4bd0*/  ISETP.GE.AND P1, PT, R2, RZ, PT ;  /* 0x000000ff0200720c */ /* 0x000fe20003f26270 */
[----:B-1----:R-:W-:Y:S01]  /*4be0*/  IMAD.HI.U32 R9, R17, R10, RZ ;  /* 0x0000000a11097227 */ /* 0x002fe200078e00ff */
[----:B------:R-:W-:Y:S01]  /*4bf0*/  IABS R15, R7 ;  /* 0x00000007000f7213 */ /* 0x000fe20000000000 */
[----:B------:R-:W-:Y:S01]  /*4c00*/  STL [R1+0xde0], R18 ;  /* 0x000de01201007387 */ /* 0x000fe20000100800 */
[----:B------:R-:W-:Y:S01]  /*4c10*/  IADD3 R0, R29, 0x2a, RZ ;  /* 0x0000002a1d007810 */ /* 0x000fe20007ffe0ff */
[----:B0-----:R-:W-:Y:S01]  /*4c20*/  IMAD.HI.U32 R8, R17, R5, RZ ;  /* 0x0000000511087227 */ /* 0x001fe200078e00ff */
[----:B------:R-:W-:-:S03]  /*4c30*/  IADD3 R19, R29, 0x17, RZ ;  /* 0x000000171d137810 */ /* 0x000fc60007ffe0ff */
[----:B------:R-:W-:Y:S02]  /*4c40*/  IMAD.MOV R8, RZ, RZ, -R8 ;  /* 0x000000ffff087224 */ /* 0x000fe400078e0a08 */
[----:B------:R-:W-:Y:S02]  /*4c50*/  IMAD.MOV R9, RZ, RZ, -R9 ;  /* 0x000000ffff097224 */ /* 0x000fe400078e0a09 */
[----:B------:R-:W-:Y:S01]  /*4c60*/  IMAD R2, R3, R8, R5 ;  /* 0x0000000803027224 */ /* 0x000fe200078e0205 */
[----:B------:R-:W-:Y:S01]  /*4c70*/  IADD3 R8, R29, 0x29, RZ ;  /* 0x000000291d087810 */ /* 0x000fe20007ffe0ff */
[--C-:B------:R-:W-:Y:S02]  /*4c80*/  @!P5 IMAD.IADD R16, R16, 0x1, -R3.reuse ;  /* 0x000000011010d824 */ /* 0x100fe400078e0a03 */
[C---:B------:R-:W-:Y:S01]  /*4c90*/  IMAD R10, R3.reuse, R9, R10 ;  /* 0x00000009030a7224 */ /* 0x040fe200078e020a */
[----:B------:R-:W-:Y:S01]  /*4ca0*/  ISETP.GT.U32.AND P5, PT, R3, R2, PT ;  /* 0x000000020300720c */ /* 0x000fe20003fa4070 */
[----:B------:R-:W-:Y:S01]  /*4cb0*/  @!P3 IMAD.IADD R21, R21, 0x1, -R3 ;  /* 0x000000011515b824 */ /* 0x000fe200078e0a03 */
[----:B------:R-:W-:Y:S01]  /*4cc0*/  IABS R13, R8 ;  /* 0x00000008000d7213 */ /* 0x000fe20000000000 */
[----:B------:R-:W-:Y:S01]  /*4cd0*/  IMAD.HI.U32 R12, R17, R15, RZ ;  /* 0x0000000f110c7227 */ /* 0x000fe200078e00ff */
[----:B------:R-:W-:-:S02]  /*4ce0*/  ISETP.GT.U32.AND P3, PT, R3, R10, PT ;  /* 0x0000000a0300720c */ /* 0x000fc40003f64070 */
[----:B------:R-:W-:Y:S01]  /*4cf0*/  IABS R9, R0 ;  /* 0x0000000000097213 */ /* 0x000fe20000000000 */
[----:B------:R-:W-:Y:S02]  /*4d00*/  IMAD.MOV R12, RZ, RZ, -R12 ;  /* 0x000000ffff0c7224 */ /* 0x000fe400078e0a0c */
[----:B------:R-:W-:Y:S02]  /*4d10*/  IMAD.MOV.U32 R14, RZ, RZ, R16 ;  /* 0x000000ffff0e7224 */ /* 0x000fe400078e0010 */
[----:B------:R-:W-:Y:S02]  /*4d20*/  IMAD R15, R3, R12, R15 ;  /* 0x0000000c030f7224 */ /* 0x000fe400078e020f */
[----:B------:R-:W-:Y:S02]  /*4d30*/  @!P5 IMAD.IADD R2, R2, 0x1, -R3 ;  /* 0x000000010202d824 */ /* 0x000fe400078e0a03 */
[----:B------:R-:W-:-:S03]  /*4d40*/  IMAD.HI.U32 R12, R17, R13, RZ ;  /* 0x0000000d110c7227 */ /* 0x000fc600078e00ff */
[----:B------:R-:W-:Y:S01]  /*4d50*/  ISETP.GT.U32.AND P5, PT, R3, R2, PT ;  /* 0x000000020300720c */ /* 0x000fe20003fa4070 */
[----:B------:R-:W-:Y:S01]  /*4d60*/  @!P3 IMAD.IADD R10, R10, 0x1, -R3 ;  /* 0x000000010a0ab824 */ /* 0x000fe200078e0a03 */
[----:B------:R-:W-:Y:S01]  /*4d70*/  ISETP.GE.AND P3, PT, R4, RZ, PT ;  /* 0x000000ff0400720c */ /* 0x000fe20003f66270 */
[----:B------:R-:W-:Y:S01]  /*4d80*/  IMAD.MOV R12, RZ, RZ, -R12 ;  /* 0x000000ffff0c7224 */ /* 0x000fe200078e0a0c */
[----:B------:R-:W-:Y:S01]  /*4d90*/  IADD3 R4, R29, 0x28, RZ ;  /* 0x000000281d047810 */ /* 0x000fe20007ffe0ff */
[----:B------:R-:W-:Y:S01]  /*4da0*/  IMAD.HI.U32 R5, R17, R9, RZ ;  /* 0x0000000911057227 */ /* 0x000fe200078e00ff */
[----:B------:R-:W-:-:S03]  /*4db0*/  ISETP.GT.U32.AND P2, PT, R3, R10, PT ;  /* 0x0000000a0300720c */ /* 0x000fc60003f44070 */
[C---:B------:R-:W-:Y:S02]  /*4dc0*/  IMAD R13, R3.reuse, R12, R13 ;  /* 0x0000000c030d7224 */ /* 0x040fe400078e020d */
[----:B------:R-:W-:Y:S01]  /*4dd0*/  @!P0 IMAD.MOV R21, RZ, RZ, -R21 ;  /* 0x000000ffff158224 */ /* 0x000fe200078e0a15 */
[C---:B------:R-:W-:Y:S01]  /*4de0*/  ISETP.GT.U32.AND P0, PT, R3.reuse, R15, PT ;  /* 0x0000000f0300720c */ /* 0x040fe20003f04070 */
[----:B------:R-:W-:Y:S01]  /*4df0*/  @!P5 IMAD.IADD R2, R2, 0x1, -R3 ;  /* 0x000000010202d824 */ /* 0x000fe200078e0a03 */
[----:B------:R-:W-:Y:S01]  /*4e00*/  ISETP.GT.U32.AND P5, PT, R3, R13, PT ;  /* 0x0000000d0300720c */ /* 0x000fe20003fa4070 */
[----:B------:R-:W-:Y:S01]  /*4e10*/  @!P4 IMAD.MOV R22, RZ, RZ, -R22 ;  /* 0x000000ffff16c224 */ /* 0x000fe200078e0a16 */
[----:B------:R-:W-:Y:S01]  /*4e20*/  STL [R1+0xde4], R21 ;  /* 0x000de41501007387 */ /* 0x000fe20000100800 */
[----:B------:R-:W-:Y:S01]  /*4e30*/  @!P6 IMAD.MOV R14, RZ, RZ, -R14 ;  /* 0x000000ffff0ee224 */ /* 0x000fe200078e0a0e */
[----:B------:R-:W-:Y:S01]  /*4e40*/  ISETP.GE.AND P4, PT, R7, RZ, PT ;  /* 0x000000ff0700720c */ /* 0x000fe20003f86270 */
[----:B------:R-:W-:Y:S01]  /*4e50*/  IMAD.MOV R5, RZ, RZ, -R5 ;  /* 0x000000ffff057224 */ /* 0x000fe200078e0a05 */
[----:B------:R-:W-:Y:S01]  /*4e60*/  STL [R1+0xde8], R22 ;  /* 0x000de81601007387 */ /* 0x000fe20000100800 */
[----:B------:R-:W-:Y:S01]  /*4e70*/  @!P2 IMAD.IADD R10, R10, 0x1, -R3 ;  /* 0x000000010a0aa824 */ /* 0x000fe200078e0a03 */
[----:B------:R-:W-:Y:S01]  /*4e80*/  ISETP.GE.AND P2, PT, R0, RZ, PT ;  /* 0x000000ff0000720c */ /* 0x000fe20003f46270 */
[----:B------:R-:W-:Y:S01]  /*4e90*/  IMAD R9, R3, R5, R9 ;  /* 0x0000000503097224 */ /* 0x000fe200078e0209 */
[----:B------:R0:W-:Y:S01]  /*4ea0*/  STL [R1+0x54], R14 ;  /* 0x0000540e01007387 */ /* 0x0001e20000100800 */
[----:B------:R-:W-:Y:S01]  /*4eb0*/  IADD3 R0, R29, 0x27, RZ ;  /* 0x000000271d007810 */ /* 0x000fe20007ffe0ff */
[--C-:B------:R-:W-:Y:S01]  /*4ec0*/  @!P0 IMAD.IADD R15, R15, 0x1, -R3.reuse ;  /* 0x000000010f0f8824 */ /* 0x100fe200078e0a03 */
[----:B------:R-:W-:Y:S01]  /*4ed0*/  IABS R5, R4 ;  /* 0x0000000400057213 */ /* 0x000fe20000000000 */
[----:B------:R-:W-:Y:S01]  /*4ee0*/  @!P5 IMAD.IADD R13, R13, 0x1, -R3 ;  /* 0x000000010d0dd824 */ /* 0x000fe200078e0a03 */
[----:B------:R-:W-:-:S02]  /*4ef0*/  ISETP.GT.U32.AND P6, PT, R3, R9, PT ;  /* 0x000000090300720c */ /* 0x000fc40003fc4070 */
[----:B------:R-:W-:Y:S01]  /*4f00*/  IABS R12, R0 ;  /* 0x00000000000c7213 */ /* 0x000fe20000000000 */
[----:B------:R-:W-:Y:S01]  /*4f10*/  IMAD.HI.U32 R7, R17, R5, RZ ;  /* 0x0000000511077227 */ /* 0x000fe200078e00ff */
[----:B------:R-:W-:Y:S02]  /*4f20*/  ISETP.GT.U32.AND P5, PT, R3, R13, PT ;  /* 0x0000000d0300720c */ /* 0x000fe40003fa4070 */
[----:B------:R-:W-:Y:S01]  /*4f30*/  ISETP.GE.AND P0, PT, R8, RZ, PT ;  /* 0x000000ff0800720c */ /* 0x000fe20003f06270 */
[----:B0-----:R-:W-:Y:S01]  /*4f40*/  IMAD.MOV.U32 R14, RZ, RZ, R10 ;  /* 0x000000ffff0e7224 */ /* 0x001fe200078e000a */
[C---:B------:R-:W-:Y:S01]  /*4f50*/  IADD3 R8, R29.reuse, 0x26, RZ ;  /* 0x000000261d087810 */ /* 0x040fe20007ffe0ff */
[----:B------:R-:W-:Y:S01]  /*4f60*/  IMAD.MOV R7, RZ, RZ, -R7 ;  /* 0x000000ffff077224 */ /* 0x000fe200078e0a07 */
[----:B------:R-:W-:Y:S01]  /*4f70*/  IADD3 R21, R29, 0x5, RZ ;  /* 0x000000051d157810 */ /* 0x000fe20007ffe0ff */
[----:B------:R-:W-:Y:S01]  /*4f80*/  @!P1 IMAD.MOV R14, RZ, RZ, -R14 ;  /* 0x000000ffff0e9224 */ /* 0x000fe200078e0a0e */
[----:B------:R-:W-:Y:S01]  /*4f90*/  IABS R10, R8 ;  /* 0x00000008000a7213 */ /* 0x000fe20000000000 */
[----:B------:R-:W-:Y:S01]  /*4fa0*/  @!P6 IMAD.IADD R9, R9, 0x1, -R3 ;  /* 0x000000010909e824 */ /* 0x000fe200078e0a03 */
[C---:B------:R-:W-:Y:S01]  /*4fb0*/  ISETP.GT.U32.AND P6, PT, R3.reuse, R15, PT ;  /* 0x0000000f0300720c */ /* 0x040fe20003fc4070 */
[----:B------:R-:W-:Y:S01]  /*4fc0*/  IMAD R5, R3, R7, R5 ;  /* 0x0000000703057224 */ /* 0x000fe200078e0205 */
[----:B------:R0:W-:Y:S01]  /*4fd0*/  STL [R1+0x5c], R14 ;  /* 0x00005c0e01007387 */ /* 0x0001e20000100800 */
[----:B------:R-:W-:Y:S01]  /*4fe0*/  @!P5 IMAD.IADD R13, R13, 0x1, -R3 ;  /* 0x000000010d0dd824 */ /* 0x000fe200078e0a03 */
[----:B------:R-:W-:Y:S01]  /*4ff0*/  ISETP.GT.U32.AND P1, PT, R3, R9, PT ;  /* 0x000000090300720c */ /* 0x000fe20003f24070 */
[----:B------:R-:W-:Y:S01]  /*5000*/  IMAD.HI.U32 R16, R17, R10, RZ ;  /* 0x0000000a11107227 */ /* 0x000fe200078e00ff */
[----:B------:R-:W-:-:S02]  /*5010*/  IADD3 R7, R29, 0x24, RZ ;  /* 0x000000241d077810 */ /* 0x000fc40007ffe0ff */
[----:B------:R-:W-:Y:S01]  /*5020*/  IABS R25, R21 ;  /* 0x0000001500197213 */ /* 0x000fe20000000000 */
[----:B------:R-:W-:Y:S02]  /*5030*/  IMAD.MOV R16, RZ, RZ, -R16 ;  /* 0x000000ffff107224 */ /* 0x000fe400078e0a10 */
[----:B------:R-:W-:Y:S02]  /*5040*/  @!P0 IMAD.MOV R13, RZ, RZ, -R13 ;  /* 0x000000ffff0d8224 */ /* 0x000fe400078e0a0d */
[----:B0-----:R-:W-:Y:S02]  /*5050*/  IMAD.MOV.U32 R14, RZ, RZ, R2 ;  /* 0x000000ffff0e7224 */ /* 0x001fe400078e0002 */
[----:B------:R-:W-:-:S04]  /*5060*/  IMAD.HI.U32 R2, R17, R12, RZ ;  /* 0x0000000c11027227 */ /* 0x000fc800078e00ff */
[----:B------:R-:W-:Y:S02]  /*5070*/  IMAD.MOV R2, RZ, RZ, -R2 ;  /* 0x000000ffff027224 */ /* 0x000fe400078e0a02 */
[----:B------:R-:W-:Y:S01]  /*5080*/  @!P3 IMAD.MOV R14, RZ, RZ, -R14 ;  /* 0x000000ffff0eb224 */ /* 0x000fe200078e0a0e */
[----:B------:R-:W-:Y:S01]  /*5090*/  ISETP.GE.AND P3, PT, R4, RZ, PT ;  /* 0x000000ff0400720c */ /* 0x000fe20003f66270 */
[----:B------:R-:W-:Y:S01]  /*50a0*/  IMAD R12, R3, R2, R12 ;  /* 0x00000002030c7224 */ /* 0x000fe200078e020c */
[----:B------:R-:W-:Y:S01]  /*50b0*/  IADD3 R4, R29, 0x25, RZ ;  /* 0x000000251d047810 */ /* 0x000fe20007ffe0ff */
[--C-:B------:R-:W-:Y:S01]  /*50c0*/  @!P6 IMAD.IADD R15, R15, 0x1, -R3.reuse ;  /* 0x000000010f0fe824 */ /* 0x100fe200078e0a03 */
[C---:B------:R-:W-:Y:S01]  /*50d0*/  ISETP.GT.U32.AND P6, PT, R3.reuse, R5, PT ;  /* 0x000000050300720c */ /* 0x040fe20003fc4070 */
[----:B------:R0:W-:Y:S01]  /*50e0*/  STL [R1+0x64], R14 ;  /* 0x0000640e01007387 */ /* 0x0001e20000100800 */
[----:B------:R-:W-:Y:S01]  /*50f0*/  ISETP.GT.U32.AND P5, PT, R3, R12, PT ;  /* 0x0000000c0300720c */ /* 0x000fe20003fa4070 */
[----:B------:R-:W-:Y:S01]  /*5100*/  @!P1 IMAD.IADD R9, R9, 0x1, -R3 ;  /* 0x0000000109099824 */ /* 0x000fe200078e0a03 */
[----:B------:R-:W-:Y:S01]  /*5110*/  ISETP.GE.AND P1, PT, R0, RZ, PT ;  /* 0x000000ff0000720c */ /* 0x000fe20003f26270 */
[----:B------:R-:W-:Y:S01]  /*5120*/  IMAD R10, R3, R16, R10 ;  /* 0x00000010030a7224 */ /* 0x000fe200078e020a */
[----:B------:R-:W-:-:S02]  /*5130*/  IABS R0, R4 ;  /* 0x0000000400007213 */ /* 0x000fc40000000000 */
[----:B------:R-:W-:Y:S02]  /*5140*/  ISETP.GE.AND P0, PT, R4, RZ, PT ;  /* 0x000000ff0400720c */ /* 0x000fe40003f06270 */
[----:B------:R-:W-:Y:S01]  /*5150*/  IABS R2, R7 ;  /* 0x0000000700027213 */ /* 0x000fe20000000000 */
[----:B0-----:R-:W-:Y:S01]  /*5160*/  IMAD.MOV.U32 R14, RZ, RZ, R15 ;  /* 0x000000ffff0e7224 */ /* 0x001fe200078e000f */
[----:B------:R-:W-:Y:S01]  /*5170*/  IADD3 R15, R29, 0x20, RZ ;  /* 0x000000201d0f7810 */ /* 0x000fe20007ffe0ff */
[--C-:B------:R-:W-:Y:S02]  /*5180*/  @!P6 IMAD.IADD R5, R5, 0x1, -R3.reuse ;  /* 0x000000010505e824 */ /* 0x100fe400078e0a03 */
[----:B------:R-:W-:Y:S02]  /*5190*/  @!P5 IMAD.IADD R12, R12, 0x1, -R3 ;  /* 0x000000010c0cd824 */ /* 0x000fe400078e0a03 */
[----:B------:R-:W-:Y:S01]  /*51a0*/  @!P4 IMAD.MOV R14, RZ, RZ, -R14 ;  /* 0x000000ffff0ec224 */ /* 0x000fe200078e0a0e */
[----:B------:R-:W-:Y:S01]  /*51b0*/  ISETP.GE.AND P4, PT, R8, RZ, PT ;  /* 0x000000ff0800720c */ /* 0x000fe20003f86270 */
[----:B------:R-:W-:Y:S01]  /*51c0*/  IMAD.HI.U32 R8, R17, R0, RZ ;  /* 0x0000000011087227 */ /* 0x000fe200078e00ff */
[----:B------:R-:W-:-:S02]  /*51d0*/  ISETP.GT.U32.AND P5, PT, R3, R12, PT ;  /* 0x0000000c0300720c */ /* 0x000fc40003fa4070 */
[----:B------:R0:W-:Y:S01]  /*51e0*/  STL [R1+0x60], R14 ;  /* 0x0000600e01007387 */ /* 0x0001e20000100800 */
[----:B------:R-:W-:Y:S01]  /*51f0*/  IMAD.MOV R4, RZ, RZ, -R8 ;  /* 0x000000ffff047224 */ /* 0x000fe200078e0a08 */
[----:B------:R-:W-:Y:S02]  /*5200*/  ISETP.GT.U32.AND P6, PT, R3, R5, PT ;  /* 0x000000050300720c */ /* 0x000fe40003fc4070 */
[----:B------:R-:W-:Y:S01]  /*5210*/  IADD3 R8, R29, 0x23, RZ ;  /* 0x000000231d087810 */ /* 0x000fe20007ffe0ff */
[----:B------:R-:W-:Y:S01]  /*5220*/  IMAD R0, R3, R4, R0 ;  /* 0x0000000403007224 */ /* 0x000fe200078e0200 */
[----:B------:R-:W-:Y:S02]  /*5230*/  IADD3 R4, R29, 0x21, RZ ;  /* 0x000000211d047810 */ /* 0x000fe40007ffe0ff */
[----:B------:R-:W-:Y:S01]  /*5240*/  IABS R16, R8 ;  /* 0x0000000800107213 */ /* 0x000fe20000000000 */
[----:B0-----:R-:W-:Y:S02]  /*5250*/  IMAD.MOV.U32 R14, RZ, RZ, R9 ;  /* 0x000000ffff0e7224 */ /* 0x001fe400078e0009 */
[----:B------:R-:W-:Y:S01]  /*5260*/  @!P5 IMAD.IADD R12, R12, 0x1, -R3 ;  /* 0x000000010c0cd824 */ /* 0x000fe200078e0a03 */
[C---:B------:R-:W-:Y:S01]  /*5270*/  ISETP.GT.U32.AND P5, PT, R3.reuse, R0, PT ;  /* 0x000000000300720c */ /* 0x040fe20003fa4070 */
[----:B------:R-:W-:Y:S01]  /*5280*/  @!P2 IMAD.MOV R14, RZ, RZ, -R14 ;  /* 0x000000ffff0ea224 */ /* 0x000fe200078e0a0e */
[----:B------:R-:W-:Y:S01]  /*5290*/  ISETP.GT.U32.AND P2, PT, R3, R10, PT ;  /* 0x0000000a0300720c */ /* 0x000fe20003f44070 */
[----:B------:R-:W-:-:S03]  /*52a0*/  IMAD.HI.U32 R9, R17, R2, RZ ;  /* 0x0000000211097227 */ /* 0x000fc600078e00ff */
[----:B------:R0:W-:Y:S01]  /*52b0*/  STL [R1+0x2c], R14 ;  /* 0x00002c0e01007387 */ /* 0x0001e20000100800 */
[----:B------:R-:W-:Y:S02]  /*52c0*/  IMAD.MOV R9, RZ, RZ, -R9 ;  /* 0x000000ffff097224 */ /* 0x000fe400078e0a09 */
[--C-:B------:R-:W-:Y:S01]  /*52d0*/  @!P6 IMAD.IADD R5, R5, 0x1, -R3.reuse ;  /* 0x000000010505e824 */ /* 0x100fe200078e0a03 */
[----:B------:R1:W-:Y:S01]  /*52e0*/  STL [R1+0x34], R13 ;  /* 0x0000340d01007387 */ /* 0x0003e20000100800 */
[----:B------:R-:W-:Y:S01]  /*52f0*/  IMAD R2, R3, R9, R2 ;  /* 0x0000000903027224 */ /* 0x000fe200078e0202 */
[----:B------:R-:W-:Y:S01]  /*5300*/  ISETP.GE.AND P6, PT, R7, RZ, PT ;  /* 0x000000ff0700720c */ /* 0x000fe20003fc6270 */
[--C-:B------:R-:W-:Y:S01]  /*5310*/  @!P5 IMAD.IADD R0, R0, 0x1, -R3.reuse ;  /* 0x000000010000d824 */ /* 0x100fe200078e0a03 */
[----:B------:R-:W-:Y:S01]  /*5320*/  IADD3 R7, R29, 0x22, RZ ;  /* 0x000000221d077810 */ /* 0x000fe20007ffe0ff */
[----:B------:R-:W-:Y:S02]  /*5330*/  @!P2 IMAD.IADD R10, R10, 0x1, -R3 ;  /* 0x000000010a0aa824 */ /* 0x000fe400078e0a03 */
[----:B0-----:R-:W-:Y:S01]  /*5340*/  IMAD.MOV.U32 R14, RZ, RZ, R5 ;  /* 0x000000ffff0e7224 */ /* 0x001fe200078e0005 */
[----:B------:R-:W-:-:S02]  /*5350*/  ISETP.GT.U32.AND P5, PT, R3, R0, PT ;  /* 0x000000000300720c */ /* 0x000fc40003fa4070 */
[C---:B------:R-:W-:Y:S01]  /*5360*/  ISETP.GT.U32.AND P2, PT, R3.reuse, R10, PT ;  /* 0x0000000a0300720c */ /* 0x040fe20003f44070 */
[----:B------:R-:W-:Y:S01]  /*5370*/  @!P3 IMAD.MOV R14, RZ, RZ, -R14 ;  /* 0x000000ffff0eb224 */ /* 0x000fe200078e0a0e */
[----:B------:R-:W-:Y:S01]  /*5380*/  ISETP.GT.U32.AND P3, PT, R3, R2, PT ;  /* 0x000000020300720c */ /* 0x000fe20003f64070 */
[----:B-1----:R-:W-:Y:S01]  /*5390*/  IMAD.MOV.U32 R13, RZ, RZ, R12 ;  /* 0x000000ffff0d7224 */ /* 0x002fe200078e000c */
[----:B------:R-:W-:Y:S01]  /*53a0*/  IABS R9, R7 ;  /* 0x0000000700097213 */ /* 0x000fe20000000000 */
[----:B------:R-:W-:Y:S01]  /*53b0*/  IMAD.HI.U32 R12, R17, R16, RZ ;  /* 0x00000010110c7227 */ /* 0x000fe200078e00ff */
[----:B------:R-:W-:Y:S01]  /*53c0*/  STL [R1+0x50], R14 ;  /* 0x0000500e01007387 */ /* 0x000fe20000100800 */
[----:B------:R-:W-:Y:S02]  /*53d0*/  IABS R5, R4 ;  /* 0x0000000400057213 */ /* 0x000fe40000000000 */
[----:B------:R-:W-:Y:S02]  /*53e0*/  IMAD.MOV R12, RZ, RZ, -R12 ;  /* 0x000000ffff0c7224 */ /* 0x000fe400078e0a0c */
[----:B------:R-:W-:-:S02]  /*53f0*/  @!P5 IMAD.IADD R0, R0, 0x1, -R3 ;  /* 0x000000010000d824 */ /* 0x000fc400078e0a03 */
[----:B------:R-:W-:Y:S02]  /*5400*/  IMAD R16, R3, R12, R16 ;  /* 0x0000000c03107224 */ /* 0x000fe400078e0210 */
[----:B------:R-:W-:Y:S01]  /*5410*/  @!P2 IMAD.IADD R10, R10, 0x1, -R3 ;  /* 0x000000010a0aa824 */ /* 0x000fe200078e0a03 */
[----:B------:R-:W-:Y:S01]  /*5420*/  ISETP.GE.AND P2, PT, R7, RZ, PT ;  /* 0x000000ff0700720c */ /* 0x000fe20003f46270 */
[----:B------:R-:W-:Y:S01]  /*5430*/  IMAD.HI.U32 R7, R17, R9, RZ ;  /* 0x0000000911077227 */ /* 0x000fe200078e00ff */
[----:B------:R-:W-:-:S03]  /*5440*/  ISETP.GT.U32.AND P5, PT, R3, R16, PT ;  /* 0x000000100300720c */ /* 0x000fc60003fa4070 */
[----:B------:R-:W-:Y:S02]  /*5450*/  @!P3 IMAD.IADD R2, R2, 0x1, -R3 ;  /* 0x000000010202b824 */ /* 0x000fe400078e0a03 */
[----:B------:R-:W-:Y:S01]  /*5460*/  @!P1 IMAD.MOV R13, RZ, RZ, -R13 ;  /* 0x000000ffff0d9224 */ /* 0x000fe200078e0a0d */
[----:B------:R-:W-:Y:S01]  /*5470*/  ISETP.GE.AND P1, PT, R8, RZ, PT ;  /* 0x000000ff0800720c */ /* 0x000fe20003f26270 */
[----:B------:R-:W-:Y:S01]  /*5480*/  IMAD.MOV R7, RZ, RZ, -R7 ;  /* 0x000000ffff077224 */ /* 0x000fe200078e0a07 */
[----:B------:R-:W-:Y:S01]  /*5490*/  ISETP.GT.U32.AND P3, PT, R3, R2, PT ;  /* 0x000000020300720c */ /* 0x000fe20003f64070 */
[----:B------:R-:W-:Y:S01]  /*54a0*/  IMAD.HI.U32 R8, R17, R5, RZ ;  /* 0x0000000511087227 */ /* 0x000fe200078e00ff */
[----:B------:R0:W-:Y:S03]  /*54b0*/  STL [R1+0x4c], R13 ;  /* 0x00004c0d01007387 */ /* 0x0001e60000100800 */
[----:B------:R-:W-:-:S02]  /*54c0*/  IMAD R9, R3, R7, R9 ;  /* 0x0000000703097224 */ /* 0x000fc400078e0209 */
[----:B------:R-:W-:Y:S02]  /*54d0*/  @!P5 IMAD.IADD R16, R16, 0x1, -R3 ;  /* 0x000000011010d824 */ /* 0x000fe400078e0a03 */
[----:B------:R-:W-:Y:S02]  /*54e0*/  IMAD.MOV R8, RZ, RZ, -R8 ;  /* 0x000000ffff087224 */ /* 0x000fe400078e0a08 */
[----:B0-----:R-:W-:Y:S01]  /*54f0*/  IMAD.MOV.U32 R13, RZ, RZ, R10 ;  /* 0x000000ffff0d7224 */ /* 0x001fe200078e000a */
[----:B------:R-:W-:Y:S01]  /*5500*/  ISETP.GT.U32.AND P5, PT, R3, R16, PT ;  /* 0x000000100300720c */ /* 0x000fe20003fa4070 */
[----:B------:R-:W-:Y:S01]  /*5510*/  IMAD.MOV.U32 R10, RZ, RZ, R0 ;  /* 0x000000ffff0a7224 */ /* 0x000fe200078e0000 */
[----:B------:R-:W-:Y:S01]  /*5520*/  IADD3 R0, R29, 0x1f, RZ ;  /* 0x0000001f1d007810 */ /* 0x000fe20007ffe0ff */
[----:B------:R-:W-:Y:S01]  /*5530*/  @!P4 IMAD.MOV R13, RZ, RZ, -R13 ;  /* 0x000000ffff0dc224 */ /* 0x000fe200078e0a0d */
[----:B------:R-:W-:Y:S01]  /*5540*/  ISETP.GE.AND P4, PT, R4, RZ, PT ;  /* 0x000000ff0400720c */ /* 0x000fe20003f86270 */
[----:B------:R-:W-:Y:S01]  /*5550*/  @!P0 IMAD.MOV R10, RZ, RZ, -R10 ;  /* 0x000000ffff0a8224 */ /* 0x000fe200078e0a0a */
[C---:B------:R-:W-:Y:S01]  /*5560*/  ISETP.GT.U32.AND P0, PT, R3.reuse, R9, PT ;  /* 0x000000090300720c */ /* 0x040fe20003f04070 */
[----:B------:R-:W-:Y:S01]  /*5570*/  @!P3 IMAD.IADD R2, R2, 0x1, -R3 ;  /* 0x000000010202b824 */ /* 0x000fe200078e0a03 */
[----:B------:R0:W-:Y:S01]  /*5580*/  STL [R1+0x38], R13 ;  /* 0x0000380d01007387 */ /* 0x0001e20000100800 */
[----:B------:R-:W-:Y:S01]  /*5590*/  IMAD R5, R3, R8, R5 ;  /* 0x0000000803057224 */ /* 0x000fe200078e0205 */
[----:B------:R-:W-:Y:S01]  /*55a0*/  ISETP.GE.AND P3, PT, R15, RZ, PT ;  /* 0x000000ff0f00720c */ /* 0x000fe20003f66270 */
[----:B------:R-:W-:Y:S01]  /*55b0*/  IMAD.MOV.U32 R14, RZ, RZ, R2 ;  /* 0x000000ffff0e7224 */ /* 0x000fe200078e0002 */
[----:B------:R-:W-:Y:S01]  /*55c0*/  IABS R15, R15 ;  /* 0x0000000f000f7213 */ /* 0x000fe20000000000 */
[----:B------:R1:W-:Y:S01]  /*55d0*/  STL [R1+0x1d8], R10 ;  /* 0x0001d80a01007387 */ /* 0x0003e20000100800 */
[----:B------:R-:W-:Y:S01]  /*55e0*/  @!P5 IMAD.IADD R16, R16, 0x1, -R3 ;  /* 0x000000011010d824 */ /* 0x000fe200078e0a03 */
[----:B------:R-:W-:Y:S01]  /*55f0*/  ISETP.GE.AND P5, PT, R0, RZ, PT ;  /* 0x000000ff0000720c */ /* 0x000fe20003fa6270 */
[----:B------:R-:W-:Y:S01]  /*5600*/  @!P6 IMAD.MOV R14, RZ, RZ, -R14 ;  /* 0x000000ffff0ee224 */ /* 0x000fe200078e0a0e */
[----:B------:R-:W-:Y:S01]  /*5610*/  ISETP.GT.U32.AND P6, PT, R3, R5, PT ;  /* 0x000000050300720c */ /* 0x000fe20003fc4070 */
[----:B------:R-:W-:Y:S01]  /*5620*/  IMAD.HI.U32 R12, R17, R15, RZ ;  /* 0x0000000f110c7227 */ /* 0x000fe200078e00ff */
[----:B0-----:R-:W-:-:S02]  /*5630*/  IABS R13, R0 ;  /* 0x00000000000d7213 */ /* 0x001fc40000000000 */
[----:B------:R-:W-:Y:S01]  /*5640*/  IADD3 R4, R29, 0x1e, RZ ;  /* 0x0000001e1d047810 */ /* 0x000fe20007ffe0ff */
[----:B------:R-:W-:Y:S01]  /*5650*/  @!P0 IMAD.IADD R9, R9, 0x1, -R3 ;  /* 0x0000000109098824 */ /* 0x000fe200078e0a03 */
[----:B-1----:R-:W-:Y:S01]  /*5660*/  IADD3 R10, R29, 0x1d, RZ ;  /* 0x0000001d1d0a7810 */ /* 0x002fe20007ffe0ff */
[----:B------:R-:W-:Y:S01]  /*5670*/  IMAD.HI.U32 R2, R17, R13, RZ ;  /* 0x0000000d11027227 */ /* 0x000fe200078e00ff */
[----:B------:R-:W-:Y:S01]  /*5680*/  IABS R7, R4 ;  /* 0x0000000400077213 */ /* 0x000fe20000000000 */
[----:B------:R0:W-:Y:S01]  /*5690*/  STL [R1+0x1d0], R14 ;  /* 0x0001d00e01007387 */ /* 0x0001e20000100800 */
[C---:B------:R-:W-:Y:S01]  /*56a0*/  ISETP.GT.U32.AND P0, PT, R3.reuse, R9, PT ;  /* 0x000000090300720c */ /* 0x040fe20003f04070 */
[----:B------:R-:W-:Y:S01]  /*56b0*/  IMAD.MOV R2, RZ, RZ, -R2 ;  /* 0x000000ffff027224 */ /* 0x000fe200078e0a02 */
[----:B------:R-:W-:Y:S01]  /*56c0*/  IABS R8, R10 ;  /* 0x0000000a00087213 */ /* 0x000fe20000000000 */
[----:B------:R-:W-:Y:S02]  /*56d0*/  IMAD.MOV R12, RZ, RZ, -R12 ;  /* 0x000000ffff0c7224 */ /* 0x000fe400078e0a0c */
[----:B------:R-:W-:-:S02]  /*56e0*/  IMAD R13, R3, R2, R13 ;  /* 0x00000002030d7224 */ /* 0x000fc400078e020d */
[----:B------:R-:W-:Y:S02]  /*56f0*/  IMAD.MOV.U32 R18, RZ, RZ, R16 ;  /* 0x000000ffff127224 */ /* 0x000fe400078e0010 */
[----:B------:R-:W-:Y:S01]  /*5700*/  IMAD R15, R3, R12, R15 ;  /* 0x0000000c030f7224 */ /* 0x000fe200078e020f */
[----:B------:R-:W-:Y:S01]  /*5710*/  IADD3 R12, R29, 0x1c, RZ ;  /* 0x0000001c1d0c7810 */ /* 0x000fe20007ffe0ff */
[--C-:B------:R-:W-:Y:S02]  /*5720*/  @!P6 IMAD.IADD R5, R5, 0x1, -R3.reuse ;  /* 0x000000010505e824 */ /* 0x100fe400078e0a03 */
[----:B------:R-:W-:Y:S01]  /*5730*/  @!P1 IMAD.MOV R18, RZ, RZ, -R18 ;  /* 0x000000ffff129224 */ /* 0x000fe200078e0a12 */
[C---:B------:R-:W-:Y:S01]  /*5740*/  ISETP.GT.U32.AND P1, PT, R3.reuse, R13, PT ;  /* 0x0000000d0300720c */ /* 0x040fe20003f24070 */
[----:B------:R-:W-:Y:S01]  /*5750*/  IMAD.MOV.U32 R0, RZ, RZ, R8 ;  /* 0x000000ffff007224 */ /* 0x000fe200078e0008 */
[----:B------:R-:W-:Y:S01]  /*5760*/  ISETP.GT.U32.AND P6, PT, R3, R5, PT ;  /* 0x000000050300720c */ /* 0x000fe20003fc4070 */
[----:B------:R-:W-:Y:S01]  /*5770*/  @!P0 IMAD.IADD R9, R9, 0x1, -R3 ;  /* 0x0000000109098824 */ /* 0x000fe200078e0a03 */
[----:B------:R-:W-:Y:S01]  /*5780*/  ISETP.GT.U32.AND P0, PT, R3, R15, PT ;  /* 0x0000000f0300720c */ /* 0x000fe20003f04070 */
[----:B------:R-:W-:Y:S01]  /*5790*/  IMAD.HI.U32 R2, R17, R0, RZ ;  /* 0x0000000011027227 */ /* 0x000fe200078e00ff */
[----:B------:R-:W-:Y:S03]  /*57a0*/  STL [R1+0x28], R18 ;  /* 0x0000281201007387 */ /* 0x000fe60000100800 */
[----:B------:R-:W-:-:S02]  /*57b0*/  IMAD.MOV R2, RZ, RZ, -R2 ;  /* 0x000000ffff027224 */ /* 0x000fc400078e0a02 */
[----:B0-----:R-:W-:Y:S02]  /*57c0*/  IMAD.MOV.U32 R14, RZ, RZ, R9 ;  /* 0x000000ffff0e7224 */ /* 0x001fe400078e0009 */
[----:B------:R-:W-:-:S04]  /*57d0*/  IMAD.HI.U32 R8, R17, R7, RZ ;  /* 0x0000000711087227 */ /* 0x000fc800078e00ff */
[----:B------:R-:W-:Y:S01]  /*57e0*/  IMAD R0, R3, R2, R0 ;  /* 0x0000000203007224 */ /* 0x000fe200078e0200 */
[----:B------:R-:W-:Y:S01]  /*57f0*/  IABS R2, R12 ;  /* 0x0000000c00027213 */ /* 0x000fe20000000000 */
[--C-:B------:R-:W-:Y:S02]  /*5800*/  @!P1 IMAD.IADD R13, R13, 0x1, -R3.reuse ;  /* 0x000000010d0d9824 */ /* 0x100fe400078e0a03 */
[----:B------:R-:W-:Y:S01]  /*5810*/  @!P2 IMAD.MOV R14, RZ, RZ, -R14 ;  /* 0x000000ffff0ea224 */ /* 0x000fe200078e0a0e */
[----:B------:R-:W-:Y:S01]  /*5820*/  ISETP.GE.AND P2, PT, R4, RZ, PT ;  /* 0x000000ff0400720c */ /* 0x000fe20003f46270 */
[----:B------:R-:W-:Y:S01]  /*5830*/  IMAD.MOV R8, RZ, RZ, -R8 ;  /* 0x000000ffff087224 */ /* 0x000fe200078e0a08 */
[----:B------:R-:W-:Y:S01]  /*5840*/  ISETP.GT.U32.AND P1, PT, R3, R13, PT ;  /* 0x0000000d0300720c */ /* 0x000fe20003f24070 */
[--C-:B------:R-:W-:Y:S01]  /*5850*/  @!P0 IMAD.IADD R15, R15, 0x1, -R3.reuse ;  /* 0x000000010f0f8824 */ /* 0x100fe200078e0a03 */
[----:B------:R0:W-:Y:S01]  /*5860*/  STL [R1+0x19c], R14 ;  /* 0x00019c0e01007387 */ /* 0x0001e20000100800 */
[----:B------:R-:W-:Y:S01]  /*5870*/  @!P6 IMAD.IADD R5, R5, 0x1, -R3 ;  /* 0x000000010505e824 */ /* 0x000fe200078e0a03 */
[----:B------:R-:W-:Y:S01]  /*5880*/  IADD3 R4, R29, 0x1b, RZ ;  /* 0x0000001b1d047810 */ /* 0x000fe20007ffe0ff */
[----:B------:R-:W-:Y:S01]  /*5890*/  IMAD.HI.U32 R16, R17, R2, RZ ;  /* 0x0000000211107227 */ /* 0x000fe200078e00ff */
[----:B------:R-:W-:-:S02]  /*58a0*/  ISETP.GT.U32.AND P0, PT, R3, R15, PT ;  /* 0x0000000f0300720c */ /* 0x000fc40003f04070 */
[----:B------:R-:W-:Y:S01]  /*58b0*/  IABS R9, R4 ;  /* 0x0000000400097213 */ /* 0x000fe20000000000 */
[----:B------:R-:W-:Y:S01]  /*58c0*/  IMAD R7, R3, R8, R7 ;  /* 0x0000000803077224 */ /* 0x000fe200078e0207 */
[----:B------:R-:W-:Y:S01]  /*58d0*/  IADD3 R8, R29, 0x1a, RZ ;  /* 0x0000001a1d087810 */ /* 0x000fe20007ffe0ff */
[----:B------:R-:W-:Y:S02]  /*58e0*/  IMAD.MOV R16, RZ, RZ, -R16 ;  /* 0x000000ffff107224 */ /* 0x000fe400078e0a10 */
[----:B0-----:R-:W-:Y:S01]  /*58f0*/  IMAD.MOV.U32 R14, RZ, RZ, R5 ;  /* 0x000000ffff0e7224 */ /* 0x001fe200078e0005 */
[C---:B------:R-:W-:Y:S01]  /*5900*/  ISETP.GT.U32.AND P6, PT, R3.reuse, R7, PT ;  /* 0x000000070300720c */ /* 0x040fe20003fc4070 */
[C---:B------:R-:W-:Y:S01]  /*5910*/  IMAD R2, R3.reuse, R16, R2 ;  /* 0x0000001003027224 */ /* 0x040fe200078e0202 */
[----:B------:R-:W-:Y:S01]  /*5920*/  IABS R5, R8 ;  /* 0x0000000800057213 */ /* 0x000fe20000000000 */
[----:B------:R-:W-:Y:S01]  /*5930*/  @!P4 IMAD.MOV R14, RZ, RZ, -R14 ;  /* 0x000000ffff0ec224 */ /* 0x000fe200078e0a0e */
[----:B------:R-:W-:Y:S01]  /*5940*/  ISETP.GT.U32.AND P4, PT, R3, R0, PT ;  /* 0x000000000300720c */ /* 0x000fe20003f84070 */
[--C-:B------:R-:W-:Y:S01]  /*5950*/  @!P1 IMAD.IADD R13, R13, 0x1, -R3.reuse ;  /* 0x000000010d0d9824 */ /* 0x100fe200078e0a03 */
[----:B------:R-:W-:Y:S01]  /*5960*/  ISETP.GT.U32.AND P1, PT, R3, R2, PT ;  /* 0x000000020300720c */ /* 0x000fe20003f24070 */
[----:B------:R-:W-:Y:S01]  /*5970*/  @!P0 IMAD.IADD R15, R15, 0x1, -R3 ;  /* 0x000000010f0f8824 */ /* 0x000fe200078e0a03 */
[----:B------:R0:W-:Y:S01]  /*5980*/  STL [R1+0x198], R14 ;  /* 0x0001980e01007387 */ /* 0x0001e20000100800 */
[----:B------:R-:W-:Y:S01]  /*5990*/  ISETP.GE.AND P0, PT, R10, RZ, PT ;  /* 0x000000ff0a00720c */ /* 0x000fe20003f06270 */
[----:B------:R-:W-:-:S04]  /*59a0*/  IMAD.HI.U32 R10, R17, R9, RZ ;  /* 0x00000009110a7227 */ /* 0x000fc800078e00ff */
[----:B------:R-:W-:Y:S02]  /*59b0*/  @!P6 IMAD.IADD R7, R7, 0x1, -R3 ;  /* 0x000000010707e824 */ /* 0x000fe400078e0a03 */
[----:B------:R-:W-:Y:S02]  /*59c0*/  IMAD.MOV R10, RZ, RZ, -R10 ;  /* 0x000000ffff0a7224 */ /* 0x000fe400078e0a0a */
[----:B0-----:R-:W-:Y:S01]  /*59d0*/  IMAD.MOV.U32 R14, RZ, RZ, R15 ;  /* 0x000000ffff0e7224 */ /* 0x001fe200078e000f */
[C---:B------:R-:W-:Y:S01]  /*59e0*/  ISETP.GT.U32.AND P6, PT, R3.reuse, R7, PT ;  /* 0x000000070300720c */ /* 0x040fe20003fc4070 */
[--C-:B------:R-:W-:Y:S01]  /*59f0*/  @!P4 IMAD.IADD R0, R0, 0x1, -R3.reuse ;  /* 0x000000010000c824 */ /* 0x100fe200078e0a03 */
[----:B------:R-:W-:Y:S01]  /*5a00*/  ISETP.GE.AND P4, PT, R12, RZ, PT ;  /* 0x000000ff0c00720c */ /* 0x000fe20003f86270 */
[----:B------:R-:W-:Y:S02]  /*5a10*/  @!P3 IMAD.MOV R14, RZ, RZ, -R14 ;  /* 0x000000ffff0eb224 */ /* 0x000fe400078e0a0e */
[----:B------:R-:W-:Y:S01]  /*5a20*/  @!P1 IMAD.IADD R2, R2, 0x1, -R3 ;  /* 0x0000000102029824 */ /* 0x000fe200078e0a03 */
[C---:B------:R-:W-:Y:S01]  /*5a30*/  ISETP.GT.U32.AND P3, PT, R3.reuse, R0, PT ;  /* 0x000000000300720c */ /* 0x040fe20003f64070 */
[----:B------:R-:W-:Y:S01]  /*5a40*/  @!P5 IMAD.MOV R13, RZ, RZ, -R13 ;  /* 0x000000ffff0dd224 */ /* 0x000fe200078e0a0d */
[----:B------:R-:W-:Y:S01]  /*5a50*/  ISETP.GE.AND P5, PT, R4, RZ, PT ;  /* 0x000000ff0400720c */ /* 0x000fe20003fa6270 */
[C---:B------:R-:W-:Y:S01]  /*5a60*/  IMAD R4, R3.reuse, R10, R9 ;  /* 0x0000000a03047224 */ /* 0x040fe200078e0209 */
[----:B------:R-:W-:Y:S01]  /*5a70*/  ISETP.GT.U32.AND P1, PT, R3, R2, PT ;  /* 0x000000020300720c */ /* 0x000fe20003f24070 */
[----:B------:R-:W-:Y:S01]  /*5a80*/  IMAD.HI.U32 R12, R17, R5, RZ ;  /* 0x00000005110c7227 */ /* 0x000fe200078e00ff */
[----:B------:R-:W-:Y:S03]  /*5a90*/  STL [R1+0x118], R14 ;  /* 0x0001180e01007387 */ /* 0x000fe60000100800 */
[--C-:B------:R-:W-:Y:S01]  /*5aa0*/  @!P6 IMAD.IADD R7, R7, 0x1, -R3.reuse ;  /* 0x000000010707e824 */ /* 0x100fe200078e0a03 */
[----:B------:R-:W-:Y:S01]  /*5ab0*/  ISETP.GE.AND P6, PT, R8, RZ, PT ;  /* 0x000000ff0800720c */ /* 0x000fe20003fc6270 */
[----:B------:R-:W-:Y:S01]  /*5ac0*/  IMAD.MOV R12, RZ, RZ, -R12 ;  /* 0x000000ffff0c7224 */ /* 0x000fe200078e0a0c */
[----:B------:R-:W-:Y:S01]  /*5ad0*/  IADD3 R8, R29, 0x19, RZ ;  /* 0x000000191d087810 */ /* 0x000fe20007ffe0ff */
[----:B------:R-:W-:Y:S01]  /*5ae0*/  @!P3 IMAD.IADD R0, R0, 0x1, -R3 ;  /* 0x000000010000b824 */ /* 0x000fe200078e0a03 */
[C---:B------:R-:W-:Y:S01]  /*5af0*/  ISETP.GT.U32.AND P3, PT, R3.reuse, R4, PT ;  /* 0x000000040300720c */ /* 0x040fe20003f64070 */
[----:B------:R-:W-:Y:S01]  /*5b00*/  IMAD.MOV.U32 R15, RZ, RZ, R7 ;  /* 0x000000ffff0f7224 */ /* 0x000fe200078e0007 */
[----:B------:R-:W-:Y:S01]  /*5b10*/  IABS R9, R8 ;  /* 0x0000000800097213 */ /* 0x000fe20000000000 */
[----:B------:R-:W-:Y:S01]  /*5b20*/  @!P1 IMAD.IADD R2, R2, 0x1, -R3 ;  /* 0x0000000102029824 */ /* 0x000fe200078e0a03 */
[----:B------:R0:W-:Y:S01]  /*5b30*/  STL [R1+0x124], R13 ;  /* 0x0001240d01007387 */ /* 0x0001e20000100800 */
[----:B------:R-:W-:Y:S01]  /*5b40*/  @!P2 IMAD.MOV R15, RZ, RZ, -R15 ;  /* 0x000000ffff0fa224 */ /* 0x000fe200078e0a0f */
[----:B------:R-:W-:Y:S01]  /*5b50*/  ISETP.GE.AND P2, PT, R8, RZ, PT ;  /* 0x000000ff0800720c */ /* 0x000fe20003f46270 */
[----:B------:R-:W-:Y:S01]  /*5b60*/  IMAD R5, R3, R12, R5 ;  /* 0x0000000c03057224 */ /* 0x000fe200078e0205 */
[----:B------:R-:W-:Y:S01]  /*5b70*/  ISETP.GE.AND P1, PT, R19, RZ, PT ;  /* 0x000000ff1300720c */ /* 0x000fe20003f26270 */
[----:B------:R-:W-:Y:S01]  /*5b80*/  IMAD.MOV.U32 R8, RZ, RZ, R2 ;  /* 0x000000ffff087224 */ /* 0x000fe200078e0002 */
[----:B------:R-:W-:Y:S01]  /*5b90*/  IABS R19, R19 ;  /* 0x0000001300137213 */ /* 0x000fe20000000000 */
[----:B------:R-:W-:Y:S01]  /*5ba0*/  IMAD.HI.U32 R7, R17, R9, RZ ;  /* 0x0000000911077227 */ /* 0x000fe200078e00ff */
[----:B------:R1:W-:Y:S01]  /*5bb0*/  STL [R1+0x128], R15 ;  /* 0x0001280f01007387 */ /* 0x0003e20000100800 */
[----:B------:R-:W-:-:S02]  /*5bc0*/  IADD3 R2, R29, 0x15, RZ ;  /* 0x000000151d027810 */ /* 0x000fc40007ffe0ff */
[----:B------:R-:W-:Y:S01]  /*5bd0*/  @!P3 IMAD.IADD R4, R4, 0x1, -R3 ;  /* 0x000000010404b824 */ /* 0x000fe200078e0a03 */
[----:B0-----:R-:W-:Y:S01]  /*5be0*/  IADD3 R13, R29, 0x18, RZ ;  /* 0x000000181d0d7810 */ /* 0x001fe20007ffe0ff */
[----:B------:R-:W-:Y:S01]  /*5bf0*/  @!P4 IMAD.MOV R8, RZ, RZ, -R8 ;  /* 0x000000ffff08c224 */ /* 0x000fe200078e0a08 */
[C---:B------:R-:W-:Y:S01]  /*5c00*/  ISETP.GT.U32.AND P4, PT, R3.reuse, R5, PT ;  /* 0x000000050300720c */ /* 0x040fe20003f84070 */
[----:B------:R-:W-:Y:S01]  /*5c10*/  IMAD.MOV R7, RZ, RZ, -R7 ;  /* 0x000000ffff077224 */ /* 0x000fe200078e0a07 */
[----:B------:R-:W-:Y:S01]  /*5c20*/  ISETP.GT.U32.AND P3, PT, R3, R4, PT ;  /* 0x000000040300720c */ /* 0x000fe20003f64070 */
[----:B------:R-:W-:Y:S01]  /*5c30*/  IMAD.MOV.U32 R14, RZ, RZ, R0 ;  /* 0x000000ffff0e7224 */ /* 0x000fe200078e0000 */
[----:B------:R-:W-:Y:S01]  /*5c40*/  IADD3 R0, R29, 0x16, RZ ;  /* 0x000000161d007810 */ /* 0x000fe20007ffe0ff */
[----:B------:R-:W-:Y:S01]  /*5c50*/  IMAD R9, R3, R7, R9 ;  /* 0x0000000703097224 */ /* 0x000fe200078e0209 */
[----:B-1----:R-:W-:Y:S01]  /*5c60*/  IABS R15, R2 ;  /* 0x00000002000f7213 */ /* 0x002fe20000000000 */
[----:B------:R-:W-:Y:S01]  /*5c70*/  @!P0 IMAD.MOV R14, RZ, RZ, -R14 ;  /* 0x000000ffff0e8224 */ /* 0x000fe200078e0a0e */
[----:B------:R-:W-:-:S02]  /*5c80*/  ISETP.GE.AND P0, PT, R13, RZ, PT ;  /* 0x000000ff0d00720c */ /* 0x000fc40003f06270 */
[----:B------:R-:W-:Y:S02]  /*5c90*/  IABS R13, R13 ;  /* 0x0000000d000d7213 */ /* 0x000fe40000000000 */
[----:B------:R-:W-:Y:S01]  /*5ca0*/  IABS R16, R0 ;  /* 0x0000000000107213 */ /* 0x000fe20000000000 */
[--C-:B------:R-:W-:Y:S01]  /*5cb0*/  @!P4 IMAD.IADD R5, R5, 0x1, -R3.reuse ;  /* 0x000000010505c824 */ /* 0x100fe200078e0a03 */
[----:B------:R-:W-:Y:S01]  /*5cc0*/  STL [R1+0x140], R14 ;  /* 0x0001400e01007387 */ /* 0x000fe20000100800 */
[----:B------:R-:W-:Y:S01]  /*5cd0*/  @!P3 IMAD.IADD R4, R4, 0x1, -R3 ;  /* 0x000000010404b824 */ /* 0x000fe200078e0a03 */
[----:B------:R-:W-:Y:S01]  /*5ce0*/  ISETP.GT.U32.AND P3, PT, R3, R9, PT ;  /* 0x000000090300720c */ /* 0x000fe20003f64070 */
[----:B------:R-:W-:Y:S01]  /*5cf0*/  IMAD.HI.U32 R7, R17, R13, RZ ;  /* 0x0000000d11077227 */ /* 0x000fe200078e00ff */
[----:B------:R-:W-:Y:S01]  /*5d00*/  ISETP.GT.U32.AND P4, PT, R3, R5, PT ;  /* 0x000000050300720c */ /* 0x000fe20003f84070 */
[----:B------:R0:W-:Y:S01]  /*5d10*/  STL [R1+0x148], R8 ;  /* 0x0001480801007387 */ /* 0x0001e20000100800 */
[----:B------:R-:W-:Y:S01]  /*5d20*/  IADD3 R12, R29, 0x14, RZ ;  /* 0x000000141d0c7810 */ /* 0x000fe20007ffe0ff */
[----:B------:R-:W-:-:S02]  /*5d30*/  IMAD.MOV R7, RZ, RZ, -R7 ;  /* 0x000000ffff077224 */ /* 0x000fc400078e0a07 */
[----:B------:R-:W-:-:S04]  /*5d40*/  IMAD.HI.U32 R10, R17, R16, RZ ;  /* 0x00000010110a7227 */ /* 0x000fc800078e00ff */
[----:B------:R-:W-:Y:S02]  /*5d50*/  IMAD R13, R3, R7, R13 ;  /* 0x00000007030d7224 */ /* 0x000fe400078e020d */
[----:B0-----:R-:W-:-:S04]  /*5d60*/  IMAD.HI.U32 R8, R17, R19, RZ ;  /* 0x0000001311087227 */ /* 0x001fc800078e00ff */
[----:B------:R-:W-:Y:S02]  /*5d70*/  IMAD.MOV R8, RZ, RZ, -R8 ;  /* 0x000000ffff087224 */ /* 0x000fe400078e0a08 */
[----:B------:R-:W-:Y:S02]  /*5d80*/  IMAD.MOV R10, RZ, RZ, -R10 ;  /* 0x000000ffff0a7224 */ /* 0x000fe400078e0a0a */
[--C-:B------:R-:W-:Y:S02]  /*5d90*/  @!P3 IMAD.IADD R9, R9, 0x1, -R3.reuse ;  /* 0x000000010909b824 */ /* 0x100fe400078e0a03 */
[----:B------:R-:W-:Y:S01]  /*5da0*/  @!P4 IMAD.IADD R5, R5, 0x1, -R3 ;  /* 0x000000010505c824 */ /* 0x000fe200078e0a03 */
[C---:B------:R-:W-:Y:S01]  /*5db0*/  ISETP.GT.U32.AND P4, PT, R3.reuse, R13, PT ;  /* 0x0000000d0300720c */ /* 0x040fe20003f84070 */
[C---:B------:R-:W-:Y:S01]  /*5dc0*/  IMAD R19, R3.reuse, R8, R19 ;  /* 0x0000000803137224 */ /* 0x040fe200078e0213 */
[C---:B------:R-:W-:Y:S01]  /*5dd0*/  ISETP.GT.U32.AND P3, PT, R3.reuse, R9, PT ;  /* 0x000000090300720c */ /* 0x040fe20003f64070 */
[----:B------:R-:W-:Y:S01]  /*5de0*/  IMAD.MOV.U32 R18, RZ, RZ, R4 ;  /* 0x000000ffff127224 */ /* 0x000fe200078e0004 */
[----:B------:R-:W-:Y:S01]  /*5df0*/  IABS R8, R12 ;  /* 0x0000000c00087213 */ /* 0x000fe20000000000 */
[----:B------:R-:W-:Y:S01]  /*5e00*/  IMAD R16, R3, R10, R16 ;  /* 0x0000000a03107224 */ /* 0x000fe200078e0210 */
[C---:B------:R-:W-:Y:S01]  /*5e10*/  IADD3 R4, R29.reuse, 0x13, RZ ;  /* 0x000000131d047810 */ /* 0x040fe20007ffe0ff */
[----:B------:R-:W-:Y:S01]  /*5e20*/  IMAD.MOV.U32 R14, RZ, RZ, R5 ;  /* 0x000000ffff0e7224 */ /* 0x000fe200078e0005 */
[----:B------:R-:W-:Y:S01]  /*5e30*/  IADD3 R10, R29, 0x11, RZ ;  /* 0x000000111d0a7810 */ /* 0x000fe20007ffe0ff */
[----:B------:R-:W-:Y:S01]  /*5e40*/  @!P5 IMAD.MOV R18, RZ, RZ, -R18 ;  /* 0x000000ffff12d224 */ /* 0x000fe200078e0a12 */
[C---:B------:R-:W-:Y:S01]  /*5e50*/  ISETP.GT.U32.AND P5, PT, R3.reuse, R19, PT ;  /* 0x000000130300720c */ /* 0x040fe20003fa4070 */
[----:B------:R-:W-:Y:S01]  /*5e60*/  @!P6 IMAD.MOV R14, RZ, RZ, -R14 ;  /* 0x000000ffff0ee224 */ /* 0x000fe200078e0a0e */
[----:B------:R-:W-:Y:S01]  /*5e70*/  ISETP.GT.U32.AND P6, PT, R3, R16, PT ;  /* 0x000000100300720c */ /* 0x000fe20003fc4070 */
[----:B------:R-:W-:Y:S01]  /*5e80*/  IMAD.HI.U32 R7, R17, R15, RZ ;  /* 0x0000000f11077227 */ /* 0x000fe200078e00ff */
[----:B------:R-:W-:Y:S03]  /*5e90*/  STL [R1+0xf8], R18 ;  /* 0x0000f81201007387 */ /* 0x000fe60000100800 */
[----:B------:R-:W-:Y:S01]  /*5ea0*/  @!P4 IMAD.IADD R13, R13, 0x1, -R3 ;  /* 0x000000010d0dc824 */ /* 0x000fe200078e0a03 */
[----:B------:R0:W-:Y:S01]  /*5eb0*/  STL [R1+0xf4], R14 ;  /* 0x0000f40e01007387 */ /* 0x0001e20000100800 */
[----:B------:R-:W-:-:S02]  /*5ec0*/  IMAD.MOV R7, RZ, RZ, -R7 ;  /* 0x000000ffff077224 */ /* 0x000fc400078e0a07 */
[--C-:B------:R-:W-:Y:S01]  /*5ed0*/  @!P3 IMAD.IADD R9, R9, 0x1, -R3.reuse ;  /* 0x000000010909b824 */ /* 0x100fe200078e0a03 */
[----:B------:R-:W-:Y:S01]  /*5ee0*/  ISETP.GE.AND P3, PT, R0, RZ, PT ;  /* 0x000000ff0000720c */ /* 0x000fe20003f66270 */
[----:B------:R-:W-:Y:S01]  /*5ef0*/  @!P5 IMAD.IADD R19, R19, 0x1, -R3 ;  /* 0x000000011313d824 */ /* 0x000fe200078e0a03 */
[C---:B------:R-:W-:Y:S01]  /*5f00*/  ISETP.GT.U32.AND P5, PT, R3.reuse, R13, PT ;  /* 0x0000000d0300720c */ /* 0x040fe20003fa4070 */
[----:B------:R-:W-:Y:S01]  /*5f10*/  IMAD R15, R3, R7, R15 ;  /* 0x00000007030f7224 */ /* 0x000fe200078e020f */
[----:B------:R-:W-:Y:S01]  /*5f20*/  IABS R0, R4 ;  /* 0x0000000400007213 */ /* 0x000fe20000000000 */
[----:B------:R-:W-:-:S03]  /*5f30*/  IMAD.HI.U32 R7, R17, R8, RZ ;  /* 0x0000000811077227 */ /* 0x000fc600078e00ff */
[C---:B------:R-:W-:Y:S01]  /*5f40*/  ISETP.GT.U32.AND P4, PT, R3.reuse, R15, PT ;  /* 0x0000000f0300720c */ /* 0x040fe20003f84070 */
[----:B------:R-:W-:Y:S01]  /*5f50*/  @!P6 IMAD.IADD R16, R16, 0x1, -R3 ;  /* 0x000000011010e824 */ /* 0x000fe200078e0a03 */
[C---:B------:R-:W-:Y:S01]  /*5f60*/  ISETP.GT.U32.AND P6, PT, R3.reuse, R19, PT ;  /* 0x000000130300720c */ /* 0x040fe20003fc4070 */
[----:B0-----:R-:W-:Y:S01]  /*5f70*/  IMAD.MOV.U32 R14, RZ, RZ, R9 ;  /* 0x000000ffff0e7224 */ /* 0x001fe200078e0009 */
[----:B------:R-:W-:Y:S01]  /*5f80*/  IABS R9, R10 ;  /* 0x0000000a00097213 */ /* 0x000fe20000000000 */
[----:B------:R-:W-:Y:S02]  /*5f90*/  IMAD.MOV R7, RZ, RZ, -R7 ;  /* 0x000000ffff077224 */ /* 0x000fe400078e0a07 */
[----:B------:R-:W-:Y:S01]  /*5fa0*/  @!P2 IMAD.MOV R14, RZ, RZ, -R14 ;  /* 0x000000ffff0ea224 */ /* 0x000fe200078e0a0e */
[----:B------:R-:W-:Y:S01]  /*5fb0*/  ISETP.GT.U32.AND P2, PT, R3, R16, PT ;  /* 0x000000100300720c */ /* 0x000fe20003f44070 */
[----:B------:R-:W-:-:S03]  /*5fc0*/  IMAD.HI.U32 R20, R17, R0, RZ ;  /* 0x0000000011147227 */ /* 0x000fc600078e00ff */
[----:B------:R0:W-:Y:S01]  /*5fd0*/  STL [R1+0xe8], R14 ;  /* 0x0000e80e01007387 */ /* 0x0001e20000100800 */
[----:B------:R-:W-:Y:S01]  /*5fe0*/  IMAD R5, R3, R7, R8 ;  /* 0x0000000703057224 */ /* 0x000fe200078e0208 */
[----:B------:R-:W-:Y:S01]  /*5ff0*/  IADD3 R7, R29, 0x12, RZ ;  /* 0x000000121d077810 */ /* 0x000fe20007ffe0ff */
[----:B------:R-:W-:Y:S02]  /*6000*/  IMAD.MOV R20, RZ, RZ, -R20 ;  /* 0x000000ffff147224 */ /* 0x000fe400078e0a14 */
[--C-:B------:R-:W-:Y:S01]  /*6010*/  @!P5 IMAD.IADD R13, R13, 0x1, -R3.reuse ;  /* 0x000000010d0dd824 */ /* 0x100fe200078e0a03 */
[C---:B------:R-:W-:Y:S01]  /*6020*/  ISETP.GT.U32.AND P5, PT, R3.reuse, R5, PT ;  /* 0x000000050300720c */ /* 0x040fe20003fa4070 */
[----:B------:R-:W-:Y:S01]  /*6030*/  IMAD R0, R3, R20, R0 ;  /* 0x0000001403007224 */ /* 0x000fe200078e0200 */
[----:B------:R-:W-:Y:S01]  /*6040*/  IABS R8, R7 ;  /* 0x0000000700087213 */ /* 0x000fe20000000000 */
[--C-:B------:R-:W-:Y:S02]  /*6050*/  @!P2 IMAD.IADD R16, R16, 0x1, -R3.reuse ;  /* 0x000000011010a824 */ /* 0x100fe400078e0a03 */
[----:B------:R-:W-:Y:S01]  /*6060*/  @!P4 IMAD.IADD R15, R15, 0x1, -R3 ;  /* 0x000000010f0fc824 */ /* 0x000fe200078e0a03 */
[----:B------:R-:W-:Y:S01]  /*6070*/  ISETP.GT.U32.AND P2, PT, R3, R0, PT ;  /* 0x000000000300720c */ /* 0x000fe20003f44070 */
[----:B------:R-:W-:-:S02]  /*6080*/  IMAD.MOV.U32 R18, RZ, RZ, R13 ;  /* 0x000000ffff127224 */ /* 0x000fc400078e000d */
[--C-:B------:R-:W-:Y:S01]  /*6090*/  @!P6 IMAD.IADD R19, R19, 0x1, -R3.reuse ;  /* 0x000000011313e824 */ /* 0x100fe200078e0a03 */
[----:B------:R-:W-:Y:S01]  /*60a0*/  ISETP.GT.U32.AND P4, PT, R3, R15, PT ;  /* 0x0000000f0300720c */ /* 0x000fe20003f84070 */
[----:B------:R-:W-:Y:S01]  /*60b0*/  @!P0 IMAD.MOV R18, RZ, RZ, -R18 ;  /* 0x000000ffff128224 */ /* 0x000fe200078e0a12 */
[----:B------:R-:W-:Y:S01]  /*60c0*/  ISETP.GE.AND P6, PT, R2, RZ, PT ;  /* 0x000000ff0200720c */ /* 0x000fe20003fc6270 */
[----:B------:R-:W-:Y:S01]  /*60d0*/  @!P5 IMAD.IADD R5, R5, 0x1, -R3 ;  /* 0x000000010505d824 */ /* 0x000fe200078e0a03 */
[----:B------:R-:W-:Y:S01]  /*60e0*/  ISETP.GE.AND P5, PT, R4, RZ, PT ;  /* 0x000000ff0400720c */ /* 0x000fe20003fa6270 */
[----:B0-----:R-:W-:Y:S01]  /*60f0*/  IMAD.MOV.U32 R14, RZ, RZ, R19 ;  /* 0x000000ffff0e7224 */ /* 0x001fe200078e0013 */
[----:B------:R-:W-:Y:S01]  /*6100*/  IADD3 R4, R29, 0xf, RZ ;  /* 0x0000000f1d047810 */ /* 0x000fe20007ffe0ff */
[----:B------:R-:W-:Y:S01]  /*6110*/  IMAD.HI.U32 R2, R17, R9, RZ ;  /* 0x0000000911027227 */ /* 0x000fe200078e00ff */
[----:B------:R-:W-:Y:S01]  /*6120*/  ISETP.GT.U32.AND P0, PT, R3, R5, PT ;  /* 0x000000050300720c */ /* 0x000fe20003f04070 */
[----:B------:R0:W-:Y:S01]  /*6130*/  STL [R1+0x30], R18 ;  /* 0x0000301201007387 */ /* 0x0001e20000100800 */
[----:B------:R-:W-:Y:S01]  /*6140*/  IABS R13, R4 ;  /* 0x00000004000d7213 */ /* 0x000fe20000000000 */
[----:B------:R-:W-:-:S02]  /*6150*/  @!P2 IMAD.IADD R0, R0, 0x1, -R3 ;  /* 0x000000010000a824 */ /* 0x000fc400078e0a03 */
[----:B------:R-:W-:Y:S02]  /*6160*/  @!P1 IMAD.MOV R14, RZ, RZ, -R14 ;  /* 0x000000ffff0e9224 */ /* 0x000fe400078e0a0e */
[----:B------:R-:W-:Y:S01]  /*6170*/  IMAD.HI.U32 R20, R17, R8, RZ ;  /* 0x0000000811147227 */ /* 0x000fe200078e00ff */
[----:B------:R-:W-:Y:S02]  /*6180*/  ISETP.GT.U32.AND P1, PT, R3, R0, PT ;  /* 0x000000000300720c */ /* 0x000fe40003f24070 */
[----:B------:R1:W-:Y:S01]  /*6190*/  STL [R1+0x3c], R14 ;  /* 0x00003c0e01007387 */ /* 0x0003e20000100800 */
[----:B------:R-:W-:Y:S01]  /*61a0*/  @!P4 IMAD.IADD R15, R15, 0x1, -R3 ;  /* 0x000000010f0fc824 */ /* 0x000fe200078e0a03 */
[----:B------:R-:W-:Y:S01]  /*61b0*/  ISETP.GE.AND P4, PT, R12, RZ, PT ;  /* 0x000000ff0c00720c */ /* 0x000fe20003f86270 */
[----:B------:R-:W-:Y:S01]  /*61c0*/  IMAD.MOV R2, RZ, RZ, -R2 ;  /* 0x000000ffff027224 */ /* 0x000fe200078e0a02 */
[----:B------:R-:W-:Y:S01]  /*61d0*/  IADD3 R12, R29, 0x10, RZ ;  /* 0x000000101d0c7810 */ /* 0x000fe20007ffe0ff */
[----:B------:R-:W-:Y:S01]  /*61e0*/  @!P3 IMAD.MOV R16, RZ, RZ, -R16 ;  /* 0x000000ffff10b224 */ /* 0x000fe200078e0a10 */
[----:B------:R-:W-:Y:S01]  /*61f0*/  ISETP.GE.AND P3, PT, R7, RZ, PT ;  /* 0x000000ff0700720c */ /* 0x000fe20003f66270 */
[----:B------:R-:W-:Y:S01]  /*6200*/  IMAD.MOV R20, RZ, RZ, -R20 ;  /* 0x000000ffff147224 */ /* 0x000fe200078e0a14 */
[----:B0-----:R-:W-:Y:S01]  /*6210*/  IADD3 R18, R29, 0x4, RZ ;  /* 0x000000041d127810 */ /* 0x001fe20007ffe0ff */
[----:B------:R-:W-:Y:S01]  /*6220*/  IMAD R9, R3, R2, R9 ;  /* 0x0000000203097224 */ /* 0x000fe200078e0209 */
[----:B------:R-:W-:Y:S01]  /*6230*/  STL [R1+0x40], R16 ;  /* 0x0000401001007387 */ /* 0x000fe20000100800 */
[----:B-1----:R-:W-:Y:S01]  /*6240*/  IMAD.MOV.U32 R14, RZ, RZ, R15 ;  /* 0x000000ffff0e7224 */ /* 0x002fe200078e000f */
[----:B------:R-:W-:Y:S01]  /*6250*/  IABS R2, R12 ;  /* 0x0000000c00027213 */ /* 0x000fe20000000000 */
[----:B------:R-:W-:-:S02]  /*6260*/  IMAD.MOV.U32 R7, RZ, RZ, R13 ;  /* 0x000000ffff077224 */ /* 0x000fc400078e000d */
[--C-:B------:R-:W-:Y:S01]  /*6270*/  @!P0 IMAD.IADD R5, R5, 0x1, -R3.reuse ;  /* 0x0000000105058824 */ /* 0x100fe200078e0a03 */
[----:B------:R-:W-:Y:S01]  /*6280*/  ISETP.GE.AND P0, PT, R10, RZ, PT ;  /* 0x000000ff0a00720c */ /* 0x000fe20003f06270 */
[C---:B------:R-:W-:Y:S02]  /*6290*/  IMAD R8, R3.reuse, R20, R8 ;  /* 0x0000001403087224 */ /* 0x040fe400078e0208 */
[----:B------:R-:W-:Y:S01]  /*62a0*/  @!P6 IMAD.MOV R14, RZ, RZ, -R14 ;  /* 0x000000ffff0ee224 */ /* 0x000fe200078e0a0e */
[----:B------:R-:W-:Y:S01]  /*62b0*/  ISETP.GT.U32.AND P6, PT, R3, R9, PT ;  /* 0x000000090300720c */ /* 0x000fe20003fc4070 */
[----:B------:R-:W-:Y:S01]  /*62c0*/  IMAD.HI.U32 R10, R17, R7, RZ ;  /* 0x00000007110a7227 */ /* 0x000fe200078e00ff */
[----:B------:R-:W-:Y:S02]  /*62d0*/  ISETP.GT.U32.AND P2, PT, R3, R8, PT ;  /* 0x000000080300720c */ /* 0x000fe40003f44070 */
[----:B------:R0:W-:Y:S01]  /*62e0*/  STL [R1+0x48], R14 ;  /* 0x0000480e01007387 */ /* 0x0001e20000100800 */
[----:B------:R-:W-:Y:S01]  /*62f0*/  @!P1 IMAD.IADD R0, R0, 0x1, -R3 ;  /* 0x0000000100009824 */ /* 0x000fe200078e0a03 */
[----:B------:R-:W-:Y:S01]  /*6300*/  ISETP.GE.AND P1, PT, R12, RZ, PT ;  /* 0x000000ff0c00720c */ /* 0x000fe20003f26270 */
[----:B------:R-:W-:Y:S01]  /*6310*/  IMAD.MOV R10, RZ, RZ, -R10 ;  /* 0x000000ffff0a7224 */ /* 0x000fe200078e0a0a */
[----:B------:R-:W-:Y:S01]  /*6320*/  IADD3 R12, R29, 0xe, RZ ;  /* 0x0000000e1d0c7810 */ /* 0x000fe20007ffe0ff */
[----:B------:R-:W-:-:S03]  /*6330*/  IMAD.HI.U32 R13, R17, R2, RZ ;  /* 0x00000002110d7227 */ /* 0x000fc600078e00ff */
[----:B------:R-:W-:Y:S01]  /*6340*/  IABS R19, R12 ;  /* 0x0000000c00137213 */ /* 0x000fe20000000000 */
[----:B------:R-:W-:Y:S02]  /*6350*/  IMAD R7, R3, R10, R7 ;  /* 0x0000000a03077224 */ /* 0x000fe400078e0207 */
[----:B0-----:R-:W-:Y:S01]  /*6360*/  IMAD.MOV.U32 R14, RZ, RZ, R0 ;  /* 0x000000ffff0e7224 */ /* 0x001fe200078e0000 */
[----:B------:R-:W-:Y:S01]  /*6370*/  IADD3 R0, R29, 0xd, RZ ;  /* 0x0000000d1d007810 */ /* 0x000fe20007ffe0ff */
[----:B------:R-:W-:Y:S02]  /*6380*/  @!P6 IMAD.IADD R9, R9, 0x1, -R3 ;  /* 0x000000010909e824 */ /* 0x000fe400078e0a03 */
[----:B------:R-:W-:Y:S01]  /*6390*/  @!P5 IMAD.MOV R14, RZ, RZ, -R14 ;  /* 0x000000ffff0ed224 */ /* 0x000fe200078e0a0e */
[C---:B------:R-:W-:Y:S01]  /*63a0*/  ISETP.GT.U32.AND P5, PT, R3.reuse, R7, PT ;  /* 0x000000070300720c */ /* 0x040fe20003fa4070 */
[----:B------:R-:W-:Y:S01]  /*63b0*/  IMAD.MOV R13, RZ, RZ, -R13 ;  /* 0x000000ffff0d7224 */ /* 0x000fe200078e0a0d */
[C---:B------:R-:W-:Y:S01]  /*63c0*/  ISETP.GT.U32.AND P6, PT, R3.reuse, R9, PT ;  /* 0x000000090300720c */ /* 0x040fe20003fc4070 */
[----:B------:R-:W-:Y:S01]  /*63d0*/  @!P2 IMAD.IADD R8, R8, 0x1, -R3 ;  /* 0x000000010808a824 */ /* 0x000fe200078e0a03 */
[----:B------:R-:W-:Y:S01]  /*63e0*/  IABS R10, R0 ;  /* 0x00000000000a7213 */ /* 0x000fe20000000000 */
[----:B------:R-:W-:-:S02]  /*63f0*/  IMAD R2, R3, R13, R2 ;  /* 0x0000000d03027224 */ /* 0x000fc400078e0202 */
[----:B------:R-:W-:Y:S01]  /*6400*/  IMAD.MOV.U32 R15, RZ, RZ, R5 ;  /* 0x000000ffff0f7224 */ /* 0x000fe200078e0005 */
[----:B------:R-:W-:Y:S01]  /*6410*/  ISETP.GT.U32.AND P2, PT, R3, R8, PT ;  /* 0x000000080300720c */ /* 0x000fe20003f44070 */
[----:B------:R-:W-:-:S04]  /*6420*/  IMAD.HI.U32 R5, R17, R19, RZ ;  /* 0x0000001311057227 */ /* 0x000fc800078e00ff */
[----:B------:R-:W-:Y:S01]  /*6430*/  @!P4 IMAD.MOV R15, RZ, RZ, -R15 ;  /* 0x000000ffff0fc224 */ /* 0x000fe200078e0a0f */
[----:B------:R-:W-:Y:S01]  /*6440*/  ISETP.GT.U32.AND P4, PT, R3, R2, PT ;  /* 0x000000020300720c */ /* 0x000fe20003f84070 */
[----:B------:R-:W-:Y:S02]  /*6450*/  @!P5 IMAD.IADD R7, R7, 0x1, -R3 ;  /* 0x000000010707d824 */ /* 0x000fe400078e0a03 */
[----:B------:R-:W-:Y:S01]  /*6460*/  IMAD.MOV R5, RZ, RZ, -R5 ;  /* 0x000000ffff057224 */ /* 0x000fe200078e0a05 */
[----:B------:R-:W-:Y:S01]  /*6470*/  STL [R1+0x80], R15 ;  /* 0x0000800f01007387 */ /* 0x000fe20000100800 */
[----:B------:R-:W-:Y:S01]  /*6480*/  @!P6 IMAD.IADD R9, R9, 0x1, -R3 ;  /* 0x000000010909e824 */ /* 0x000fe200078e0a03 */
[C---:B------:R-:W-:Y:S01]  /*6490*/  ISETP.GT.U32.AND P5, PT, R3.reuse, R7, PT ;  /* 0x000000070300720c */ /* 0x040fe20003fa4070 */
[----:B------:R-:W-:Y:S01]  /*64a0*/  IMAD R19, R3, R5, R19 ;  /* 0x0000000503137224 */ /* 0x000fe200078e0213 */
[----:B------:R0:W-:Y:S01]  /*64b0*/  STL [R1+0x84], R14 ;  /* 0x0000840e01007387 */ /* 0x0001e20000100800 */
[----:B------:R-:W-:Y:S01]  /*64c0*/  IMAD.HI.U32 R5, R17, R10, RZ ;  /* 0x0000000a11057227 */ /* 0x000fe200078e00ff */
[----:B------:R-:W-:-:S03]  /*64d0*/  ISETP.GE.AND P6, PT, R12, RZ, PT ;  /* 0x000000ff0c00720c */ /* 0x000fc60003fc6270 */
[----:B------:R-:W-:Y:S01]  /*64e0*/  @!P2 IMAD.IADD R8, R8, 0x1, -R3 ;  /* 0x000000010808a824 */ /* 0x000fe200078e0a03 */
[----:B------:R-:W-:Y:S01]  /*64f0*/  ISETP.GE.AND P2, PT, R4, RZ, PT ;  /* 0x000000ff0400720c */ /* 0x000fe20003f46270 */
[----:B------:R-:W-:Y:S01]  /*6500*/  IMAD.MOV.U32 R13, RZ, RZ, R9 ;  /* 0x000000ffff0d7224 */ /* 0x000fe200078e0009 */
[----:B------:R-:W-:Y:S01]  /*6510*/  IADD3 R4, R29, 0xc, RZ ;  /* 0x0000000c1d047810 */ /* 0x000fe20007ffe0ff */
[----:B------:R-:W-:Y:S01]  /*6520*/  IMAD.MOV R5, RZ, RZ, -R5 ;  /* 0x000000ffff057224 */ /* 0x000fe200078e0a05 */
[----:B------:R-:W-:Y:S01]  /*6530*/  IABS R9, R26 ;  /* 0x0000001a00097213 */ /* 0x000fe20000000000 */
[----:B------:R-:W-:Y:S01]  /*6540*/  @!P4 IMAD.IADD R2, R2, 0x1, -R3 ;  /* 0x000000010202c824 */ /* 0x000fe200078e0a03 */
[----:B------:R-:W-:Y:S01]  /*6550*/  IABS R20, R4 ;  /* 0x0000000400147213 */ /* 0x000fe20000000000 */
[----:B------:R-:W-:Y:S01]  /*6560*/  @!P0 IMAD.MOV R13, RZ, RZ, -R13 ;  /* 0x000000ffff0d8224 */ /* 0x000fe200078e0a0d */
[C---:B------:R-:W-:Y:S01]  /*6570*/  ISETP.GT.U32.AND P0, PT, R3.reuse, R19, PT ;  /* 0x000000130300720c */ /* 0x040fe20003f04070 */
[C---:B------:R-:W-:Y:S01]  /*6580*/  IMAD R10, R3.reuse, R5, R10 ;  /* 0x00000005030a7224 */ /* 0x040fe200078e020a */
[----:B------:R-:W-:Y:S01]  /*6590*/  ISETP.GT.U32.AND P4, PT, R3, R2, PT ;  /* 0x000000020300720c */ /* 0x000fe20003f84070 */
[----:B------:R-:W-:Y:S01]  /*65a0*/  @!P5 IMAD.IADD R7, R7, 0x1, -R3 ;  /* 0x000000010707d824 */ /* 0x000fe200078e0a03 */
[----:B------:R-:W-:Y:S01]  /*65b0*/  IADD3 R5, R29, 0xb, RZ ;  /* 0x0000000b1d057810 */ /* 0x000fe20007ffe0ff */
[----:B0-----:R-:W-:Y:S01]  /*65c0*/  IMAD.MOV.U32 R14, RZ, RZ, R8 ;  /* 0x000000ffff0e7224 */ /* 0x001fe200078e0008 */
[----:B------:R-:W-:Y:S01]  /*65d0*/  ISETP.GT.U32.AND P5, PT, R3, R10, PT ;  /* 0x0000000a0300720c */ /* 0x000fe20003fa4070 */
[----:B------:R-:W-:Y:S01]  /*65e0*/  IMAD.HI.U32 R8, R17, R20, RZ ;  /* 0x0000001411087227 */ /* 0x000fe200078e00ff */
[----:B------:R-:W-:-:S03]  /*65f0*/  IABS R12, R5 ;  /* 0x00000005000c7213 */ /* 0x000fc60000000000 */
[----:B------:R-:W-:Y:S02]  /*6600*/  IMAD.MOV R8, RZ, RZ, -R8 ;  /* 0x000000ffff087224 */ /* 0x000fe400078e0a08 */
[----:B------:R-:W-:Y:S01]  /*6610*/  @!P3 IMAD.MOV R14, RZ, RZ, -R14 ;  /* 0x000000ffff0eb224 */ /* 0x000fe200078e0a0e */
[----:B------:R-:W-:Y:S01]  /*6620*/  ISETP.GE.AND P3, PT, R0, RZ, PT ;  /* 0x000000ff0000720c */ /* 0x000fe20003f66270 */
[----:B------:R-:W-:Y:S01]  /*6630*/  IMAD R20, R3, R8, R20 ;  /* 0x0000000803147224 */ /* 0x000fe200078e0214 */
[----:B------:R-:W-:Y:S01]  /*6640*/  IADD3 R0, R29, 0x9, RZ ;  /* 0x000000091d007810 */ /* 0x000fe20007ffe0ff */
[--C-:B------:R-:W-:Y:S01]  /*6650*/  @!P0 IMAD.IADD R19, R19, 0x1, -R3.reuse ;  /* 0x0000000113138824 */ /* 0x100fe200078e0a03 */
[----:B------:R0:W-:Y:S01]  /*6660*/  STL [R1+0x74], R14 ;  /* 0x0000740e01007387 */ /* 0x0001e20000100800 */
[--C-:B------:R-:W-:Y:S01]  /*6670*/  @!P4 IMAD.IADD R2, R2, 0x1, -R3.reuse ;  /* 0x000000010202c824 */ /* 0x100fe200078e0a03 */
[C---:B------:R-:W-:Y:S01]  /*6680*/  ISETP.GT.U32.AND P0, PT, R3.reuse, R20, PT ;  /* 0x000000140300720c */ /* 0x040fe20003f04070 */
[----:B------:R-:W-:Y:S01]  /*6690*/  @!P5 IMAD.IADD R10, R10, 0x1, -R3 ;  /* 0x000000010a0ad824 */ /* 0x000fe200078e0a03 */
[----:B------:R-:W-:Y:S01]  /*66a0*/  ISETP.GT.U32.AND P5, PT, R3, R19, PT ;  /* 0x000000130300720c */ /* 0x000fe20003fa4070 */
[----:B------:R1:W-:Y:S01]  /*66b0*/  STL [R1+0x58], R13 ;  /* 0x0000580d01007387 */ /* 0x0003e20000100800 */
[----:B------:R-:W-:Y:S01]  /*66c0*/  IABS R15, R0 ;  /* 0x00000000000f7213 */ /* 0x000fe20000000000 */
[----:B------:R-:W-:Y:S01]  /*66d0*/  IMAD.HI.U32 R8, R17, R9, RZ ;  /* 0x0000000911087227 */ /* 0x000fe200078e00ff */
[----:B------:R-:W-:-:S03]  /*66e0*/  ISETP.GE.AND P4, PT, R4, RZ, PT ;  /* 0x000000ff0400720c */ /* 0x000fc60003f86270 */
[----:B0-----:R-:W-:Y:S02]  /*66f0*/  IMAD.MOV.U32 R14, RZ, RZ, R2 ;  /* 0x000000ffff0e7224 */ /* 0x001fe400078e0002 */
[----:B------:R-:W-:-:S04]  /*6700*/  IMAD.HI.U32 R4, R17, R15, RZ ;  /* 0x0000000f11047227 */ /* 0x000fc800078e00ff */
[----:B------:R-:W-:Y:S01]  /*6710*/  @!P1 IMAD.MOV R14, RZ, RZ, -R14 ;  /* 0x000000ffff0e9224 */ /* 0x000fe200078e0a0e */
[----:B------:R-:W-:Y:S01]  /*6720*/  ISETP.GT.U32.AND P1, PT, R3, R10, PT ;  /* 0x0000000a0300720c */ /* 0x000fe20003f24070 */
[----:B-1----:R-:W-:-:S03]  /*6730*/  IMAD.HI.U32 R13, R17, R12, RZ ;  /* 0x0000000c110d7227 */ /* 0x002fc600078e00ff */
[----:B------:R0:W-:Y:S01]  /*6740*/  STL [R1+0x44], R14 ;  /* 0x0000440e01007387 */ /* 0x0001e20000100800 */
[----:B------:R-:W-:Y:S02]  /*6750*/  IMAD.MOV R13, RZ, RZ, -R13 ;  /* 0x000000ffff0d7224 */ /* 0x000fe400078e0a0d */
[--C-:B------:R-:W-:Y:S02]  /*6760*/  @!P0 IMAD.IADD R20, R20, 0x1, -R3.reuse ;  /* 0x0000000114148824 */ /* 0x100fe400078e0a03 */
[--C-:B------:R-:W-:Y:S01]  /*6770*/  @!P5 IMAD.IADD R19, R19, 0x1, -R3.reuse ;  /* 0x000000011313d824 */ /* 0x100fe200078e0a03 */
[----:B------:R-:W-:Y:S01]  /*6780*/  ISETP.GE.AND P5, PT, R5, RZ, PT ;  /* 0x000000ff0500720c */ /* 0x000fe20003fa6270 */
[C---:B------:R-:W-:Y:S01]  /*6790*/  IMAD R5, R3.reuse, R13, R12 ;  /* 0x0000000d03057224 */ /* 0x040fe200078e020c */
[----:B------:R-:W-:Y:S01]  /*67a0*/  ISETP.GT.U32.AND P0, PT, R3, R20, PT ;  /* 0x000000140300720c */ /* 0x000fe20003f04070 */
[----:B------:R-:W-:Y:S01]  /*67b0*/  @!P1 IMAD.IADD R10, R10, 0x1, -R3 ;  /* 0x000000010a0a9824 */ /* 0x000fe200078e0a03 */
[----:B0-----:R-:W-:Y:S01]  /*67c0*/  IADD3 R14, R29, 0x3, RZ ;  /* 0x000000031d0e7810 */ /* 0x001fe20007ffe0ff */
[----:B------:R-:W-:Y:S01]  /*67d0*/  IMAD.MOV R8, RZ, RZ, -R8 ;  /* 0x000000ffff087224 */ /* 0x000fe200078e0a08 */
[----:B------:R-:W-:Y:S01]  /*67e0*/  ISETP.GT.U32.AND P1, PT, R3, R5, PT ;  /* 0x000000050300720c */ /* 0x000fe20003f24070 */
[----:B------:R-:W-:Y:S01]  /*67f0*/  IMAD.MOV R4, RZ, RZ, -R4 ;  /* 0x000000ffff047224 */ /* 0x000fe200078e0a04 */
[----:B------:R-:W-:Y:S01]  /*6800*/  IABS R13, R18 ;  /* 0x00000012000d7213 */ /* 0x000fe20000000000 */
[----:B------:R-:W-:Y:S01]  /*6810*/  IMAD.HI.U32 R2, R17, R24, RZ ;  /* 0x0000001811027227 */ /* 0x000fe200078e00ff */
[----:B------:R-:W-:-:S03]  /*6820*/  IABS R12, R14 ;  /* 0x0000000e000c7213 */ /* 0x000fc60000000000 */
[C---:B------:R-:W-:Y:S01]  /*6830*/  IMAD R9, R3.reuse, R8, R9 ;  /* 0x0000000803097224 */ /* 0x040fe200078e0209 */
[----:B------:R-:W-:Y:S01]  /*6840*/  IABS R8, R28 ;  /* 0x0000001c00087213 */ /* 0x000fe20000000000 */
[----:B------:R-:W-:Y:S01]  /*6850*/  IMAD R15, R3, R4, R15 ;  /* 0x00000004030f7224 */ /* 0x000fe200078e020f */
[----:B------:R-:W-:Y:S01]  /*6860*/  IADD3 R4, R29, 0x6, RZ ;  /* 0x000000061d047810 */ /* 0x000fe20007ffe0ff */
[----:B------:R-:W-:Y:S02]  /*6870*/  IMAD.MOV R2, RZ, RZ, -R2 ;  /* 0x000000ffff027224 */ /* 0x000fe400078e0a02 */
[--C-:B------:R-:W-:Y:S01]  /*6880*/  @!P0 IMAD.IADD R20, R20, 0x1, -R3.reuse ;  /* 0x0000000114148824 */ /* 0x100fe200078e0a03 */
[----:B------:R-:W-:Y:S01]  /*6890*/  ISETP.GT.U32.AND P0, PT, R3, R9, PT ;  /* 0x000000090300720c */ /* 0x000fe20003f04070 */
[----:B------:R-:W-:Y:S01]  /*68a0*/  @!P1 IMAD.IADD R5, R5, 0x1, -R3 ;  /* 0x0000000105059824 */ /* 0x000fe200078e0a03 */
[C---:B------:R-:W-:Y:S01]  /*68b0*/  ISETP.GT.U32.AND P1, PT, R3.reuse, R15, PT ;  /* 0x0000000f0300720c */ /* 0x040fe20003f24070 */
[----:B------:R-:W-:Y:S01]  /*68c0*/  IMAD R24, R3, R2, R24 ;  /* 0x0000000203187224 */ /* 0x000fe200078e0218 */
[----:B------:R-:W-:Y:S01]  /*68d0*/  IABS R23, R4 ;  /* 0x0000000400177213 */ /* 0x000fe20000000000 */
[----:B------:R-:W-:-:S04]  /*68e0*/  IMAD.HI.U32 R2, R17, R8, RZ ;  /* 0x0000000811027227 */ /* 0x000fc800078e00ff */
[----:B------:R-:W-:Y:S02]  /*68f0*/  IMAD.MOV R2, RZ, RZ, -R2 ;  /* 0x000000ffff027224 */ /* 0x000fe400078e0a02 */
[----:B------:R-:W-:Y:S02]  /*6900*/  @!P2 IMAD.MOV R7, RZ, RZ, -R7 ;  /* 0x000000ffff07a224 */ /* 0x000fe400078e0a07 */
[----:B------:R-:W-:Y:S02]  /*6910*/  IMAD R8, R3, R2, R8 ;  /* 0x0000000203087224 */ /* 0x000fe400078e0208 */
[--C-:B------:R-:W-:Y:S01]  /*6920*/  @!P0 IMAD.IADD R9, R9, 0x1, -R3.reuse ;  /* 0x0000000109098824 */ /* 0x100fe200078e0a03 */
[----:B------:R-:W-:Y:S01]  /*6930*/  ISETP.GT.U32.AND P0, PT, R3, R24, PT ;  /* 0x000000180300720c */ /* 0x000fe20003f04070 */
[----:B------:R-:W-:Y:S01]  /*6940*/  @!P1 IMAD.IADD R15, R15, 0x1, -R3 ;  /* 0x000000010f0f9824 */ /* 0x000fe200078e0a03 */
[----:B------:R-:W-:Y:S01]  /*6950*/  ISETP.GT.U32.AND P1, PT, R3, R8, PT ;  /* 0x000000080300720c */ /* 0x000fe20003f24070 */
[----:B------:R-:W-:Y:S01]  /*6960*/  IMAD.HI.U32 R2, R17, R25, RZ ;  /* 0x0000001911027227 */ /* 0x000fe200078e00ff */
[----:B------:R-:W-:Y:S01]  /*6970*/  ISETP.GT.U32.AND P2, PT, R3, R9, PT ;  /* 0x000000090300720c */ /* 0x000fe20003f44070 */
[----:B------:R0:W-:Y:S02]  /*6980*/  STL [R1+0xdc4], R7 ;  /* 0x000dc40701007387 */ /* 0x0001e40000100800 */
[----:B------:R-:W-:-:S02]  /*6990*/  IMAD.MOV R2, RZ, RZ, -R2 ;  /* 0x000000ffff027224 */ /* 0x000fc400078e0a02 */
[----:B------:R-:W-:-:S04]  /*69a0*/  IMAD.HI.U32 R16, R17, R23, RZ ;  /* 0x0000001711107227 */ /* 0x000fc800078e00ff */
[----:B------:R-:W-:Y:S01]  /*69b0*/  IMAD R25, R3, R2, R25 ;  /* 0x0000000203197224 */ /* 0x000fe200078e0219 */
[----:B------:R-:W-:Y:S01]  /*69c0*/  IADD3 R2, R29, 0x2, RZ ;  /* 0x000000021d027810 */ /* 0x000fe20007ffe0ff */
[--C-:B------:R-:W-:Y:S01]  /*69d0*/  @!P1 IMAD.IADD R8, R8, 0x1, -R3.reuse ;  /* 0x0000000108089824 */ /* 0x100fe200078e0a03 */
[----:B------:R-:W-:Y:S01]  /*69e0*/  ISETP.GT.U32.AND P1, PT, R3, R5, PT ;  /* 0x000000050300720c */ /* 0x000fe20003f24070 */
[--C-:B------:R-:W-:Y:S01]  /*69f0*/  @!P2 IMAD.IADD R9, R9, 0x1, -R3.reuse ;  /* 0x000000010909a824 */ /* 0x100fe200078e0a03 */
[C---:B------:R-:W-:Y:S01]  /*6a00*/  ISETP.GT.U32.AND P2, PT, R3.reuse, R25, PT ;  /* 0x000000190300720c */ /* 0x040fe20003f44070 */
[----:B------:R-:W-:Y:S02]  /*6a10*/  IMAD.MOV R16, RZ, RZ, -R16 ;  /* 0x000000ffff107224 */ /* 0x000fe400078e0a10 */
[----:B------:R-:W-:Y:S01]  /*6a20*/  @!P0 IMAD.IADD R24, R24, 0x1, -R3 ;  /* 0x0000000118188824 */ /* 0x000fe200078e0a03 */
[----:B------:R-:W-:Y:S01]  /*6a30*/  ISETP.GE.AND P0, PT, R26, RZ, PT ;  /* 0x000000ff1a00720c */ /* 0x000fe20003f06270 */
[----:B------:R-:W-:-:S02]  /*6a40*/  IMAD R23, R3, R16, R23 ;  /* 0x0000001003177224 */ /* 0x000fc400078e0217 */
[----:B------:R-:W-:Y:S01]  /*6a50*/  @!P6 IMAD.MOV R19, RZ, RZ, -R19 ;  /* 0x000000ffff13e224 */ /* 0x000fe200078e0a13 */
[C---:B------:R-:W-:Y:S01]  /*6a60*/  ISETP.GT.U32.AND P6, PT, R3.reuse, R8, PT ;  /* 0x000000080300720c */ /* 0x040fe20003fc4070 */
[----:B------:R-:W-:Y:S01]  /*6a70*/  @!P3 IMAD.MOV R10, RZ, RZ, -R10 ;  /* 0x000000ffff0ab224 */ /* 0x000fe200078e0a0a */
[----:B------:R-:W-:Y:S01]  /*6a80*/  ISETP.GT.U32.AND P3, PT, R3, R15, PT ;  /* 0x0000000f0300720c */ /* 0x000fe20003f64070 */
[C---:B------:R-:W-:Y:S01]  /*6a90*/  IMAD.HI.U32 R26, R17.reuse, R13, RZ ;  /* 0x0000000d111a7227 */ /* 0x040fe200078e00ff */
[----:B------:R-:W-:Y:S03]  /*6aa0*/  STL [R1+0xdc8], R19 ;  /* 0x000dc81301007387 */ /* 0x000fe60000100800 */
[----:B------:R-:W-:Y:S01]  /*6ab0*/  IMAD.HI.U32 R16, R17, R12, RZ ;  /* 0x0000000c11107227 */ /* 0x000fe200078e00ff */
[----:B------:R-:W-:Y:S03]  /*6ac0*/  STL [R1+0xdcc], R10 ;  /* 0x000dcc0a01007387 */ /* 0x000fe60000100800 */
[--C-:B------:R-:W-:Y:S01]  /*6ad0*/  @!P1 IMAD.IADD R5, R5, 0x1, -R3.reuse ;  /* 0x0000000105059824 */ /* 0x100fe200078e0a03 */
[C---:B------:R-:W-:Y:S01]  /*6ae0*/  ISETP.GT.U32.AND P1, PT, R3.reuse, R23, PT ;  /* 0x000000170300720c */ /* 0x040fe20003f24070 */
[----:B------:R-:W-:Y:S01]  /*6af0*/  @!P4 IMAD.MOV R20, RZ, RZ, -R20 ;  /* 0x000000ffff14c224 */ /* 0x000fe200078e0a14 */
[----:B------:R-:W-:Y:S01]  /*6b00*/  ISETP.GT.U32.AND P4, PT, R3, R24, PT ;  /* 0x000000180300720c */ /* 0x000fe20003f84070 */
[----:B------:R-:W-:Y:S01]  /*6b10*/  @!P2 IMAD.IADD R25, R25, 0x1, -R3 ;  /* 0x000000011919a824 */ /* 0x000fe200078e0a03 */
[----:B------:R-:W-:Y:S01]  /*6b20*/  ISETP.GE.AND P2, PT, R28, RZ, PT ;  /* 0x000000ff1c00720c */ /* 0x000fe20003f46270 */
[----:B------:R-:W-:Y:S01]  /*6b30*/  IMAD.MOV R26, RZ, RZ, -R26 ;  /* 0x000000ffff1a7224 */ /* 0x000fe200078e0a1a */
[----:B------:R-:W-:Y:S01]  /*6b40*/  STL [R1+0xdd0], R20 ;  /* 0x000dd01401007387 */ /* 0x000fe20000100800 */
[----:B------:R-:W-:-:S02]  /*6b50*/  IMAD.MOV R16, RZ, RZ, -R16 ;  /* 0x000000ffff107224 */ /* 0x000fc400078e0a10 */
[----:B------:R-:W-:Y:S01]  /*6b60*/  @!P0 IMAD.MOV R9, RZ, RZ, -R9 ;  /* 0x000000ffff098224 */ /* 0x000fe200078e0a09 */
[C---:B------:R-:W-:Y:S01]  /*6b70*/  ISETP.GT.U32.AND P0, PT, R3.reuse, R25, PT ;  /* 0x000000190300720c */ /* 0x040fe20003f04070 */
[C---:B------:R-:W-:Y:S01]  /*6b80*/  IMAD R13, R3.reuse, R26, R13 ;  /* 0x0000001a030d7224 */ /* 0x040fe200078e020d */
[----:B------:R-:W-:Y:S01]  /*6b90*/  IABS R26, R2 ;  /* 0x00000002001a7213 */ /* 0x000fe20000000000 */
[----:B------:R-:W-:Y:S01]  /*6ba0*/  IMAD R12, R3, R16, R12 ;  /* 0x00000010030c7224 */ /* 0x000fe200078e020c */
[----:B------:R-:W-:Y:S01]  /*6bb0*/  IADD3 R16, R29, 0x1, RZ ;  /* 0x000000011d107810 */ /* 0x000fe20007ffe0ff */
[--C-:B------:R-:W-:Y:S01]  /*6bc0*/  @!P3 IMAD.IADD R15, R15, 0x1, -R3.reuse ;  /* 0x000000010f0fb824 */ /* 0x100fe200078e0a03 */
[C---:B------:R-:W-:Y:S01]  /*6bd0*/  ISETP.GT.U32.AND P3, PT, R3.reuse, R13, PT ;  /* 0x0000000d0300720c */ /* 0x040fe20003f64070 */
[--C-:B------:R-:W-:Y:S01]  /*6be0*/  @!P6 IMAD.IADD R8, R8, 0x1, -R3.reuse ;  /* 0x000000010808e824 */ /* 0x100fe200078e0a03 */
[----:B------:R-:W-:Y:S01]  /*6bf0*/  ISETP.GT.U32.AND P6, PT, R3, R12, PT ;  /* 0x0000000c0300720c */ /* 0x000fe20003fc4070 */
[--C-:B------:R-:W-:Y:S01]  /*6c00*/  @!P1 IMAD.IADD R23, R23, 0x1, -R3.reuse ;  /* 0x0000000117179824 */ /* 0x100fe200078e0a03 */
[----:B------:R-:W-:Y:S01]  /*6c10*/  ISETP.GE.AND P1, PT, R27, RZ, PT ;  /* 0x000000ff1b00720c */ /* 0x000fe20003f26270 */
[----:B------:R-:W-:Y:S01]  /*6c20*/  @!P4 IMAD.IADD R24, R24, 0x1, -R3 ;  /* 0x000000011818c824 */ /* 0x000fe200078e0a03 */
[----:B------:R-:W-:Y:S01]  /*6c30*/  ISETP.GE.AND P4, PT, R0, RZ, PT ;  /* 0x000000ff0000720c */ /* 0x000fe20003f86270 */
[----:B------:R-:W-:Y:S01]  /*6c40*/  @!P5 IMAD.MOV R5, RZ, RZ, -R5 ;  /* 0x000000ffff05d224 */ /* 0x000fe200078e0a05 */
[----:B------:R-:W-:Y:S01]  /*6c50*/  ISETP.GT.U32.AND P5, PT, R3, R23, PT ;  /* 0x000000170300720c */ /* 0x000fe20003fa4070 */
[----:B------:R-:W-:Y:S01]  /*6c60*/  IMAD.HI.U32 R29, R17, R26, RZ ;  /* 0x0000001a111d7227 */ /* 0x000fe200078e00ff */
[----:B------:R-:W-:-:S02]  /*6c70*/  IABS R0, R16 ;  /* 0x0000001000007213 */ /* 0x000fc40000000000 */
[----:B------:R1:W-:Y:S01]  /*6c80*/  STL [R1+0xdd4], R5 ;  /* 0x000dd40501007387 */ /* 0x0003e20000100800 */
[----:B------:R-:W-:Y:S01]  /*6c90*/  @!P0 IMAD.IADD R25, R25, 0x1, -R3 ;  /* 0x0000000119198824 */ /* 0x000fe200078e0a03 */
[----:B------:R-:W-:Y:S01]  /*6ca0*/  ISETP.GE.AND P0, PT, R14, RZ, PT ;  /* 0x000000ff0e00720c */ /* 0x000fe20003f06270 */
[----:B------:R-:W-:Y:S01]  /*6cb0*/  IMAD.MOV R27, RZ, RZ, -R29 ;  /* 0x000000ffff1b7224 */ /* 0x000fe200078e0a1d */
[----:B------:R-:W2:Y:S01]  /*6cc0*/  S2R R14, SR_TID.X ;  /* 0x00000000000e7919 */ /* 0x000ea20000002100 */
[--C-:B------:R-:W-:Y:S01]  /*6cd0*/  @!P3 IMAD.IADD R13, R13, 0x1, -R3.reuse ;  /* 0x000000010d0db824 */ /* 0x100fe200078e0a03 */
[----:B------:R-:W-:Y:S01]  /*6ce0*/  ISETP.GE.AND P3, PT, R4, RZ, PT ;  /* 0x000000ff0400720c */ /* 0x000fe20003f66270 */
[----:B------:R-:W-:Y:S01]  /*6cf0*/  @!P6 IMAD.IADD R12, R12, 0x1, -R3 ;  /* 0x000000010c0ce824 */ /* 0x000fe200078e0a03 */
[----:B------:R-:W-:Y:S01]  /*6d00*/  STL [R1+0xdd8], R9 ;  /* 0x000dd80901007387 */ /* 0x000fe20000100800 */
[C---:B------:R-:W-:Y:S01]  /*6d10*/  IMAD R4, R3.reuse, R27, R26 ;  /* 0x0000001b03047224 */ /* 0x040fe200078e021a */
[C---:B------:R-:W-:Y:S01]  /*6d20*/  ISETP.GT.U32.AND P6, PT, R3.reuse, R13, PT ;  /* 0x0000000d0300720c */ /* 0x040fe20003fc4070 */
[----:B------:R-:W-:Y:S01]  /*6d30*/  @!P4 IMAD.MOV R15, RZ, RZ, -R15 ;  /* 0x000000ffff0fc224 */ /* 0x000fe200078e0a0f */
[C---:B------:R-:W-:Y:S01]  /*6d40*/  ISETP.GT.U32.AND P4, PT, R3.reuse, R12, PT ;  /* 0x0000000c0300720c */ /* 0x040fe20003f84070 */
[----:B------:R-:W-:Y:S01]  /*6d50*/  @!P1 IMAD.MOV R24, RZ, RZ, -R24 ;  /* 0x000000ffff189224 */ /* 0x000fe200078e0a18 */
[----:B------:R-:W-:Y:S01]  /*6d60*/  ISETP.GT.U32.AND P1, PT, R3, R4, PT ;  /* 0x000000040300720c */ /* 0x000fe20003f24070 */
[----:B------:R-:W-:Y:S01]  /*6d70*/  @!P5 IMAD.IADD R23, R23, 0x1, -R3 ;  /* 0x000000011717d824 */ /* 0x000fe200078e0a03 */
[----:B------:R-:W-:Y:S01]  /*6d80*/  ISETP.GE.AND P5, PT, R18, RZ, PT ;  /* 0x000000ff1200720c */ /* 0x000fe20003fa6270 */
[----:B------:R-:W-:Y:S01]  /*6d90*/  IMAD.HI.U32 R17, R17, R0, RZ ;  /* 0x0000000011117227 */ /* 0x000fe200078e00ff */
[----:B------:R-:W-:Y:S03]  /*6da0*/  STL [R1+0xdec], R15 ;  /* 0x000dec0f01007387 */ /* 0x000fe60000100800 */
[----:B------:R-:W-:Y:S01]  /*6db0*/  IMAD.MOV.U32 R18, RZ, RZ, 0x7f ;  /* 0x0000007fff127424 */ /* 0x000fe200078e00ff */
[----:B------:R-:W-:Y:S01]  /*6dc0*/  STL [R1+0xdf0], R24 ;  /* 0x000df01801007387 */ /* 0x000fe20000100800 */
[----:B------:R-:W-:-:S02]  /*6dd0*/  IMAD.MOV R17, RZ, RZ, -R17 ;  /* 0x000000ffff117224 */ /* 0x000fc400078e0a11 */
[--C-:B------:R-:W-:Y:S01]  /*6de0*/  @!P4 IMAD.IADD R12, R12, 0x1, -R3.reuse ;  /* 0x000000010c0cc824 */ /* 0x100fe200078e0a03 */
[----:B------:R-:W-:Y:S01]  /*6df0*/  IADD3 R18, R18, c[0x0][0x180], RZ ;  /* 0x0000600012127a10 */ /* 0x000fe20007ffe0ff */
[----:B------:R-:W-:Y:S01]  /*6e00*/  IMAD R0, R3, R17, R0 ;  /* 0x0000001103007224 */ /* 0x000fe200078e0200 */
[----:B------:R-:W-:Y:S01]  /*6e10*/  ISETP.GE.AND P4, PT, R2, RZ, PT ;  /* 0x000000ff0200720c */ /* 0x000fe20003f86270 */
[----:B------:R-:W-:Y:S01]  /*6e20*/  @!P2 IMAD.MOV R8, RZ, RZ, -R8 ;  /* 0x000000ffff08a224 */ /* 0x000fe200078e0a08 */
[----:B------:R-:W-:Y:S01]  /*6e30*/  SHF.R.S32.HI R17, RZ, 0x1f, R18 ;  /* 0x0000001fff117819 */ /* 0x000fe20000011412 */
[----:B------:R-:W-:Y:S01]  /*6e40*/  @!P1 IMAD.IADD R4, R4, 0x1, -R3 ;  /* 0x0000000104049824 */ /* 0x000fe200078e0a03 */
[----:B------:R-:W-:Y:S01]  /*6e50*/  ISETP.GE.AND P1, PT, R16, RZ, PT ;  /* 0x000000ff1000720c */ /* 0x000fe20003f26270 */
[C---:B--2---:R-:W-:Y:S01]  /*6e60*/  IMAD.SHL.U32 R2, R14.reuse, 0x20, RZ ;  /* 0x000000200e027824 */ /* 0x044fe200078e00ff */
[----:B0-----:R-:W-:Y:S01]  /*6e70*/  LEA.HI R7, R17, R18, RZ, 0x7 ;  /* 0x0000001211077211 */ /* 0x001fe200078f38ff */
[----:B------:R0:W-:Y:S01]  /*6e80*/  STL [R1+0xdf4], R8 ;  /* 0x000df40801007387 */ /* 0x0001e20000100800 */
[----:B------:R-:W-:Y:S01]  /*6e90*/  SHF.R.S32.HI R16, RZ, 0x2, R14 ;  /* 0x00000002ff107819 */ /* 0x000fe2000001140e */
[C---:B------:R-:W-:Y:S01]  /*6ea0*/  IMAD.SHL.U32 R26, R14.reuse, 0x2, RZ ;  /* 0x000000020e1a7824 */ /* 0x040fe200078e00ff */
[C---:B------:R-:W-:Y:S01]  /*6eb0*/  LOP3.LUT R17, R14.reuse, 0x7, RZ, 0xc0, !PT ;  /* 0x000000070e117812 */ /* 0x040fe200078ec0ff */
[C---:B------:R-:W-:Y:S01]  /*6ec0*/  IMAD.SHL.U32 R7, R14.reuse, 0x10, RZ ;  /* 0x000000100e077824 */ /* 0x040fe200078e00ff */
[----:B-1----:R-:W-:Y:S01]  /*6ed0*/  LOP3.LUT R5, R14, 0x3f, RZ, 0xc0, !PT ;  /* 0x0000003f0e057812 */ /* 0x002fe200078ec0ff */
[----:B------:R-:W-:Y:S01]  /*6ee0*/  @!P3 IMAD.MOV R23, RZ, RZ, -R23 ;  /* 0x000000ffff17b224 */ /* 0x000fe200078e0a17 */
[----:B------:R-:W-:Y:S01]  /*6ef0*/  ISETP.GE.AND P2, PT, R21, RZ, PT ;  /* 0x000000ff1500720c */ /* 0x000fe20003f46270 */
[----:B------:R-:W-:Y:S01]  /*6f00*/  @!P6 IMAD.IADD R13, R13, 0x1, -R3 ;  /* 0x000000010d0de824 */ /* 0x000fe200078e0a03 */
[----:B------:R-:W-:Y:S01]  /*6f10*/  ISETP.GT.U32.AND P6, PT, R3, R0, PT ;  /* 0x000000000300720c */ /* 0x000fe20003fc4070 */
[----:B------:R-:W-:Y:S01]  /*6f20*/  IMAD R27, R5, c[0x0][0x18c], RZ ;  /* 0x00006300051b7a24 */ /* 0x000fe200078e02ff */
[----:B0-----:R-:W-:Y:S01]  /*6f30*/  LOP3.LUT R8, R2, 0x60, RZ, 0xc0, !PT ;  /* 0x0000006002087812 */ /* 0x001fe200078ec0ff */
[----:B------:R-:W-:Y:S01]  /*6f40*/  IMAD.MOV.U32 R5, RZ, RZ, c[0x0][0x18c] ;  /* 0x00006300ff057624 */ /* 0x000fe200078e00ff */
[----:B------:R-:W-:Y:S01]  /*6f50*/  SGXT R2, R16, 0x1 ;  /* 0x000000011002781a */ /* 0x000fe20000000200 */
[----:B------:R-:W-:Y:S01]  /*6f60*/  IMAD R16, R17, 0x110, RZ ;  /* 0x0000011011107824 */ /* 0x000fe200078e02ff */
[----:B------:R-:W-:Y:S01]  /*6f70*/  ISETP.GT.U32.AND P3, PT, R3, R4, PT ;  /* 0x000000040300720c */ /* 0x000fe20003f64070 */
[----:B------:R-:W-:Y:S01]  /*6f80*/  IMAD.SHL.U32 R17, R14, 0x40, RZ ;  /* 0x000000400e117824 */ /* 0x000fe200078e00ff */
[----:B------:R-:W-:Y:S01]  /*6f90*/  LOP3.LUT R2, R8, 0x90, R2, 0xf8, !PT ;  /* 0x0000009008027812 */ /* 0x000fe200078ef802 */
[----:B------:R-:W-:Y:S01]  /*6fa0*/  STL [R1+0xbac], R8 ;  /* 0x000bac0801007387 */ /* 0x000fe20000100800 */
[----:B------:R-:W-:-:S02]  /*6fb0*/  LOP3.LUT R16, R16, 0x30, R26, 0x78, !PT ;  /* 0x0000003010107812 */ /* 0x000fc400078e781a */
[----:B------:R-:W-:Y:S01]  /*6fc0*/  LOP3.LUT R26, R2, 0x10, R26, 0x78, !PT ;  /* 0x00000010021a7812 */ /* 0x000fe200078e781a */
[----:B------:R-:W-:Y:S01]  /*6fd0*/  STL [R1+0xdf8], R23 ;  /* 0x000df81701007387 */ /* 0x000fe20000100800 */
[----:B------:R-:W-:Y:S01]  /*6fe0*/  LOP3.LUT R2, R16, 0x800, R17, 0xf8, !PT ;  /* 0x0000080010027812 */ /* 0x000fe200078ef811 */
[----:B------:R-:W-:Y:S01]  /*6ff0*/  IMAD R17, R5, 0x40, R27 ;  /* 0x0000004005117824 */ /* 0x000fe200078e021b */
[----:B------:R-:W-:Y:S01]  /*7000*/  LOP3.LUT R16, R7, 0x100, RZ, 0xc0, !PT ;  /* 0x0000010007107812 */ /* 0x000fe200078ec0ff */
[----:B------:R-:W-:Y:S01]  /*7010*/  STL [R1+0xba8], R7 ;  /* 0x000ba80701007387 */ /* 0x000fe20000100800 */
[--C-:B------:R-:W-:Y:S02]  /*7020*/  @!P6 IMAD.IADD R0, R0, 0x1, -R3.reuse ;  /* 0x000000010000e824 */ /* 0x100fe400078e0a03 */
[----:B------:R-:W-:Y:S01]  /*7030*/  @!P3 IMAD.IADD R4, R4, 0x1, -R3 ;  /* 0x000000010404b824 */ /* 0x000fe200078e0a03 */
[----:B------:R0:W-:Y:S01]  /*7040*/  STL [R1+0x174], R2 ;  /* 0x0001740201007387 */ /* 0x0001e20000100800 */
[----:B------:R-:W-:Y:S01]  /*7050*/  IMAD.IADD R5, R16, 0x1, R26 ;  /* 0x0000000110057824 */ /* 0x000fe200078e021a */
[----:B------:R-:W-:-:S02]  /*7060*/  ISETP.GT.U32.AND P6, PT, R3, R0, PT ;  /* 0x000000000300720c */ /* 0x000fc40003fc4070 */
[----:B------:R-:W2:Y:S04]  /*7070*/  LDL.LU R24, [R1+0x24] ;  /* 0x0000240001187983 */ /* 0x000ea80000300800 */
[----:B------:R-:W3:Y:S01]  /*7080*/  LDL.LU R15, [R1+0x20] ;  /* 0x00002000010f7983 */ /* 0x000ee20000300800 */
[----:B0-----:R-:W-:-:S03]  /*7090*/  LEA R2, P3, R27, c[0x0][0x168], 0x1 ;  /* 0x00005a001b027a11 */ /* 0x001fc600078608ff */
[----:B------:R0:W-:Y:S04]  /*70a0*/  STL [R1+0x1f4], R5 ;  /* 0x0001f40501007387 */ /* 0x0001e80000100800 */
[----:B------:R-:W4:Y:S04]  /*70b0*/  LDL.LU R9, [R1+0x1c] ;  /* 0x00001c0001097983 */ /* 0x000f280000300800 */
[----:B------:R-:W5:Y:S04]  /*70c0*/  LDL.LU R20, [R1+0x18] ;  /* 0x0000180001147983 */ /* 0x000f680000300800 */
[----:B------:R-:W5:Y:S04]  /*70d0*/  LDL.LU R10, [R1+0x8] ;  /* 0x00000800010a7983 */ /* 0x000f680000300800 */
[----:B------:R-:W5:Y:S04]  /*70e0*/  LDL.LU R19, [R1+0x4] ;  /* 0x0000040001137983 */ /* 0x000f680000300800 */
[----:B------:R-:W5:Y:S04]  /*70f0*/  LDL.LU R7, [R1] ;  /* 0x0000000001077983 */ /* 0x000f680000300800 */
[----:B------:R-:W5:Y:S04]  /*7100*/  LDL.LU R22, [R1+0xb8] ;  /* 0x0000b80001167983 */ /* 0x000f680000300800 */
[----:B------:R-:W5:Y:S04]  /*7110*/  LDL.LU R21, [R1+0x188] ;  /* 0x0001880001157983 */ /* 0x000f680000300800 */
[----:B------:R-:W5:Y:S04]  /*7120*/  LDL.LU R18, [R1+0x194] ;  /* 0x0001940001127983 */ /* 0x000f680000300800 */
[----:B0-----:R-:W5:Y:S04]  /*7130*/  LDL.LU R5, [R1+0x1a0] ;  /* 0x0001a00001057983 */ /* 0x001f680000300800 */
[----:B------:R-:W5:Y:S04]  /*7140*/  LDL.LU R14, [R1+0x1ac] ;  /* 0x0001ac00010e7983 */ /* 0x000f680000300800 */
[----:B------:R-:W5:Y:S04]  /*7150*/  LDL.LU R28, [R1+0x1b0] ;  /* 0x0001b000011c7983 */ /* 0x000f680000300800 */
[----:B------:R-:W5:Y:S01]  /*7160*/  LDL.LU R29, [R1+0x1a4] ;  /* 0x0001a400011d7983 */ /* 0x000f620000300800 */
[----:B------:R-:W-:Y:S01]  /*7170*/  @!P6 IMAD.IADD R0, R0, 0x1, -R3 ;  /* 0x000000010000e824 */ /* 0x000fe200078e0a03 */
[----:B------:R-:W-:-:S02]  /*7180*/  LEA R16, P6, R17, c[0x0][0x168], 0x1 ;  /* 0x00005a0011107a11 */ /* 0x000fc400078c08ff */
[----:B------:R-:W-:Y:S02]  /*7190*/  LEA.HI.X.SX32 R3, R27, c[0x0][0x16c], 0x1, P3 ;  /* 0x00005b001b037a11 */ /* 0x000fe400018f0eff */
[----:B------:R-:W-:Y:S02]  /*71a0*/  ISETP.NE.AND P3, PT, RZ, c[0x0][0x17c], PT ;  /* 0x00005f00ff007a0c */ /* 0x000fe40003f65270 */
[----:B------:R-:W-:Y:S01]  /*71b0*/  LOP3.LUT R26, RZ, c[0x0][0x17c], RZ, 0x33, !PT ;  /* 0x00005f00ff1a7a12 */ /* 0x000fe200078e33ff */
[----:B------:R0:W-:Y:S01]  /*71c0*/  STL [R1+0xcfc], R2 ;  /* 0x000cfc0201007387 */ /* 0x0001e20000100800 */
[----:B------:R-:W-:-:S03]  /*71d0*/  LEA.HI.X.SX32 R17, R17, c[0x0][0x16c], 0x1, P6 ;  /* 0x00005b0011117a11 */ /* 0x000fc600030f0eff */
[----:B------:R2:W-:Y:S01]  /*71e0*/  STL [R1+0xcf8], R3 ;  /* 0x000cf80301007387 */ /* 0x0005e20000100800 */
[----:B0-----:R-:W-:-:S03]  /*71f0*/  SEL R2, R26, R11, !P3 ;  /* 0x0000000b1a027207 */ /* 0x001fc60005800000 */
[----:B------:R-:W-:Y:S04]  /*7200*/  STL [R1+0xd34], R16 ;  /* 0x000d341001007387 */ /* 0x000fe80000100800 */
[----:B------:R-:W-:Y:S04]  /*7210*/  STL [R1+0xd30], R17 ;  /* 0x000d301101007387 */ /* 0x000fe80000100800 */
[----:B------:R4:W-:Y:S01]  /*7220*/  STL [R1+0x200], R2 ;  /* 0x0002000201007387 */ /* 0x0009e20000100800 */
[C---:B--2---:R-:W-:Y:S02]  /*7230*/  SEL R3, R26.reuse, R24, !P3 ;  /* 0x000000181a037207 */ /* 0x044fe40005800000 */
[----:B---3--:R-:W-:-:S03]  /*7240*/  SEL R8, R26, R15, !P3 ;  /* 0x0000000f1a087207 */ /* 0x008fc60005800000 */
[----:B------:R5:W-:Y:S04]  /*7250*/  STL [R1+0x1f8], R3 ;  /* 0x0001f80301007387 */ /* 0x000be80000100800 */
[----:B------:R-:W-:Y:S01]  /*7260*/  STL [R1+0x1f0], R8 ;  /* 0x0001f00801007387 */ /* 0x000fe20000100800 */
[C---:B----4-:R-:W-:Y:S02]  /*7270*/  SEL R2, R26.reuse, R9, !P3 ;  /* 0x000000091a027207 */ /* 0x050fe40005800000 */
[C---:B-----5:R-:W-:Y:S02]  /*7280*/  SEL R3, R26.reuse, R20, !P3 ;  /* 0x000000141a037207 */ /* 0x060fe40005800000 */
[----:B------:R-:W2:Y:S04]  /*7290*/  LDL.LU R20, [R1+0x1a8] ;  /* 0x0001a80001147983 */ /* 0x000ea80000300800 */
[----:B------:R0:W-:Y:S04]  /*72a0*/  STL [R1+0x1ec], R2 ;  /* 0x0001ec0201007387 */ /* 0x0001e80000100800 */
[----:B------:R1:W-:Y:S01]  /*72b0*/  STL [R1+0x1e8], R3 ;  /* 0x0001e80301007387 */ /* 0x0003e20000100800 */
[----:B0-----:R-:W-:-:S03]  /*72c0*/  SEL R2, R26, R10, !P3 ;  /* 0x0000000a1a027207 */ /* 0x001fc60005800000 */
[----:B------:R-:W3:Y:S01]  /*72d0*/  LDL.LU R10, [R1+0x190] ;  /* 0x00019000010a7983 */ /* 0x000ee20000300800 */
[----:B-1----:R-:W-:-:S03]  /*72e0*/  SEL R3, R26, R19, !P3 ;  /* 0x000000131a037207 */ /* 0x002fc60005800000 */
[----:B------:R0:W-:Y:S04]  /*72f0*/  STL [R1+0x1e4], R2 ;  /* 0x0001e40201007387 */ /* 0x0001e80000100800 */
[----:B------:R1:W-:Y:S04]  /*7300*/  STL [R1+0x1e0], R3 ;  /* 0x0001e00301007387 */ /* 0x0003e80000100800 */
[----:B------:R-:W4:Y:S01]  /*7310*/  LDL.LU R19, [R1+0x18c] ;  /* 0x00018c0001137983 */ /* 0x000f220000300800 */
[C---:B0-----:R-:W-:Y:S02]  /*7320*/  SEL R2, R26.reuse, R7, !P3 ;  /* 0x000000071a027207 */ /* 0x041fe40005800000 */
[----:B-1----:R-:W-:-:S03]  /*7330*/  SEL R3, R26, R6, !P3 ;  /* 0x000000061a037207 */ /* 0x002fc60005800000 */
[----:B------:R0:W-:Y:S04]  /*7340*/  STL [R1+0x1dc], R2 ;  /* 0x0001dc0201007387 */ /* 0x0001e80000100800 */
[----:B------:R-:W5:Y:S04]  /*7350*/  LDL.LU R7, [R1+0x158] ;  /* 0x0001580001077983 */ /* 0x000f680000300800 */
[----:B------:R1:W-:Y:S01]  /*7360*/  STL [R1+0x1d4], R3 ;  /* 0x0001d40301007387 */ /* 0x0003e20000100800 */
[----:B0-----:R-:W-:-:S03]  /*7370*/  SEL R2, R26, R22, !P3 ;  /* 0x000000161a027207 */ /* 0x001fc60005800000 */
[----:B------:R-:W5:Y:S04]  /*7380*/  LDL.LU R22, [R1+0x164] ;  /* 0x0001640001167983 */ /* 0x000f680000300800 */
[----:B------:R0:W-:Y:S01]  /*7390*/  STL [R1+0x1cc], R2 ;  /* 0x0001cc0201007387 */ /* 0x0001e20000100800 */
[----:B-1----:R-:W-:-:S03]  /*73a0*/  SEL R3, R26, R21, !P3 ;  /* 0x000000151a037207 */ /* 0x002fc60005800000 */
[----:B------:R-:W5:Y:S01]  /*73b0*/  LDL.LU R21, [R1+0x168] ;  /* 0x0001680001157983 */ /* 0x000f620000300800 */
[----:B0-----:R-:W-:-:S03]  /*73c0*/  SEL R2, R26, R18, !P3 ;  /* 0x000000121a027207 */ /* 0x001fc60005800000 */
[----:B------:R-:W-:Y:S04]  /*73d0*/  STL [R1+0x1c8], R3 ;  /* 0x0001c80301007387 */ /* 0x000fe80000100800 */
[----:B------:R-:W5:Y:S04]  /*73e0*/  LDL.LU R18, [R1+0x16c] ;  /* 0x00016c0001127983 */ /* 0x000f680000300800 */
[----:B------:R0:W-:Y:S02]  /*73f0*/  STL [R1+0x1c4], R2 ;  /* 0x0001c40201007387 */ /* 0x0001e40000100800 */
[----:B0-----:R-:W-:-:S02]  /*7400*/  SEL R2, R26, R14, !P3 ;  /* 0x0000000e1a027207 */ /* 0x001fc40005800000 */
[----:B------:R-:W5:Y:S01]  /*7410*/  LDL.LU R14, [R1+0x170] ;  /* 0x00017000010e7983 */ /* 0x000f620000300800 */
[----:B------:R-:W-:-:S05]  /*7420*/  SEL R3, R26, R5, !P3 ;  /* 0x000000051a037207 */ /* 0x000fca0005800000 */
[----:B------:R0:W-:Y:S04]  /*7430*/  STL [R1+0x1c0], R3 ;  /* 0x0001c00301007387 */ /* 0x0001e80000100800 */
[----:B------:R1:W-:Y:S04]  /*7440*/  STL [R1+0x1bc], R2 ;  /* 0x0001bc0201007387 */ /* 0x0003e80000100800 */
[----:B------:R-:W5:Y:S01]  /*7450*/  LDL.LU R6, [R1+0x17c] ;  /* 0x00017c0001067983 */ /* 0x000f620000300800 */
[C---:B0-----:R-:W-:Y:S02]  /*7460*/  SEL R3, R26.reuse, R28, !P3 ;  /* 0x0000001c1a037207 */ /* 0x041fe40005800000 */
[----:B-1----:R-:W-:-:S03]  /*7470*/  SEL R2, R26, R29, !P3 ;  /* 0x0000001d1a027207 */ /* 0x002fc60005800000 */
[----:B------:R0:W-:Y:S04]  /*7480*/  STL [R1+0x1b8], R3 ;  /* 0x0001b80301007387 */ /* 0x0001e80000100800 */
[----:B------:R-:W5:Y:S04]  /*7490*/  LDL.LU R11, [R1+0x184] ;  /* 0x00018400010b7983 */ /* 0x000f680000300800 */
[----:B------:R1:W-:Y:S04]  /*74a0*/  STL [R1+0x1b4], R2 ;  /* 0x0001b40201007387 */ /* 0x0003e80000100800 */
[----:B------:R-:W5:Y:S04]  /*74b0*/  LDL.LU R17, [R1+0x180] ;  /* 0x0001800001117983 */ /* 0x000f680000300800 */
[----:B------:R-:W5:Y:S04]  /*74c0*/  LDL.LU R16, [R1+0x204] ;  /* 0x0002040001107983 */ /* 0x000f680000300800 */
[----:B0-----:R-:W5:Y:S04]  /*74d0*/  LDL.LU R3, [R1+0x160] ;  /* 0x0001600001037983 */ /* 0x001f680000300800 */
[----:B-1----:R-:W5:Y:S04]  /*74e0*/  LDL.LU R2, [R1+0x15c] ;  /* 0x00015c0001027983 */ /* 0x002f680000300800 */
[----:B------:R-:W5:Y:S04]  /*74f0*/  LDL.LU R27, [R1+0x114] ;  /* 0x00011400011b7983 */ /* 0x000f680000300800 */
[----:B------:R-:W5:Y:S04]  /*7500*/  LDL.LU R23, [R1+0x150] ;  /* 0x0001500001177983 */ /* 0x000f680000300800 */
[----:B------:R-:W5:Y:S04]  /*7510*/  LDL.LU R8, [R1+0x154] ;  /* 0x0001540001087983 */ /* 0x000f680000300800 */
[----:B------:R-:W5:Y:S04]  /*7520*/  LDL.LU R24, [R1+0x120] ;  /* 0x0001200001187983 */ /* 0x000f680000300800 */
[----:B------:R-:W5:Y:S04]  /*7530*/  LDL.LU R15, [R1+0x14c] ;  /* 0x00014c00010f7983 */ /* 0x000f680000300800 */
[----:B------:R-:W5:Y:S04]  /*7540*/  LDL.LU R9, [R1+0x130] ;  /* 0x0001300001097983 */ /* 0x000f680000300800 */
[----:B------:R-:W5:Y:S04]  /*7550*/  LDL.LU R5, [R1+0x144] ;  /* 0x0001440001057983 */ /* 0x000f680000300800 */
[----:B------:R-:W5:Y:S01]  /*7560*/  LDL.LU R28, [R1+0x134] ;  /* 0x00013400011c7983 */ /* 0x000f620000300800 */
[----:B--2---:R-:W-:-:S05]  /*7570*/  SEL R20, R26, R20, !P3 ;  /* 0x000000141a147207 */ /* 0x004fca0005800000 */
[----:B------:R3:W-:Y:S04]  /*7580*/  STL [R1+0x1b0], R20 ;  /* 0x0001b01401007387 */ /* 0x0007e80000100800 */
[----:B------:R-:W2:Y:S01]  /*7590*/  LDL.LU R29, [R1+0x13c] ;  /* 0x00013c00011d7983 */ /* 0x000ea20000300800 */
[----:B---3--:R-:W-:-:S05]  /*75a0*/  SEL R20, R26, R10, !P3 ;  /* 0x0000000a1a147207 */ /* 0x008fca0005800000 */
[----:B------:R0:W-:Y:S01]  /*75b0*/  STL [R1+0x1ac], R20 ;  /* 0x0001ac1401007387 */ /* 0x0001e20000100800 */
[----:B----4-:R-:W-:-:S03]  /*75c0*/  SEL R10, R26, R19, !P3 ;  /* 0x000000131a0a7207 */ /* 0x010fc60005800000 */
[----:B0-----:R-:W3:Y:S04]  /*75d0*/  LDL.LU R20, [R1+0x138] ;  /* 0x0001380001147983 */ /* 0x001ee80000300800 */
[----:B------:R0:W-:Y:S01]  /*75e0*/  STL [R1+0x1a8], R10 ;  /* 0x0001a80a01007387 */ /* 0x0001e20000100800 */
[----:B-----5:R-:W-:-:S03]  /*75f0*/  SEL R19, R26, R7, !P3 ;  /* 0x000000071a137207 */ /* 0x020fc60005800000 */
[----:B0-----:R-:W4:Y:S01]  /*7600*/  LDL.LU R10, [R1+0x12c] ;  /* 0x00012c00010a7983 */ /* 0x001f220000300800 */
[----:B------:R-:W-:-:S03]  /*7610*/  SEL R7, R26, R22, !P3 ;  /* 0x000000161a077207 */ /* 0x000fc60005800000 */
[----:B------:R0:W-:Y:S01]  /*7620*/  STL [R1+0x1a4], R19 ;  /* 0x0001a41301007387 */ /* 0x0001e20000100800 */
[----:B------:R-:W-:-:S03]  /*7630*/  SEL R21, R26, R21, !P3 ;  /* 0x000000151a157207 */ /* 0x000fc60005800000 */
[----:B0-----:R-:W5:Y:S04]  /*7640*/  LDL.LU R19, [R1+0x11c] ;  /* 0x00011c0001137983 */ /* 0x001f680000300800 */
[----:B------:R0:W-:Y:S01]  /*7650*/  STL [R1+0x1a0], R7 ;  /* 0x0001a00701007387 */ /* 0x0001e20000100800 */
[----:B------:R-:W-:-:S03]  /*7660*/  SEL R18, R26, R18, !P3 ;  /* 0x000000121a127207 */ /* 0x000fc60005800000 */
[----:B0-----:R-:W5:Y:S04]  /*7670*/  LDL.LU R7, [R1+0x110] ;  /* 0x0001100001077983 */ /* 0x001f680000300800 */
[----:B------:R0:W-:Y:S04]  /*7680*/  STL [R1+0x194], R21 ;  /* 0x0001941501007387 */ /* 0x0001e80000100800 */
[----:B------:R-:W5:Y:S01]  /*7690*/  LDL.LU R22, [R1+0x10c] ;  /* 0x00010c0001167983 */ /* 0x000f620000300800 */
[----:B------:R-:W-:-:S03]  /*76a0*/  SEL R14, R26, R14, !P3 ;  /* 0x0000000e1a0e7207 */ /* 0x000fc60005800000 */
[----:B0-----:R-:W5:Y:S04]  /*76b0*/  LDL.LU R21, [R1+0x108] ;  /* 0x0001080001157983 */ /* 0x001f680000300800 */
[----:B------:R0:W-:Y:S04]  /*76c0*/  STL [R1+0x190], R18 ;  /* 0x0001901201007387 */ /* 0x0001e80000100800 */
[----:B0-----:R-:W5:Y:S04]  /*76d0*/  LDL.LU R18, [R1+0x104] ;  /* 0x0001040001127983 */ /* 0x001f680000300800 */
[----:B------:R0:W-:Y:S04]  /*76e0*/  STL [R1+0x18c], R14 ;  /* 0x00018c0e01007387 */ /* 0x0001e80000100800 */
[----:B0-----:R-:W5:Y:S01]  /*76f0*/  LDL.LU R14, [R1+0x100] ;  /* 0x00010000010e7983 */ /* 0x001f620000300800 */
[----:B------:R-:W-:-:S02]  /*7700*/  SEL R6, R26, R6, !P3 ;  /* 0x000000061a067207 */ /* 0x000fc40005800000 */
[C---:B------:R-:W-:Y:S02]  /*7710*/  SEL R11, R26.reuse, R11, !P3 ;  /* 0x0000000b1a0b7207 */ /* 0x040fe40005800000 */
[C---:B------:R-:W-:Y:S01]  /*7720*/  SEL R17, R26.reuse, R17, !P3 ;  /* 0x000000111a117207 */ /* 0x040fe20005800000 */
[----:B------:R0:W-:Y:S04]  /*7730*/  STL [R1+0x188], R6 ;  /* 0x0001880601007387 */ /* 0x0001e80000100800 */
[----:B------:R1:W-:Y:S01]  /*7740*/  STL [R1+0x184], R11 ;  /* 0x0001840b01007387 */ /* 0x0003e20000100800 */
[----:B0-----:R-:W-:-:S03]  /*7750*/  SEL R6, R26, R16, !P3 ;  /* 0x000000101a067207 */ /* 0x001fc60005800000 */
[----:B------:R-:W-:Y:S01]  /*7760*/  STL [R1+0x180], R17 ;  /* 0x0001801101007387 */ /* 0x000fe20000100800 */
[----:B-1----:R-:W-:-:S03]  /*7770*/  SEL R11, R26, R3, !P3 ;  /* 0x000000031a0b7207 */ /* 0x002fc60005800000 */
[----:B------:R0:W-:Y:S01]  /*7780*/  STL [R1+0x17c], R6 ;  /* 0x00017c0601007387 */ /* 0x0001e20000100800 */
[C---:B------:R-:W-:Y:S02]  /*7790*/  SEL R3, R26.reuse, R2, !P3 ;  /* 0x000000021a037207 */ /* 0x040fe40005800000 */
[C---:B------:R-:W-:Y:S01]  /*77a0*/  SEL R2, R26.reuse, R23, !P3 ;  /* 0x000000171a027207 */ /* 0x040fe20005800000 */
[----:B------:R-:W-:Y:S01]  /*77b0*/  STL [R1+0x170], R11 ;  /* 0x0001700b01007387 */ /* 0x000fe20000100800 */
[----:B0-----:R-:W-:-:S03]  /*77c0*/  SEL R6, R26, R27, !P3 ;  /* 0x0000001b1a067207 */ /* 0x001fc60005800000 */
[----:B------:R0:W-:Y:S04]  /*77d0*/  STL [R1+0x16c], R3 ;  /* 0x00016c0301007387 */ /* 0x0001e80000100800 */
[----:B------:R1:W-:Y:S04]  /*77e0*/  STL [R1+0x168], R6 ;  /* 0x0001680601007387 */ /* 0x0003e80000100800 */
[----:B------:R1:W-:Y:S01]  /*77f0*/  STL [R1+0x164], R2 ;  /* 0x0001640201007387 */ /* 0x0003e20000100800 */
[C---:B0-----:R-:W-:Y:S02]  /*7800*/  SEL R3, R26.reuse, R8, !P3 ;  /* 0x000000081a037207 */ /* 0x041fe40005800000 */
[----:B-1----:R-:W-:-:S03]  /*7810*/  SEL R6, R26, R24, !P3 ;  /* 0x000000181a067207 */ /* 0x002fc60005800000 */
[----:B------:R0:W-:Y:S01]  /*7820*/  STL [R1+0x160], R3 ;  /* 0x0001600301007387 */ /* 0x0001e20000100800 */
[----:B------:R-:W-:-:S03]  /*7830*/  SEL R2, R26, R15, !P3 ;  /* 0x0000000f1a027207 */ /* 0x000fc60005800000 */
[----:B------:R-:W-:Y:S01]  /*7840*/  STL [R1+0x15c], R6 ;  /* 0x00015c0601007387 */ /* 0x000fe20000100800 */
[----:B0-----:R-:W-:-:S03]  /*7850*/  SEL R3, R26, R9, !P3 ;  /* 0x000000091a037207 */ /* 0x001fc60005800000 */
[----:B------:R-:W5:Y:S04]  /*7860*/  LDL.LU R9, [R1+0xfc] ;  /* 0x0000fc0001097983 */ /* 0x000f680000300800 */
[----:B------:R0:W-:Y:S04]  /*7870*/  STL [R1+0x158], R2 ;  /* 0x0001580201007387 */ /* 0x0001e80000100800 */
[----:B------:R1:W-:Y:S01]  /*7880*/  STL [R1+0x154], R3 ;  /* 0x0001540301007387 */ /* 0x0003e20000100800 */
[----:B0-----:R-:W-:-:S03]  /*7890*/  SEL R2, R26, R5, !P3 ;  /* 0x000000051a027207 */ /* 0x001fc60005800000 */
[----:B------:R-:W5:Y:S01]  /*78a0*/  LDL.LU R5, [R1+0xf0] ;  /* 0x0000f00001057983 */ /* 0x000f620000300800 */
[----:B-1----:R-:W-:-:S03]  /*78b0*/  SEL R3, R26, R28, !P3 ;  /* 0x0000001c1a037207 */ /* 0x002fc60005800000 */
[----:B------:R2:W-:Y:S04]  /*78c0*/  STL [R1+0x150], R2 ;  /* 0x0001500201007387 */ /* 0x0005e80000100800 */
[----:B------:R3:W-:Y:S04]  /*78d0*/  STL [R1+0x14c], R3 ;  /* 0x00014c0301007387 */ /* 0x0007e80000100800 */
[----:B------:R-:W5:Y:S01]  /*78e0*/  LDL.LU R28, [R1+0xec] ;  /* 0x0000ec00011c7983 */ /* 0x000f620000300800 */
[----:B--2---:R-:W-:-:S05]  /*78f0*/  SEL R2, R26, R29, !P3 ;  /* 0x0000001d1a027207 */ /* 0x004fca0005800000 */
[----:B------:R4:W-:Y:S04]  /*7900*/  STL [R1+0x144], R2 ;  /* 0x0001440201007387 */ /* 0x0009e80000100800 */
[----:B------:R-:W2:Y:S01]  /*7910*/  LDL.LU R29, [R1+0xe4] ;  /* 0x0000e400011d7983 */ /* 0x000ea20000300800 */
[----:B---3--:R-:W-:-:S05]  /*7920*/  SEL R3, R26, R20, !P3 ;  /* 0x000000141a037207 */ /* 0x008fca0005800000 */
[----:B------:R5:W-:Y:S04]  /*7930*/  STL [R1+0x13c], R3 ;  /* 0x00013c0301007387 */ /* 0x000be80000100800 */
[----:B------:R-:W3:Y:S01]  /*7940*/  LDL.LU R20, [R1+0xe0] ;  /* 0x0000e00001147983 */ /* 0x000ee20000300800 */
[----:B----4-:R-:W-:-:S05]  /*7950*/  SEL R2, R26, R10, !P3 ;  /* 0x0000000a1a027207 */ /* 0x010fca0005800000 */
[----:B------:R0:W-:Y:S04]  /*7960*/  STL [R1+0x138], R2 ;  /* 0x0001380201007387 */ /* 0x0001e80000100800 */
[----:B------:R-:W4:Y:S01]  /*7970*/  LDL.LU R10, [R1+0xc4] ;  /* 0x0000c400010a7983 */ /* 0x000f220000300800 */
[----:B-----5:R-:W-:-:S05]  /*7980*/  SEL R3, R26, R19, !P3 ;  /* 0x000000131a037207 */ /* 0x020fca0005800000 */
[----:B------:R1:W-:Y:S04]  /*7990*/  STL [R1+0x134], R3 ;  /* 0x0001340301007387 */ /* 0x0003e80000100800 */
[----:B------:R-:W5:Y:S01]  /*79a0*/  LDL.LU R19, [R1+0xc8] ;  /* 0x0000c80001137983 */ /* 0x000f620000300800 */
[----:B0-----:R-:W-:-:S05]  /*79b0*/  SEL R2, R26, R7, !P3 ;  /* 0x000000071a027207 */ /* 0x001fca0005800000 */
[----:B------:R0:W-:Y:S01]  /*79c0*/  STL [R1+0x130], R2 ;  /* 0x0001300201007387 */ /* 0x0001e20000100800 */
[----:B-1----:R-:W-:-:S03]  /*79d0*/  SEL R3, R26, R22, !P3 ;  /* 0x000000161a037207 */ /* 0x002fc60005800000 */
[----:B------:R-:W5:Y:S01]  /*79e0*/  LDL.LU R7, [R1+0xcc] ;  /* 0x0000cc0001077983 */ /* 0x000f620000300800 */
[----:B0-----:R-:W-:-:S03]  /*79f0*/  SEL R2, R26, R21, !P3 ;  /* 0x000000151a027207 */ /* 0x001fc60005800000 */
[----:B------:R0:W-:Y:S04]  /*7a00*/  STL [R1+0x12c], R3 ;  /* 0x00012c0301007387 */ /* 0x0001e80000100800 */
[----:B------:R1:W-:Y:S04]  /*7a10*/  STL [R1+0x120], R2 ;  /* 0x0001200201007387 */ /* 0x0003e80000100800 */
[----:B------:R-:W5:Y:S01]  /*7a20*/  LDL.LU R23, [R1+0xd4] ;  /* 0x0000d40001177983 */ /* 0x000f620000300800 */
[----:B0-----:R-:W-:-:S05]  /*7a30*/  SEL R3, R26, R18, !P3 ;  /* 0x000000121a037207 */ /* 0x001fca0005800000 */
[----:B------:R0:W-:Y:S04]  /*7a40*/  STL [R1+0x11c], R3 ;  /* 0x00011c0301007387 */ /* 0x0001e80000100800 */
[----:B------:R-:W5:Y:S01]  /*7a50*/  LDL.LU R8, [R1+0xd8] ;  /* 0x0000d80001087983 */ /* 0x000f620000300800 */
[----:B-1----:R-:W-:-:S05]  /*7a60*/  SEL R2, R26, R14, !P3 ;  /* 0x0000000e1a027207 */ /* 0x002fca0005800000 */
[----:B------:R1:W-:Y:S04]  /*7a70*/  STL [R1+0x114], R2 ;  /* 0x0001140201007387 */ /* 0x0003e80000100800 */
[----:B------:R-:W5:Y:S04]  /*7a80*/  LDL.LU R24, [R1+0xdc] ;  /* 0x0000dc0001187983 */ /* 0x000f680000300800 */
        /* <DEDUP_REMOVED lines=9> */
[----:B0-----:R-:W5:Y:S04]  /*7b20*/  LDL.LU R3, [R1+0x8c] ;  /* 0x00008c0001037983 */ /* 0x001f680000300800 */
[----:B-1----:R-:W5:Y:S01]  /*7b30*/  LDL.LU R2, [R1+0x90] ;  /* 0x0000900001027983 */ /* 0x002f620000300800 */
[----:B------:R-:W-:-:S05]  /*7b40*/  SEL R9, R26, R9, !P3 ;  /* 0x000000091a097207 */ /* 0x000fca0005800000 */
[----:B------:R0:W-:Y:S04]  /*7b50*/  STL [R1+0x110], R9 ;  /* 0x0001100901007387 */ /* 0x0001e80000100800 */
[----:B------:R-:W5:Y:S01]  /*7b60*/  LDL.LU R27, [R1+0x94] ;  /* 0x00009400011b7983 */ /* 0x000f620000300800 */
[----:B0-----:R-:W-:-:S05]  /*7b70*/  SEL R9, R26, R5, !P3 ;  /* 0x000000051a097207 */ /* 0x001fca0005800000 */
[----:B------:R0:W-:Y:S01]  /*7b80*/  STL [R1+0x10c], R9 ;  /* 0x00010c0901007387 */ /* 0x0001e20000100800 */
[----:B------:R-:W-:-:S03]  /*7b90*/  SEL R5, R26, R28, !P3 ;  /* 0x0000001c1a057207 */ /* 0x000fc60005800000 */
[----:B0-----:R-:W5:Y:S04]  /*7ba0*/  LDL.LU R9, [R1+0xa0] ;  /* 0x0000a00001097983 */ /* 0x001f680000300800 */
[----:B------:R-:W-:Y:S01]  /*7bb0*/  STL [R1+0x108], R5 ;  /* 0x0001080501007387 */ /* 0x000fe20000100800 */
[----:B--2---:R-:W-:-:S03]  /*7bc0*/  SEL R28, R26, R29, !P3 ;  /* 0x0000001d1a1c7207 */ /* 0x004fc60005800000 */
[----:B------:R-:W2:Y:S04]  /*7bd0*/  LDL.LU R29, [R1+0x9c] ;  /* 0x00009c00011d7983 */ /* 0x000ea80000300800 */
[----:B------:R0:W-:Y:S04]  /*7be0*/  STL [R1+0x104], R28 ;  /* 0x0001041c01007387 */ /* 0x0001e80000100800 */
[----:B0-----:R-:W2:Y:S01]  /*7bf0*/  LDL.LU R28, [R1+0x98] ;  /* 0x00009800011c7983 */ /* 0x001ea20000300800 */
[----:B---3--:R-:W-:-:S05]  /*7c00*/  SEL R5, R26, R20, !P3 ;  /* 0x000000141a057207 */ /* 0x008fca0005800000 */
[----:B------:R0:W-:Y:S01]  /*7c10*/  STL [R1+0x100], R5 ;  /* 0x0001000501007387 */ /* 0x0001e20000100800 */
[----:B----4-:R-:W-:-:S03]  /*7c20*/  SEL R10, R26, R10, !P3 ;  /* 0x0000000a1a0a7207 */ /* 0x010fc60005800000 */
[----:B0-----:R-:W3:Y:S04]  /*7c30*/  LDL.LU R5, [R1+0x68] ;  /* 0x0000680001057983 */ /* 0x001ee80000300800 */
[----:B------:R0:W-:Y:S04]  /*7c40*/  STL [R1+0xfc], R10 ;  /* 0x0000fc0a01007387 */ /* 0x0001e80000100800 */
[----:B------:R-:W4:Y:S01]  /*7c50*/  LDL.LU R20, [R1+0x6c] ;  /* 0x00006c0001147983 */ /* 0x000f220000300800 */
[----:B-----5:R-:W-:-:S03]  /*7c60*/  SEL R19, R26, R19, !P3 ;  /* 0x000000131a137207 */ /* 0x020fc60005800000 */
[----:B0-----:R-:W5:Y:S04]  /*7c70*/  LDL.LU R10, [R1+0x70] ;  /* 0x00007000010a7983 */ /* 0x001f680000300800 */
[----:B------:R0:W-:Y:S01]  /*7c80*/  STL [R1+0xf0], R19 ;  /* 0x0000f01301007387 */ /* 0x0001e20000100800 */
[----:B------:R-:W-:-:S03]  /*7c90*/  SEL R7, R26, R7, !P3 ;  /* 0x000000071a077207 */ /* 0x000fc60005800000 */
[----:B0-----:R-:W2:Y:S04]  /*7ca0*/  LDL.LU R19, [R1+0x78] ;  /* 0x0000780001137983 */ /* 0x001ea80000300800 */
        /* <DEDUP_REMOVED lines=8> */
[----:B0-----:R-:W2:Y:S01]  /*7d30*/  LDL.LU R8, [R1+0xdf4] ;  /* 0x000df40001087983 */ /* 0x001ea20000300800 */
[----:B------:R-:W-:-:S03]  /*7d40*/  SEL R15, R26, R15, !P3 ;  /* 0x0000000f1a0f7207 */ /* 0x000fc60005800000 */
[----:B------:R0:W-:Y:S01]  /*7d50*/  STL [R1+0xdc], R24 ;  /* 0x0000dc1801007387 */ /* 0x0001e20000100800 */
[C---:B------:R-:W-:Y:S02]  /*7d60*/  SEL R22, R26.reuse, R22, !P3 ;  /* 0x000000161a167207 */ /* 0x040fe40005800000 */
[C---:B------:R-:W-:Y:S01]  /*7d70*/  SEL R21, R26.reuse, R21, !P3 ;  /* 0x000000151a157207 */ /* 0x040fe20005800000 */
[----:B0-----:R-:W2:Y:S01]  /*7d80*/  LDL.LU R24, [R1+0xdf0] ;  /* 0x000df00001187983 */ /* 0x001ea20000300800 */
[----:B------:R-:W-:-:S03]  /*7d90*/  SEL R18, R26, R18, !P3 ;  /* 0x000000121a127207 */ /* 0x000fc60005800000 */
[----:B------:R0:W-:Y:S01]  /*7da0*/  STL [R1+0xd8], R15 ;  /* 0x0000d80f01007387 */ /* 0x0001e20000100800 */
[----:B------:R-:W-:-:S03]  /*7db0*/  SEL R14, R26, R14, !P3 ;  /* 0x0000000e1a0e7207 */ /* 0x000fc60005800000 */
[----:B0-----:R-:W2:Y:S04]  /*7dc0*/  LDL.LU R15, [R1+0xdec] ;  /* 0x000dec00010f7983 */ /* 0x001ea80000300800 */
[----:B------:R0:W-:Y:S04]  /*7dd0*/  STL [R1+0xd4], R22 ;  /* 0x0000d41601007387 */ /* 0x0001e80000100800 */
[----:B0-----:R-:W2:Y:S04]  /*7de0*/  LDL.LU R22, [R1+0xde8] ;  /* 0x000de80001167983 */ /* 0x001ea80000300800 */
[----:B------:R0:W-:Y:S04]  /*7df0*/  STL [R1+0xd0], R21 ;  /* 0x0000d01501007387 */ /* 0x0001e80000100800 */
[----:B0-----:R-:W2:Y:S04]  /*7e00*/  LDL.LU R21, [R1+0xde4] ;  /* 0x000de40001157983 */ /* 0x001ea80000300800 */
[----:B------:R0:W-:Y:S04]  /*7e10*/  STL [R1+0xcc], R18 ;  /* 0x0000cc1201007387 */ /* 0x0001e80000100800 */
[----:B0-----:R-:W2:Y:S04]  /*7e20*/  LDL.LU R18, [R1+0xde0] ;  /* 0x000de00001127983 */ /* 0x001ea80000300800 */
[----:B------:R0:W-:Y:S04]  /*7e30*/  STL [R1+0xc8], R14 ;  /* 0x0000c80e01007387 */ /* 0x0001e80000100800 */
[----:B0-----:R-:W2:Y:S01]  /*7e40*/  LDL.LU R14, [R1+0xddc] ;  /* 0x000ddc00010e7983 */ /* 0x001ea20000300800 */
[----:B------:R-:W-:-:S02]  /*7e50*/  SEL R6, R26, R6, !P3 ;  /* 0x000000061a067207 */ /* 0x000fc40005800000 */
[----:B------:R-:W-:-:S03]  /*7e60*/  SEL R11, R26, R11, !P3 ;  /* 0x0000000b1a0b7207 */ /* 0x000fc60005800000 */
[----:B------:R0:W-:Y:S01]  /*7e70*/  STL [R1+0xc4], R6 ;  /* 0x0000c40601007387 */ /* 0x0001e20000100800 */
[----:B------:R-:W-:-:S03]  /*7e80*/  SEL R16, R26, R16, !P3 ;  /* 0x000000101a107207 */ /* 0x000fc60005800000 */
[----:B------:R-:W-:Y:S01]  /*7e90*/  STL [R1+0xc0], R11 ;  /* 0x0000c00b01007387 */ /* 0x000fe20000100800 */
[----:B0-----:R-:W-:-:S05]  /*7ea0*/  SEL R6, R26, R17, !P3 ;  /* 0x000000111a067207 */ /* 0x001fca0005800000 */
[----:B------:R0:W-:Y:S04]  /*7eb0*/  STL [R1+0xbc], R6 ;  /* 0x0000bc0601007387 */ /* 0x0001e80000100800 */
[----:B------:R-:W-:Y:S01]  /*7ec0*/  STL [R1+0xb8], R16 ;  /* 0x0000b81001007387 */ /* 0x000fe20000100800 */
[C---:B0-----:R-:W-:Y:S02]  /*7ed0*/  SEL R6, R26.reuse, R3, !P3 ;  /* 0x000000031a067207 */ /* 0x041fe40005800000 */
[C---:B------:R-:W-:Y:S02]  /*7ee0*/  SEL R3, R26.reuse, R2, !P3 ;  /* 0x000000021a037207 */ /* 0x040fe40005800000 */
[C---:B------:R-:W-:Y:S02]  /*7ef0*/  SEL R2, R26.reuse, R27, !P3 ;  /* 0x0000001b1a027207 */ /* 0x040fe40005800000 */
[----:B---3--:R-:W-:-:S02]  /*7f00*/  SEL R5, R26, R5, !P3 ;  /* 0x000000051a057207 */ /* 0x008fc40005800000 */
[----:B--2---:R-:W-:-:S05]  /*7f10*/  SEL R11, R26, R14, !P3 ;  /* 0x0000000e1a0b7207 */ /* 0x004fca0005800000 */
[----:B------:R-:W-:Y:S04]  /*7f20*/  STL [R1+0xb4], R11 ;  /* 0x0000b40b01007387 */ /* 0x000fe80000100800 */
[----:B------:R-:W2:Y:S04]  /*7f30*/  LDL.LU R17, [R1+0x54] ;  /* 0x0000540001117983 */ /* 0x000ea80000300800 */
[----:B------:R0:W-:Y:S04]  /*7f40*/  STL [R1+0xb0], R6 ;  /* 0x0000b00601007387 */ /* 0x0001e80000100800 */
[----:B------:R1:W-:Y:S01]  /*7f50*/  STL [R1+0xac], R3 ;  /* 0x0000ac0301007387 */ /* 0x0003e20000100800 */
[----:B0-----:R-:W-:-:S02]  /*7f60*/  SEL R6, R26, R9, !P3 ;  /* 0x000000091a067207 */ /* 0x001fc40005800000 */
[C---:B------:R-:W-:Y:S01]  /*7f70*/  SEL R9, R26.reuse, R29, !P3 ;  /* 0x0000001d1a097207 */ /* 0x040fe20005800000 */
[----:B-1----:R-:W3:Y:S04]  /*7f80*/  LDL.LU R3, [R1+0x5c] ;  /* 0x00005c0001037983 */ /* 0x002ee80000300800 */
[----:B------:R0:W-:Y:S04]  /*7f90*/  STL [R1+0xa8], R2 ;  /* 0x0000a80201007387 */ /* 0x0001e80000100800 */
[----:B0-----:R-:W3:Y:S04]  /*7fa0*/  LDL.LU R2, [R1+0x64] ;  /* 0x0000640001027983 */ /* 0x001ee80000300800 */
[----:B------:R0:W-:Y:S04]  /*7fb0*/  STL [R1+0xa4], R6 ;  /* 0x0000a40601007387 */ /* 0x0001e80000100800 */
[----:B------:R-:W3:Y:S01]  /*7fc0*/  LDL.LU R29, [R1+0x60] ;  /* 0x00006000011d7983 */ /* 0x000ee20000300800 */
[----:B0-----:R-:W-:-:S03]  /*7fd0*/  SEL R6, R26, R28, !P3 ;  /* 0x0000001c1a067207 */ /* 0x001fc60005800000 */
[----:B------:R4:W-:Y:S04]  /*7fe0*/  STL [R1+0xa0], R9 ;  /* 0x0000a00901007387 */ /* 0x0009e80000100800 */
[----:B------:R-:W3:Y:S04]  /*7ff0*/  LDL.LU R28, [R1+0x2c] ;  /* 0x00002c00011c7983 */ /* 0x000ee80000300800 */
[----:B------:R0:W-:Y:S01]  /*8000*/  STL [R1+0x9c], R6 ;  /* 0x00009c0601007387 */ /* 0x0001e20000100800 */
[----:B----4-:R-:W-:-:S03]  /*8010*/  SEL R9, R26, R20, !P3 ;  /* 0x000000141a097207 */ /* 0x010fc60005800000 */
[----:B------:R-:W4:Y:S04]  /*8020*/  LDL.LU R27, [R1+0x34] ;  /* 0x00003400011b7983 */ /* 0x000f280000300800 */
[----:B------:R5:W-:Y:S04]  /*8030*/  STL [R1+0x98], R5 ;  /* 0x0000980501007387 */ /* 0x000be80000100800 */
[----:B0-----:R-:W4:Y:S01]  /*8040*/  LDL.LU R6, [R1+0x4c] ;  /* 0x00004c0001067983 */ /* 0x001f220000300800 */
[----:B-----5:R-:W-:-:S03]  /*8050*/  SEL R5, R26, R10, !P3 ;  /* 0x0000000a1a057207 */ /* 0x020fc60005800000 */
[----:B------:R0:W-:Y:S04]  /*8060*/  STL [R1+0x94], R9 ;  /* 0x0000940901007387 */ /* 0x0001e80000100800 */
[----:B------:R1:W-:Y:S04]  /*8070*/  STL [R1+0x90], R5 ;  /* 0x0000900501007387 */ /* 0x0003e80000100800 */
[----:B------:R-:W5:Y:S01]  /*8080*/  LDL.LU R14, [R1+0x1d8] ;  /* 0x0001d800010e7983 */ /* 0x000f620000300800 */
[C---:B0-----:R-:W-:Y:S02]  /*8090*/  SEL R9, R26.reuse, R19, !P3 ;  /* 0x000000131a097207 */ /* 0x041fe40005800000 */
[----:B-1----:R-:W-:-:S03]  /*80a0*/  SEL R5, R26, R7, !P3 ;  /* 0x000000071a057207 */ /* 0x002fc60005800000 */
[----:B------:R-:W-:Y:S01]  /*80b0*/  STL [R1+0x8c], R9 ;  /* 0x00008c0901007387 */ /* 0x000fe20000100800 */
[----:B------:R-:W-:-:S03]  /*80c0*/  SEL R7, R26, R18, !P3 ;  /* 0x000000121a077207 */ /* 0x000fc60005800000 */
[----:B------:R0:W-:Y:S04]  /*80d0*/  STL [R1+0x88], R5 ;  /* 0x0000880501007387 */ /* 0x0001e80000100800 */
[----:B------:R-:W5:Y:S04]  /*80e0*/  LDL.LU R18, [R1+0x38] ;  /* 0x0000380001127983 */ /* 0x000f680000300800 */
[----:B------:R-:W-:Y:S01]  /*80f0*/  STL [R1+0x7c], R7 ;  /* 0x00007c0701007387 */ /* 0x000fe20000100800 */
[----:B0-----:R-:W-:-:S03]  /*8100*/  SEL R5, R26, R21, !P3 ;  /* 0x000000151a057207 */ /* 0x001fc60005800000 */
[----:B------:R-:W5:Y:S04]  /*8110*/  LDL.LU R21, [R1+0x1d0] ;  /* 0x0001d00001157983 */ /* 0x000f680000300800 */
[----:B------:R-:W5:Y:S04]  /*8120*/  LDL.LU R11, [R1+0x28] ;  /* 0x00002800010b7983 */ /* 0x000f680000300800 */
[----:B------:R0:W-:Y:S02]  /*8130*/  STL [R1+0x78], R5 ;  /* 0x0000780501007387 */ /* 0x0001e40000100800 */
[----:B0-----:R-:W-:-:S02]  /*8140*/  SEL R5, R26, R22, !P3 ;  /* 0x000000161a057207 */ /* 0x001fc40005800000 */
[----:B------:R-:W5:Y:S04]  /*8150*/  LDL.LU R22, [R1+0x50] ;  /* 0x0000500001167983 */ /* 0x000f680000300800 */
[----:B------:R-:W5:Y:S04]  /*8160*/  LDL.LU R9, [R1+0x19c] ;  /* 0x00019c0001097983 */ /* 0x000f680000300800 */
[----:B------:R0:W-:Y:S04]  /*8170*/  STL [R1+0x70], R5 ;  /* 0x0000700501007387 */ /* 0x0001e80000100800 */
[----:B0-----:R-:W5:Y:S04]  /*8180*/  LDL.LU R5, [R1+0x198] ;  /* 0x0001980001057983 */ /* 0x001f680000300800 */
[----:B------:R-:W5:Y:S04]  /*8190*/  LDL.LU R20, [R1+0x118] ;  /* 0x0001180001147983 */ /* 0x000f680000300800 */
[----:B------:R-:W5:Y:S04]  /*81a0*/  LDL.LU R10, [R1+0x124] ;  /* 0x00012400010a7983 */ /* 0x000f680000300800 */
[----:B------:R-:W5:Y:S04]  /*81b0*/  LDL.LU R19, [R1+0x128] ;  /* 0x0001280001137983 */ /* 0x000f680000300800 */
[----:B------:R-:W5:Y:S04]  /*81c0*/  LDL.LU R7, [R1+0x140] ;  /* 0x0001400001077983 */ /* 0x000f680000300800 */
[----:B------:R-:W5:Y:S01]  /*81d0*/  LDL.LU R16, [R1+0x148] ;  /* 0x0001480001107983 */ /* 0x000f620000300800 */
[----:B--2---:R-:W-:-:S05]  /*81e0*/  SEL R17, R26, R17, !P3 ;  /* 0x000000111a117207 */ /* 0x004fca0005800000 */
[----:B------:R0:W-:Y:S04]  /*81f0*/  STL [R1+0x6c], R17 ;  /* 0x00006c1101007387 */ /* 0x0001e80000100800 */
[----:B0-----:R-:W2:Y:S01]  /*8200*/  LDL.LU R17, [R1+0xf8] ;  /* 0x0000f80001117983 */ /* 0x001ea20000300800 */
[----:B---3--:R-:W-:-:S05]  /*8210*/  SEL R3, R26, R3, !P3 ;  /* 0x000000031a037207 */ /* 0x008fca0005800000 */
[----:B------:R0:W-:Y:S01]  /*8220*/  STL [R1+0x68], R3 ;  /* 0x0000680301007387 */ /* 0x0001e20000100800 */
[----:B------:R-:W-:-:S03]  /*8230*/  SEL R2, R26, R2, !P3 ;  /* 0x000000021a027207 */ /* 0x000fc60005800000 */
[----:B0-----:R-:W3:Y:S04]  /*8240*/  LDL.LU R3, [R1+0xf4] ;  /* 0x0000f40001037983 */ /* 0x001ee80000300800 */
[----:B------:R0:W-:Y:S01]  /*8250*/  STL [R1+0x64], R2 ;  /* 0x0000640201007387 */ /* 0x0001e20000100800 */
[----:B------:R-:W-:-:S03]  /*8260*/  SEL R29, R26, R29, !P3 ;  /* 0x0000001d1a1d7207 */ /* 0x000fc60005800000 */
[----:B0-----:R-:W3:Y:S01]  /*8270*/  LDL.LU R2, [R1+0xe8] ;  /* 0x0000e80001027983 */ /* 0x001ee20000300800 */
[----:B------:R-:W-:-:S03]  /*8280*/  SEL R28, R26, R28, !P3 ;  /* 0x0000001c1a1c7207 */ /* 0x000fc60005800000 */
[----:B------:R0:W-:Y:S01]  /*8290*/  STL [R1+0x60], R29 ;  /* 0x0000601d01007387 */ /* 0x0001e20000100800 */
[----:B----4-:R-:W-:-:S03]  /*82a0*/  SEL R27, R26, R27, !P3 ;  /* 0x0000001b1a1b7207 */ /* 0x010fc60005800000 */
[----:B0-----:R-:W4:Y:S04]  /*82b0*/  LDL.LU R29, [R1+0x30] ;  /* 0x00003000011d7983 */ /* 0x001f280000300800 */
[----:B------:R0:W-:Y:S01]  /*82c0*/  STL [R1+0x5c], R28 ;  /* 0x00005c1c01007387 */ /* 0x0001e20000100800 */
[----:B------:R-:W-:-:S03]  /*82d0*/  SEL R6, R26, R6, !P3 ;  /* 0x000000061a067207 */ /* 0x000fc60005800000 */
[----:B0-----:R-:W4:Y:S04]  /*82e0*/  LDL.LU R28, [R1+0x3c] ;  /* 0x00003c00011c7983 */ /* 0x001f280000300800 */
[----:B------:R0:W-:Y:S01]  /*82f0*/  STL [R1+0x54], R27 ;  /* 0x0000541b01007387 */ /* 0x0001e20000100800 */
[----:B-----5:R-:W-:-:S03]  /*8300*/  SEL R14, R26, R14, !P3 ;  /* 0x0000000e1a0e7207 */ /* 0x020fc60005800000 */
[----:B0-----:R-:W5:Y:S01]  /*8310*/  LDL.LU R27, [R1+0x40] ;  /* 0x00004000011b7983 */ /* 0x001f620000300800 */
[C---:B------:R-:W-:Y:S02]  /*8320*/  SEL R18, R26.reuse, R18, !P3 ;  /* 0x000000121a127207 */ /* 0x040fe40005800000 */
[C---:B------:R-:W-:Y:S02]  /*8330*/  SEL R21, R26.reuse, R21, !P3 ;  /* 0x000000151a157207 */ /* 0x040fe40005800000 */
[----:B------:R-:W-:-:S05]  /*8340*/  SEL R22, R26, R22, !P3 ;  /* 0x000000161a167207 */ /* 0x000fca0005800000 */
[----:B------:R0:W-:Y:S04]  /*8350*/  STL [R1+0x50], R22 ;  /* 0x0000501601007387 */ /* 0x0001e80000100800 */
[----:B0-----:R-:W5:Y:S04]  /*8360*/  LDL.LU R22, [R1+0x48] ;  /* 0x0000480001167983 */ /* 0x001f680000300800 */
[----:B------:R0:W-:Y:S04]  /*8370*/  STL [R1+0x4c], R6 ;  /* 0x00004c0601007387 */ /* 0x0001e80000100800 */
[----:B0-----:R-:W5:Y:S04]  /*8380*/  LDL.LU R6, [R1+0x80] ;  /* 0x0000800001067983 */ /* 0x001f680000300800 */
[----:B------:R0:W-:Y:S04]  /*8390*/  STL [R1+0x38], R18 ;  /* 0x0000381201007387 */ /* 0x0001e80000100800 */
        /* <DEDUP_REMOVED lines=8> */
[----:B------:R0:W-:Y:S01]  /*8420*/  STL [R1+0x28], R11 ;  /* 0x0000280b01007387 */ /* 0x0001e20000100800 */
[C---:B------:R-:W-:Y:S02]  /*8430*/  SEL R20, R26.reuse, R20, !P3 ;  /* 0x000000141a147207 */ /* 0x040fe40005800000 */
[C---:B------:R-:W-:Y:S02]  /*8440*/  SEL R10, R26.reuse, R10, !P3 ;  /* 0x0000000a1a0a7207 */ /* 0x040fe40005800000 */
[C---:B------:R-:W-:Y:S01]  /*8450*/  SEL R19, R26.reuse, R19, !P3 ;  /* 0x000000131a137207 */ /* 0x040fe20005800000 */
[----:B0-----:R-:W5:Y:S04]  /*8460*/  LDL.LU R11, [R1+0x44] ;  /* 0x00004400010b7983 */ /* 0x001f680000300800 */
[----:B------:R0:W-:Y:S01]  /*8470*/  STL [R1+0x24], R9 ;  /* 0x0000240901007387 */ /* 0x0001e20000100800 */
[----:B------:R-:W-:-:S03]  /*8480*/  SEL R7, R26, R7, !P3 ;  /* 0x000000071a077207 */ /* 0x000fc60005800000 */
[----:B0-----:R-:W5:Y:S04]  /*8490*/  LDL.LU R9, [R1+0xdd8] ;  /* 0x000dd80001097983 */ /* 0x001f680000300800 */
[----:B------:R0:W-:Y:S01]  /*84a0*/  STL [R1+0x20], R5 ;  /* 0x0000200501007387 */ /* 0x0001e20000100800 */
[----:B------:R-:W-:-:S03]  /*84b0*/  SEL R16, R26, R16, !P3 ;  /* 0x000000101a107207 */ /* 0x000fc60005800000 */
        /* <DEDUP_REMOVED lines=9> */
[----:B------:R-:W-:Y:S01]  /*8550*/  STL [R1+0xd38], R16 ;  /* 0x000d381001007387 */ /* 0x000fe20000100800 */
[----:B--2---:R-:W-:-:S05]  /*8560*/  SEL R17, R26, R17, !P3 ;  /* 0x000000111a117207 */ /* 0x004fca0005800000 */
[----:B------:R-:W-:Y:S01]  /*8570*/  STL [R1+0xd3c], R17 ;  /* 0x000d3c1101007387 */ /* 0x000fe20000100800 */
[----:B---3--:R-:W-:-:S05]  /*8580*/  SEL R3, R26, R3, !P3 ;  /* 0x000000031a037207 */ /* 0x008fca0005800000 */
[----:B------:R-:W-:Y:S01]  /*8590*/  STL [R1+0xd40], R3 ;  /* 0x000d400301007387 */ /* 0x000fe20000100800 */
[----:B------:R-:W-:-:S05]  /*85a0*/  SEL R2, R26, R2, !P3 ;  /* 0x000000021a027207 */ /* 0x000fca0005800000 */
[----:B------:R-:W-:Y:S01]  /*85b0*/  STL [R1+0xd44], R2 ;  /* 0x000d440201007387 */ /* 0x000fe20000100800 */
[----:B----4-:R-:W-:-:S05]  /*85c0*/  SEL R29, R26, R29, !P3 ;  /* 0x0000001d1a1d7207 */ /* 0x010fca0005800000 */
[----:B------:R-:W-:Y:S01]  /*85d0*/  STL [R1+0xd48], R29 ;  /* 0x000d481d01007387 */ /* 0x000fe20000100800 */
[----:B------:R-:W-:-:S05]  /*85e0*/  SEL R28, R26, R28, !P3 ;  /* 0x0000001c1a1c7207 */ /* 0x000fca0005800000 */
[----:B------:R-:W-:Y:S01]  /*85f0*/  STL [R1+0xd4c], R28 ;  /* 0x000d4c1c01007387 */ /* 0x000fe20000100800 */
[----:B-----5:R-:W-:-:S05]  /*8600*/  SEL R27, R26, R27, !P3 ;  /* 0x0000001b1a1b7207 */ /* 0x020fca0005800000 */
[----:B------:R0:W-:Y:S01]  /*8610*/  STL [R1+0xd50], R27 ;  /* 0x000d501b01007387 */ /* 0x0001e20000100800 */
[----:B------:R-:W-:-:S05]  /*8620*/  SEL R22, R26, R22, !P3 ;  /* 0x000000161a167207 */ /* 0x000fca0005800000 */
[----:B------:R-:W-:Y:S01]  /*8630*/  STL [R1+0xd54], R22 ;  /* 0x000d541601007387 */ /* 0x000fe20000100800 */
[----:B------:R-:W-:-:S05]  /*8640*/  SEL R6, R26, R6, !P3 ;  /* 0x000000061a067207 */ /* 0x000fca0005800000 */
[----:B------:R-:W-:Y:S01]  /*8650*/  STL [R1+0xd58], R6 ;  /* 0x000d580601007387 */ /* 0x000fe20000100800 */
[----:B------:R-:W-:-:S05]  /*8660*/  SEL R18, R26, R18, !P3 ;  /* 0x000000121a127207 */ /* 0x000fca0005800000 */
[----:B------:R-:W-:Y:S01]  /*8670*/  STL [R1+0xd5c], R18 ;  /* 0x000d5c1201007387 */ /* 0x000fe20000100800 */
[----:B------:R-:W-:-:S05]  /*8680*/  SEL R14, R26, R14, !P3 ;  /* 0x0000000e1a0e7207 */ /* 0x000fca0005800000 */
[----:B------:R-:W-:Y:S01]  /*8690*/  STL [R1+0xd60], R14 ;  /* 0x000d600e01007387 */ /* 0x000fe20000100800 */
[----:B------:R-:W-:-:S05]  /*86a0*/  SEL R21, R26, R21, !P3 ;  /* 0x000000151a157207 */ /* 0x000fca0005800000 */
[----:B------:R-:W-:Y:S04]  /*86b0*/  STL [R1+0xd64], R21 ;  /* 0x000d641501007387 */ /* 0x000fe80000100800 */
[----:B0-----:R-:W2:Y:S04]  /*86c0*/  LDL.LU R27, [R1+0x200] ;  /* 0x00020000011b7983 */ /* 0x001ea80000300800 */
[----:B------:R-:W3:Y:S04]  /*86d0*/  LDL.LU R28, [R1+0x1f8] ;  /* 0x0001f800011c7983 */ /* 0x000ee80000300800 */
[----:B------:R-:W4:Y:S04]  /*86e0*/  LDL.LU R29, [R1+0x1f0] ;  /* 0x0001f000011d7983 */ /* 0x000f280000300800 */
[----:B------:R-:W5:Y:S04]  /*86f0*/  LDL.LU R2, [R1+0x1ec] ;  /* 0x0001ec0001027983 */ /* 0x000f680000300800 */
[----:B------:R-:W5:Y:S01]  /*8700*/  LDL.LU R3, [R1+0x1e8] ;  /* 0x0001e80001037983 */ /* 0x000f620000300800 */
[----:B------:R-:W-:-:S03]  /*8710*/  SEL R11, R26, R11, !P3 ;  /* 0x0000000b1a0b7207 */ /* 0x000fc60005800000 */
[----:B------:R-:W5:Y:S01]  /*8720*/  LDL.LU R17, [R1+0x1e4] ;  /* 0x0001e40001117983 */ /* 0x000f620000300800 */
[----:B------:R-:W-:Y:S01]  /*8730*/  @!P2 IMAD.MOV R25, RZ, RZ, -R25 ;  /* 0x000000ffff19a224 */ /* 0x000fe200078e0a19 */
[C---:B------:R-:W-:Y:S02]  /*8740*/  SEL R9, R26.reuse, R9, !P3 ;  /* 0x000000091a097207 */ /* 0x040fe40005800000 */
[----:B------:R-:W5:Y:S01]  /*8750*/  LDL.LU R16, [R1+0x1e0] ;  /* 0x0001e00001107983 */ /* 0x000f620000300800 */
[----:B------:R-:W-:Y:S01]  /*8760*/  @!P5 IMAD.MOV R13, RZ, RZ, -R13 ;  /* 0x000000ffff0dd224 */ /* 0x000fe200078e0a0d */
[C---:B------:R-:W-:Y:S02]  /*8770*/  SEL R15, R26.reuse, R15, !P3 ;  /* 0x0000000f1a0f7207 */ /* 0x040fe40005800000 */
[----:B------:R-:W-:Y:S01]  /*8780*/  STL [R1+0xd68], R11 ;  /* 0x000d680b01007387 */ /* 0x000fe20000100800 */
[----:B------:R-:W-:Y:S01]  /*8790*/  @!P0 IMAD.MOV R12, RZ, RZ, -R12 ;  /* 0x000000ffff0c8224 */ /* 0x000fe200078e0a0c */
[C---:B------:R-:W-:Y:S01]  /*87a0*/  SEL R24, R26.reuse, R24, !P3 ;  /* 0x000000181a187207 */ /* 0x040fe20005800000 */
[----:B------:R-:W-:Y:S01]  /*87b0*/  @!P4 IMAD.MOV R4, RZ, RZ, -R4 ;  /* 0x000000ffff04c224 */ /* 0x000fe200078e0a04 */
[C---:B------:R-:W-:Y:S01]  /*87c0*/  SEL R5, R26.reuse, R5, !P3 ;  /* 0x000000051a057207 */ /* 0x040fe20005800000 */
[----:B------:R-:W-:Y:S01]  /*87d0*/  @!P1 IMAD.MOV R0, RZ, RZ, -R0 ;  /* 0x000000ffff009224 */ /* 0x000fe200078e0a00 */
[----:B------:R-:W-:-:S02]  /*87e0*/  SEL R8, R26, R8, !P3 ;  /* 0x000000081a087207 */ /* 0x000fc40005800000 */
[C---:B------:R-:W-:Y:S02]  /*87f0*/  SEL R23, R26.reuse, R23, !P3 ;  /* 0x000000171a177207 */ /* 0x040fe40005800000 */
[C---:B------:R-:W-:Y:S02]  /*8800*/  SEL R25, R26.reuse, R25, !P3 ;  /* 0x000000191a197207 */ /* 0x040fe40005800000 */
[C---:B------:R-:W-:Y:S02]  /*8810*/  SEL R20, R26.reuse, R20, !P3 ;  /* 0x000000141a147207 */ /* 0x040fe40005800000 */
[C---:B------:R-:W-:Y:S02]  /*8820*/  SEL R13, R26.reuse, R13, !P3 ;  /* 0x0000000d1a0d7207 */ /* 0x040fe40005800000 */
[C---:B------:R-:W-:Y:S02]  /*8830*/  SEL R12, R26.reuse, R12, !P3 ;  /* 0x0000000c1a0c7207 */ /* 0x040fe40005800000 */
[----:B------:R-:W-:-:S02]  /*8840*/  SEL R10, R26, R10, !P3 ;  /* 0x0000000a1a0a7207 */ /* 0x000fc40005800000 */
[C---:B------:R-:W-:Y:S02]  /*8850*/  SEL R4, R26.reuse, R4, !P3 ;  /* 0x000000041a047207 */ /* 0x040fe40005800000 */
[C---:B------:R-:W-:Y:S02]  /*8860*/  SEL R19, R26.reuse, R19, !P3 ;  /* 0x000000131a137207 */ /* 0x040fe40005800000 */
[----:B------:R-:W-:-:S05]  /*8870*/  SEL R7, R26, R7, !P3 ;  /* 0x000000071a077207 */ /* 0x000fca0005800000 */
[----:B------:R-:W-:Y:S04]  /*8880*/  STL [R1+0xd6c], R7 ;  /* 0x000d6c0701007387 */ /* 0x000fe80000100800 */
[----:B------:R-:W-:Y:S04]  /*8890*/  STL [R1+0xd70], R19 ;  /* 0x000d701301007387 */ /* 0x000fe80000100800 */
[----:B------:R-:W-:Y:S04]  /*88a0*/  STL [R1+0xd74], R10 ;  /* 0x000d740a01007387 */ /* 0x000fe80000100800 */
[----:B------:R-:W-:Y:S04]  /*88b0*/  STL [R1+0xd78], R20 ;  /* 0x000d781401007387 */ /* 0x000fe80000100800 */
[----:B------:R-:W-:Y:S04]  /*88c0*/  STL [R1+0xd7c], R5 ;  /* 0x000d7c0501007387 */ /* 0x000fe80000100800 */
[----:B------:R-:W-:Y:S01]  /*88d0*/  STL [R1+0xd80], R9 ;  /* 0x000d800901007387 */ /* 0x000fe20000100800 */
[----:B------:R-:W-:-:S03]  /*88e0*/  SEL R0, R26, R0, !P3 ;  /* 0x000000001a007207 */ /* 0x000fc60005800000 */
[----:B------:R-:W-:Y:S04]  /*88f0*/  STL [R1+0xd84], R15 ;  /* 0x000d840f01007387 */ /* 0x000fe80000100800 */
[----:B------:R-:W-:Y:S04]  /*8900*/  STL [R1+0xd88], R24 ;  /* 0x000d881801007387 */ /* 0x000fe80000100800 */
[----:B------:R-:W-:Y:S04]  /*8910*/  STL [R1+0xd8c], R8 ;  /* 0x000d8c0801007387 */ /* 0x000fe80000100800 */
[----:B------:R-:W-:Y:S04]  /*8920*/  STL [R1+0xd90], R23 ;  /* 0x000d901701007387 */ /* 0x000fe80000100800 */
[----:B------:R-:W-:Y:S04]  /*8930*/  STL [R1+0xd94], R25 ;  /* 0x000d941901007387 */ /* 0x000fe80000100800 */
[----:B------:R-:W-:Y:S04]  /*8940*/  STL [R1+0xd98], R13 ;  /* 0x000d980d01007387 */ /* 0x000fe80000100800 */
[----:B------:R-:W-:Y:S04]  /*8950*/  STL [R1+0xd9c], R12 ;  /* 0x000d9c0c01007387 */ /* 0x000fe80000100800 */
[----:B------:R-:W-:Y:S04]  /*8960*/  STL [R1+0xda0], R4 ;  /* 0x000da00401007387 */ /* 0x000fe80000100800 */
[----:B------:R2:W-:Y:S02]  /*8970*/  STL [R1+0xda4], R0 ;  /* 0x000da40001007387 */ /* 0x0005e40000100800 */
[----:B--2---:R-:W-:-:S02]  /*8980*/  IMAD R0, R27, c[0x0][0x190], RZ ;  /* 0x000064001b007a24 */ /* 0x004fc400078e02ff */
[----:B---3--:R-:W-:Y:S02]  /*8990*/  IMAD R26, R28, c[0x0][0x190], RZ ;  /* 0x000064001c1a7a24 */ /* 0x008fe400078e02ff */
[----:B----4-:R-:W-:-:S03]  /*89a0*/  IMAD R4, R29, c[0x0][0x190], RZ ;  /* 0x000064001d047a24 */ /* 0x010fc600078e02ff */
[----:B------:R-:W-:Y:S04]  /*89b0*/  STL [R1+0xda8], R26 ;  /* 0x000da81a01007387 */ /* 0x000fe80000100800 */
[----:B------:R0:W-:Y:S01]  /*89c0*/  STL [R1+0x380], R0 ;  /* 0x0003800001007387 */ /* 0x0001e20000100800 */
[----:B-----5:R-:W-:-:S03]  /*89d0*/  IMAD R3, R3, c[0x0][0x190], RZ ;  /* 0x0000640003037a24 */ /* 0x020fc600078e02ff */
[----:B------:R-:W-:Y:S01]  /*89e0*/  STL [R1+0x48], R4 ;  /* 0x0000480401007387 */ /* 0x000fe20000100800 */
[----:B0-----:R-:W-:-:S05]  /*89f0*/  IMAD R0, R2, c[0x0][0x190], RZ ;  /* 0x0000640002007a24 */ /* 0x001fca00078e02ff */
[----:B------:R0:W-:Y:S04]  /*8a00*/  STL [R1+0x58], R0 ;  /* 0x0000580001007387 */ /* 0x0001e80000100800 */
[----:B------:R-:W-:Y:S04]  /*8a10*/  STL [R1+0x74], R3 ;  /* 0x0000740301007387 */ /* 0x000fe80000100800 */
[----:B------:R-:W2:Y:S01]  /*8a20*/  LDL.LU R26, [R1+0x1cc] ;  /* 0x0001cc00011a7983 */ /* 0x000ea20000300800 */
[----:B------:R-:W-:Y:S02]  /*8a30*/  IMAD R2, R17, c[0x0][0x190], RZ ;  /* 0x0000640011027a24 */ /* 0x000fe400078e02ff */
[----:B0-----:R-:W-:-:S03]  /*8a40*/  IMAD R0, R16, c[0x0][0x190], RZ ;  /* 0x0000640010007a24 */ /* 0x001fc600078e02ff */
[----:B------:R-:W-:Y:S04]  /*8a50*/  STL [R1+0x80], R2 ;  /* 0x0000800201007387 */ /* 0x000fe80000100800 */
[----:B--2---:R0:W-:Y:S04]  /*8a60*/  STL [R1+0xdbc], R26 ;  /* 0x000dbc1a01007387 */ /* 0x0041e80000100800 */
[----:B------:R-:W-:Y:S04]  /*8a70*/  STL [R1+0x84], R0 ;  /* 0x0000840001007387 */ /* 0x000fe80000100800 */
[----:B0-----:R-:W2:Y:S04]  /*8a80*/  LDL.LU R26, [R1+0x1d4] ;  /* 0x0001d400011a7983 */ /* 0x001ea80000300800 */
[----:B--2---:R0:W-:Y:S04]  /*8a90*/  STL [R1+0xdc0], R26 ;  /* 0x000dc01a01007387 */ /* 0x0041e80000100800 */
[----:B0-----:R-:W2:Y:S04]  /*8aa0*/  LDL.LU R26, [R1+0x1dc] ;  /* 0x0001dc00011a7983 */ /* 0x001ea80000300800 */
[----:B------:R-:W3:Y:S04]  /*8ab0*/  LDL.LU R0, [R1+0x1c8] ;  /* 0x0001c80001007983 */ /* 0x000ee80000300800 */
[----:B------:R-:W4:Y:S04]  /*8ac0*/  LDL.LU R4, [R1+0x1c4] ;  /* 0x0001c40001047983 */ /* 0x000f280000300800 */
[----:B------:R-:W5:Y:S04]  /*8ad0*/  LDL.LU R12, [R1+0x1c0] ;  /* 0x0001c000010c7983 */ /* 0x000f680000300800 */
[----:B------:R-:W3:Y:S04]  /*8ae0*/  LDL.LU R13, [R1+0x1bc] ;  /* 0x0001bc00010d7983 */ /* 0x000ee80000300800 */
        /* <DEDUP_REMOVED lines=23> */
[----:B------:R-:W3:Y:S01]  /*8c60*/  LDL.LU R16, [R1+0x14c] ;  /* 0x00014c0001107983 */ /* 0x000ee20000300800 */
[----:B--2---:R-:W-:-:S05]  /*8c70*/  IMAD R26, R26, c[0x0][0x190], RZ ;  /* 0x000064001a1a7a24 */ /* 0x004fca00078e02ff */
[----:B------:R0:W-:Y:S04]  /*8c80*/  STL [R1+0xe8], R26 ;  /* 0x0000e81a01007387 */ /* 0x0001e80000100800 */
[----:B0-----:R-:W2:Y:S02]  /*8c90*/  LDL.LU R26, [R1+0xdc0] ;  /* 0x000dc000011a7983 */ /* 0x001ea40000300800 */
[----:B--2---:R-:W-:-:S05]  /*8ca0*/  IMAD R26, R26, c[0x0][0x190], RZ ;  /* 0x000064001a1a7a24 */ /* 0x004fca00078e02ff */
[----:B------:R0:W-:Y:S04]  /*8cb0*/  STL [R1+0xf8], R26 ;  /* 0x0000f81a01007387 */ /* 0x0001e80000100800 */
[----:B0-----:R-:W2:Y:S01]  /*8cc0*/  LDL.LU R26, [R1+0xdbc] ;  /* 0x000dbc00011a7983 */ /* 0x001ea20000300800 */
[----:B---3--:R-:W-:Y:S02]  /*8cd0*/  IMAD R0, R0, c[0x0][0x190], RZ ;  /* 0x0000640000007a24 */ /* 0x008fe400078e02ff */
[----:B------:R-:W-:Y:S02]  /*8ce0*/  IMAD R5, R5, c[0x0][0x190], RZ ;  /* 0x0000640005057a24 */ /* 0x000fe400078e02ff */
[----:B------:R-:W-:Y:S02]  /*8cf0*/  IMAD R3, R3, c[0x0][0x190], RZ ;  /* 0x0000640003037a24 */ /* 0x000fe400078e02ff */
[----:B--2---:R-:W-:-:S05]  /*8d00*/  IMAD R26, R26, c[0x0][0x190], RZ ;  /* 0x000064001a1a7a24 */ /* 0x004fca00078e02ff */
[----:B------:R4:W-:Y:S04]  /*8d10*/  STL [R1+0x124], R26 ;  /* 0x0001241a01007387 */ /* 0x0009e80000100800 */
[----:B------:R0:W-:Y:S01]  /*8d20*/  STL [R1+0x148], R0 ;  /* 0x0001480001007387 */ /* 0x0001e20000100800 */
[----:B----4-:R-:W-:Y:S02]  /*8d30*/  IMAD R26, R4, c[0x0][0x190], RZ ;  /* 0x00006400041a7a24 */ /* 0x010fe400078e02ff */
[----:B-----5:R-:W-:Y:S02]  /*8d40*/  IMAD R4, R12, c[0x0][0x190], RZ ;  /* 0x000064000c047a24 */ /* 0x020fe400078e02ff */
[----:B0-----:R-:W-:Y:S01]  /*8d50*/  IMAD R0, R13, c[0x0][0x190], RZ ;  /* 0x000064000d007a24 */ /* 0x001fe200078e02ff */
[----:B------:R-:W-:Y:S01]  /*8d60*/  STL [R1+0x1c8], R26 ;  /* 0x0001c81a01007387 */ /* 0x000fe20000100800 */
[----:B------:R-:W-:-:S03]  /*8d70*/  IMAD R12, R25, c[0x0][0x190], RZ ;  /* 0x00006400190c7a24 */ /* 0x000fc600078e02ff */
[----:B------:R0:W-:Y:S04]  /*8d80*/  STL [R1+0x1cc], R4 ;  /* 0x0001cc0401007387 */ /* 0x0001e80000100800 */
[----:B------:R1:W-:Y:S01]  /*8d90*/  STL [R1+0x1bc], R0 ;  /* 0x0001bc0001007387 */ /* 0x0003e20000100800 */
[----:B0-----:R-:W-:-:S03]  /*8da0*/  IMAD R4, R23, c[0x0][0x190], RZ ;  /* 0x0000640017047a24 */ /* 0x001fc600078e02ff */
[----:B------:R-:W-:Y:S01]  /*8db0*/  STL [R1+0x1b8], R12 ;  /* 0x0001b80c01007387 */ /* 0x000fe20000100800 */
[----:B-1----:R-:W-:-:S03]  /*8dc0*/  IMAD R0, R8, c[0x0][0x190], RZ ;  /* 0x0000640008007a24 */ /* 0x002fc600078e02ff */
[----:B------:R0:W-:Y:S01]  /*8dd0*/  STL [R1+0x1e0], R4 ;  /* 0x0001e00401007387 */ /* 0x0001e20000100800 */
[----:B------:R-:W-:-:S03]  /*8de0*/  IMAD R8, R24, c[0x0][0x190], RZ ;  /* 0x0000640018087a24 */ /* 0x000fc600078e02ff */
[----:B------:R1:W-:Y:S01]  /*8df0*/  STL [R1+0x1e4], R0 ;  /* 0x0001e40001007387 */ /* 0x0003e20000100800 */
[----:B0-----:R-:W-:-:S03]  /*8e00*/  IMAD R4, R15, c[0x0][0x190], RZ ;  /* 0x000064000f047a24 */ /* 0x001fc600078e02ff */
[----:B------:R-:W-:Y:S01]  /*8e10*/  STL [R1+0x200], R8 ;  /* 0x0002000801007387 */ /* 0x000fe20000100800 */
[----:B-1----:R-:W-:-:S03]  /*8e20*/  IMAD R0, R9, c[0x0][0x190], RZ ;  /* 0x0000640009007a24 */ /* 0x002fc600078e02ff */
[----:B------:R0:W-:Y:S04]  /*8e30*/  STL [R1+0x204], R4 ;  /* 0x0002040401007387 */ /* 0x0001e80000100800 */
[----:B------:R1:W-:Y:S01]  /*8e40*/  STL [R1+0x1a4], R0 ;  /* 0x0001a40001007387 */ /* 0x0003e20000100800 */
[----:B0-----:R-:W-:-:S03]  /*8e50*/  IMAD R4, R20, c[0x0][0x190], RZ ;  /* 0x0000640014047a24 */ /* 0x001fc600078e02ff */
[----:B------:R0:W-:Y:S01]  /*8e60*/  STL [R1+0x1a0], R5 ;  /* 0x0001a00501007387 */ /* 0x0001e20000100800 */
[----:B-1----:R-:W-:-:S03]  /*8e70*/  IMAD R0, R10, c[0x0][0x190], RZ ;  /* 0x000064000a007a24 */ /* 0x002fc600078e02ff */
[----:B------:R1:W-:Y:S04]  /*8e80*/  STL [R1+0x194], R4 ;  /* 0x0001940401007387 */ /* 0x0003e80000100800 */
[----:B------:R2:W-:Y:S01]  /*8e90*/  STL [R1+0x190], R0 ;  /* 0x0001900001007387 */ /* 0x0005e20000100800 */
[----:B0-----:R-:W-:Y:S02]  /*8ea0*/  IMAD R5, R19, c[0x0][0x190], RZ ;  /* 0x0000640013057a24 */ /* 0x001fe400078e02ff */
[----:B-1----:R-:W-:-:S03]  /*8eb0*/  IMAD R4, R7, c[0x0][0x190], RZ ;  /* 0x0000640007047a24 */ /* 0x002fc600078e02ff */
[----:B------:R0:W-:Y:S01]  /*8ec0*/  STL [R1+0x210], R5 ;  /* 0x0002100501007387 */ /* 0x0001e20000100800 */
[----:B--2---:R-:W-:-:S03]  /*8ed0*/  IMAD R0, R11, c[0x0][0x190], RZ ;  /* 0x000064000b007a24 */ /* 0x004fc600078e02ff */
        /* <DEDUP_REMOVED lines=16> */
[----:B------:R-:W-:Y:S01]  /*8fe0*/  STL [R1+0x24c], R5 ;  /* 0x00024c0501007387 */ /* 0x000fe20000100800 */
[----:B--2---:R-:W-:-:S03]  /*8ff0*/  IMAD R0, R2, c[0x0][0x190], RZ ;  /* 0x0000640002007a24 */ /* 0x004fc600078e02ff */
[----:B------:R-:W-:Y:S04]  /*9000*/  STL [R1+0x258], R4 ;  /* 0x0002580401007387 */ /* 0x000fe80000100800 */
[----:B------:R0:W-:Y:S04]  /*9010*/  STL [R1+0x25c], R0 ;  /* 0x00025c0001007387 */ /* 0x0001e80000100800 */
[----:B------:R-:W-:Y:S04]  /*9020*/  STL [R1+0x268], R3 ;  /* 0x0002680301007387 */ /* 0x000fe80000100800 */
[----:B------:R-:W2:Y:S01]  /*9030*/  LDL.LU R26, [R1+0x138] ;  /* 0x00013800011a7983 */ /* 0x000ea20000300800 */
[----:B------:R-:W-:-:S02]  /*9040*/  IMAD R2, R17, c[0x0][0x190], RZ ;  /* 0x0000640011027a24 */ /* 0x000fc400078e02ff */
        /* <DEDUP_REMOVED lines=139> */
[----:B----4-:R-:W-:Y:S02]  /*9900*/  IMAD R4, R4, c[0x0][0x190], RZ ;  /* 0x0000640004047a24 */ /* 0x010fe400078e02ff */
[----:B-----5:R-:W-:Y:S02]  /*9910*/  IMAD R12, R12, c[0x0][0x190], RZ ;  /* 0x000064000c0c7a24 */ /* 0x020fe400078e02ff */
[----:B------:R-:W-:-:S02]  /*9920*/  IMAD R13, R13, c[0x0][0x190], RZ ;  /* 0x000064000d0d7a24 */ /* 0x000fc400078e02ff */
[----:B------:R-:W-:Y:S02]  /*9930*/  IMAD R25, R25, c[0x0][0x190], RZ ;  /* 0x0000640019197a24 */ /* 0x000fe400078e02ff */
[----:B------:R-:W-:Y:S02]  /*9940*/  IMAD R23, R23, c[0x0][0x190], RZ ;  /* 0x0000640017177a24 */ /* 0x000fe400078e02ff */
[----:B------:R-:W-:Y:S02]  /*9950*/  IMAD R8, R8, c[0x0][0x190], RZ ;  /* 0x0000640008087a24 */ /* 0x000fe400078e02ff */
[----:B------:R-:W-:Y:S02]  /*9960*/  IMAD R24, R24, c[0x0][0x190], RZ ;  /* 0x0000640018187a24 */ /* 0x000fe400078e02ff */
[----:B------:R-:W-:Y:S02]  /*9970*/  IMAD R15, R15, c[0x0][0x190], RZ ;  /* 0x000064000f0f7a24 */ /* 0x000fe400078e02ff */
        /* <DEDUP_REMOVED lines=19> */
[----:B--2---:R-:W-:-:S05]  /*9ab0*/  IMAD R26, R26, c[0x0][0x190], RZ ;  /* 0x000064001a1a7a24 */ /* 0x004fca00078e02ff */
[----:B------:R0:W-:Y:S04]  /*9ac0*/  STL [R1+0x314], R26 ;  /* 0x0003141a01007387 */ /* 0x0001e80000100800 */
[----:B0-----:R-:W2:Y:S04]  /*9ad0*/  LDL.LU R26, [R1+0xda8] ;  /* 0x000da800011a7983 */ /* 0x001ea80000300800 */
[----:B------:R0:W-:Y:S04]  /*9ae0*/  STL [R1+0x318], R0 ;  /* 0x0003180001007387 */ /* 0x0001e80000100800 */
[----:B0-----:R-:W3:Y:S04]  /*9af0*/  LDL.LU R0, [R1+0xda4] ;  /* 0x000da40001007983 */ /* 0x001ee80000300800 */
[----:B------:R0:W-:Y:S04]  /*9b00*/  STL [R1+0x31c], R4 ;  /* 0x00031c0401007387 */ /* 0x0001e80000100800 */
[----:B0-----:R-:W4:Y:S04]  /*9b10*/  LDL.LU R4, [R1+0xda0] ;  /* 0x000da00001047983 */ /* 0x001f280000300800 */
[----:B------:R0:W-:Y:S04]  /*9b20*/  STL [R1+0x320], R12 ;  /* 0x0003200c01007387 */ /* 0x0001e80000100800 */
[----:B0-----:R-:W5:Y:S04]  /*9b30*/  LDL.LU R12, [R1+0xd9c] ;  /* 0x000d9c00010c7983 */ /* 0x001f680000300800 */
[----:B------:R0:W-:Y:S04]  /*9b40*/  STL [R1+0x324], R13 ;  /* 0x0003240d01007387 */ /* 0x0001e80000100800 */
        /* <DEDUP_REMOVED lines=42> */
[----:B0-----:R-:W3:Y:S04]  /*9df0*/  LDL.LU R2, [R1+0xd44] ;  /* 0x000d440001027983 */ /* 0x001ee80000300800 */
[----:B------:R0:W-:Y:S04]  /*9e00*/  STL [R1+0x37c], R3 ;  /* 0x00037c0301007387 */ /* 0x0001e80000100800 */
[----:B0-----:R-:W3:Y:S04]  /*9e10*/  LDL.LU R3, [R1+0xd40] ;  /* 0x000d400001037983 */ /* 0x001ee80000300800 */
[----:B------:R0:W-:Y:S04]  /*9e20*/  STL [R1+0x228], R17 ;  /* 0x0002281101007387 */ /* 0x0001e80000100800 */
[----:B0-----:R-:W4:Y:S04]  /*9e30*/  LDL.LU R17, [R1+0xd3c] ;  /* 0x000d3c0001117983 */ /* 0x001f280000300800 */
[----:B------:R0:W-:Y:S04]  /*9e40*/  STL [R1+0x1f8], R16 ;  /* 0x0001f81001007387 */ /* 0x0001e80000100800 */
[----:B0-----:R-:W5:Y:S01]  /*9e50*/  LDL.LU R16, [R1+0xd38] ;  /* 0x000d380001107983 */ /* 0x001f620000300800 */
[----:B--2---:R-:W-:-:S02]  /*9e60*/  IMAD R29, R29, c[0x0][0x190], RZ ;  /* 0x000064001d1d7a24 */ /* 0x004fc400078e02ff */
[----:B---3--:R-:W-:Y:S02]  /*9e70*/  IMAD R3, R3, c[0x0][0x190], RZ ;  /* 0x0000640003037a24 */ /* 0x008fe400078e02ff */
[----:B----4-:R-:W-:Y:S02]  /*9e80*/  IMAD R17, R17, c[0x0][0x190], RZ ;  /* 0x0000640011117a24 */ /* 0x010fe400078e02ff */
[----:B-----5:R-:W-:-:S05]  /*9e90*/  IMAD R16, R16, c[0x0][0x190], RZ ;  /* 0x0000640010107a24 */ /* 0x020fca00078e02ff */
[----:B------:R0:W-:Y:S04]  /*9ea0*/  STL [R1+0x1f0], R16 ;  /* 0x0001f01001007387 */ /* 0x0001e80000100800 */
[----:B0-----:R-:W2:Y:S04]  /*9eb0*/  LDL.LU R16, [R1+0xd34] ;  /* 0x000d340001107983 */ /* 0x001ea80000300800 */
[----:B------:R0:W-:Y:S04]  /*9ec0*/  STL [R1+0x1d4], R17 ;  /* 0x0001d41101007387 */ /* 0x0001e80000100800 */
[----:B0-----:R-:W2:Y:S04]  /*9ed0*/  LDL.LU R17, [R1+0xd30] ;  /* 0x000d300001117983 */ /* 0x001ea80000300800 */
[----:B------:R0:W-:Y:S02]  /*9ee0*/  STL [R1+0x1d0], R3 ;  /* 0x0001d00301007387 */ /* 0x0001e40000100800 */
[----:B0-----:R-:W-:-:S02]  /*9ef0*/  IMAD R3, R2, c[0x0][0x190], RZ ;  /* 0x0000640002037a24 */ /* 0x001fc400078e02ff */
[----:B------:R-:W-:-:S03]  /*9f00*/  IMAD R2, R28, c[0x0][0x190], RZ ;  /* 0x000064001c027a24 */ /* 0x000fc600078e02ff */
[----:B------:R0:W-:Y:S04]  /*9f10*/  STL [R1+0x1ac], R3 ;  /* 0x0001ac0301007387 */ /* 0x0001e80000100800 */
[----:B------:R-:W-:Y:S01]  /*9f20*/  STL [R1+0x1a8], R29 ;  /* 0x0001a81d01007387 */ /* 0x000fe20000100800 */
[----:B0-----:R-:W-:-:S03]  /*9f30*/  IMAD R3, R27, c[0x0][0x190], RZ ;  /* 0x000064001b037a24 */ /* 0x001fc600078e02ff */
[----:B------:R-:W3:Y:S04]  /*9f40*/  LDL.LU R27, [R1+0x74] ;  /* 0x00007400011b7983 */ /* 0x000ee80000300800 */
[----:B------:R0:W-:Y:S04]  /*9f50*/  STL [R1+0x17c], R2 ;  /* 0x00017c0201007387 */ /* 0x0001e80000100800 */
[----:B------:R1:W-:Y:S01]  /*9f60*/  STL [R1+0x170], R3 ;  /* 0x0001700301007387 */ /* 0x0003e20000100800 */
[----:B0-----:R-:W-:-:S03]  /*9f70*/  IMAD R2, R22, c[0x0][0x190], RZ ;  /* 0x0000640016027a24 */ /* 0x001fc600078e02ff */
[----:B------:R-:W4:Y:S01]  /*9f80*/  LDL.LU R22, [R1+0xf8] ;  /* 0x0000f80001167983 */ /* 0x000f220000300800 */
[----:B-1----:R-:W-:-:S03]  /*9f90*/  IMAD R3, R6, c[0x0][0x190], RZ ;  /* 0x0000640006037a24 */ /* 0x002fc600078e02ff */
[----:B------:R0:W-:Y:S01]  /*9fa0*/  STL [R1+0x154], R2 ;  /* 0x0001540201007387 */ /* 0x0001e20000100800 */
[----:B------:R-:W-:Y:S02]  /*9fb0*/  IMAD R6, R11, c[0x0][0x190], RZ ;  /* 0x000064000b067a24 */ /* 0x000fe400078e02ff */
[----:B0-----:R-:W-:Y:S02]  /*9fc0*/  IMAD R2, R18, c[0x0][0x190], RZ ;  /* 0x0000640012027a24 */ /* 0x001fe400078e02ff */
[----:B------:R-:W5:Y:S04]  /*9fd0*/  LDL.LU R18, [R1+0x84] ;  /* 0x0000840001127983 */ /* 0x000f680000300800 */
[----:B------:R0:W-:Y:S04]  /*9fe0*/  STL [R1+0x150], R3 ;  /* 0x0001500301007387 */ /* 0x0001e80000100800 */
[----:B------:R1:W-:Y:S01]  /*9ff0*/  STL [R1+0x12c], R2 ;  /* 0x00012c0201007387 */ /* 0x0003e20000100800 */
[----:B0-----:R-:W-:-:S02]  /*a000*/  IMAD R3, R14, c[0x0][0x190], RZ ;  /* 0x000064000e037a24 */ /* 0x001fc400078e02ff */
[----:B-1----:R-:W-:Y:S02]  /*a010*/  IMAD R2, R21, c[0x0][0x190], RZ ;  /* 0x0000640015027a24 */ /* 0x002fe400078e02ff */
[----:B------:R-:W4:Y:S04]  /*a020*/  LDL.LU R21, [R1+0xe8] ;  /* 0x0000e80001157983 */ /* 0x000f280000300800 */
[----:B------:R0:W-:Y:S04]  /*a030*/  STL [R1+0x128], R3 ;  /* 0x0001280301007387 */ /* 0x0001e80000100800 */
[----:B------:R1:W-:Y:S01]  /*a040*/  STL [R1+0x104], R2 ;  /* 0x0001040201007387 */ /* 0x0003e20000100800 */
[----:B0-----:R-:W-:-:S03]  /*a050*/  IMAD R3, R7, c[0x0][0x190], RZ ;  /* 0x0000640007037a24 */ /* 0x001fc600078e02ff */
[----:B------:R-:W-:Y:S01]  /*a060*/  STL [R1+0x100], R6 ;  /* 0x0001000601007387 */ /* 0x000fe20000100800 */
[----:B-1----:R-:W-:-:S03]  /*a070*/  IMAD R2, R19, c[0x0][0x190], RZ ;  /* 0x0000640013027a24 */ /* 0x002fc600078e02ff */
[----:B------:R-:W4:Y:S04]  /*a080*/  LDL.LU R19, [R1+0x80] ;  /* 0x0000800001137983 */ /* 0x000f280000300800 */
[----:B------:R0:W-:Y:S04]  /*a090*/  STL [R1+0xdc], R3 ;  /* 0x0000dc0301007387 */ /* 0x0001e80000100800 */
[----:B------:R1:W-:Y:S01]  /*a0a0*/  STL [R1+0xd8], R2 ;  /* 0x0000d80201007387 */ /* 0x0003e20000100800 */
[----:B0-----:R-:W-:Y:S02]  /*a0b0*/  IMAD R3, R10, c[0x0][0x190], RZ ;  /* 0x000064000a037a24 */ /* 0x001fe400078e02ff */
[----:B-1----:R-:W-:-:S02]  /*a0c0*/  IMAD R2, R20, c[0x0][0x190], RZ ;  /* 0x0000640014027a24 */ /* 0x002fc400078e02ff */
[----:B------:R-:W4:Y:S04]  /*a0d0*/  LDL.LU R20, [R1+0x58] ;  /* 0x0000580001147983 */ /* 0x000f280000300800 */
[----:B------:R0:W-:Y:S04]  /*a0e0*/  STL [R1+0xb4], R3 ;  /* 0x0000b40301007387 */ /* 0x0001e80000100800 */
[----:B------:R1:W-:Y:S01]  /*a0f0*/  STL [R1+0xb0], R2 ;  /* 0x0000b00201007387 */ /* 0x0003e20000100800 */
[----:B0-----:R-:W-:Y:S02]  /*a100*/  IMAD R3, R5, c[0x0][0x190], RZ ;  /* 0x0000640005037a24 */ /* 0x001fe400078e02ff */
[----:B------:R-:W-:-:S02]  /*a110*/  IMAD R5, R9, c[0x0][0x190], RZ ;  /* 0x0000640009057a24 */ /* 0x000fc400078e02ff */
[----:B-1----:R-:W-:Y:S01]  /*a120*/  IMAD R2, R15, c[0x0][0x190], RZ ;  /* 0x000064000f027a24 */ /* 0x002fe200078e02ff */
[----:B------:R0:W-:Y:S04]  /*a130*/  STL [R1+0x8c], R3 ;  /* 0x00008c0301007387 */ /* 0x0001e80000100800 */
[----:B------:R-:W-:Y:S01]  /*a140*/  STL [R1+0x88], R5 ;  /* 0x0000880501007387 */ /* 0x000fe20000100800 */
[----:B0-----:R-:W-:-:S03]  /*a150*/  IMAD R3, R24, c[0x0][0x190], RZ ;  /* 0x0000640018037a24 */ /* 0x001fc600078e02ff */
[----:B------:R-:W4:Y:S04]  /*a160*/  LDL.LU R24, [R1+0x124] ;  /* 0x0001240001187983 */ /* 0x000f280000300800 */
[----:B------:R-:W-:Y:S04]  /*a170*/  STL [R1+0x64], R2 ;  /* 0x0000640201007387 */ /* 0x000fe80000100800 */
[----:B------:R0:W-:Y:S02]  /*a180*/  STL [R1+0x60], R3 ;  /* 0x0000600301007387 */ /* 0x0001e40000100800 */
[----:B0-----:R-:W-:-:S02]  /*a190*/  IMAD R3, R23, c[0x0][0x190], RZ ;  /* 0x0000640017037a24 */ /* 0x001fc400078e02ff */
[----:B------:R-:W4:Y:S01]  /*a1a0*/  LDL.LU R23, [R1+0x48] ;  /* 0x0000480001177983 */ /* 0x000f220000300800 */
[----:B------:R-:W-:Y:S02]  /*a1b0*/  IMAD R2, R8, c[0x0][0x190], RZ ;  /* 0x0000640008027a24 */ /* 0x000fe400078e02ff */
[----:B------:R-:W-:-:S03]  /*a1c0*/  IMAD R5, R13, c[0x0][0x190], RZ ;  /* 0x000064000d057a24 */ /* 0x000fc600078e02ff */
[----:B------:R-:W-:Y:S01]  /*a1d0*/  STL [R1+0x44], R2 ;  /* 0x0000440201007387 */ /* 0x000fe20000100800 */
[----:B------:R-:W-:-:S03]  /*a1e0*/  IMAD R25, R25, c[0x0][0x190], RZ ;  /* 0x0000640019197a24 */ /* 0x000fc600078e02ff */
[----:B------:R-:W-:Y:S04]  /*a1f0*/  STL [R1+0x40], R3 ;  /* 0x0000400301007387 */ /* 0x000fe80000100800 */
[----:B------:R0:W-:Y:S04]  /*a200*/  STL.64 [R1+0xd00], R2 ;  /* 0x000d000201007387 */ /* 0x0001e80000100a00 */
[----:B------:R-:W-:Y:S04]  /*a210*/  STL [R1+0x38], R5 ;  /* 0x0000380501007387 */ /* 0x000fe80000100800 */
[----:B------:R-:W-:Y:S01]  /*a220*/  STL [R1+0x3c], R25 ;  /* 0x00003c1901007387 */ /* 0x000fe20000100800 */
[----:B0-----:R-:W-:-:S02]  /*a230*/  IMAD R3, R12, c[0x0][0x190], RZ ;  /* 0x000064000c037a24 */ /* 0x001fc400078e02ff */
[----:B------:R-:W-:-:S03]  /*a240*/  IMAD R2, R4, c[0x0][0x190], RZ ;  /* 0x0000640004027a24 */ /* 0x000fc600078e02ff */
[----:B------:R-:W-:Y:S04]  /*a250*/  STL [R1+0x34], R3 ;  /* 0x0000340301007387 */ /* 0x000fe80000100800 */
[----:B------:R-:W-:Y:S01]  /*a260*/  STL [R1+0x30], R2 ;  /* 0x0000300201007387 */ /* 0x000fe20000100800 */
[----:B--2---:R-:W-:-:S05]  /*a270*/  IMAD.WIDE R6, R26, 0x2, R16 ;  /* 0x000000021a067825 */ /* 0x004fca00078e0210 */
[----:B------:R5:W-:Y:S04]  /*a280*/  STL.64 [R1+0x28], R6 ;  /* 0x0000280601007387 */ /* 0x000be80000100a00 */
[----:B------:R-:W2:Y:S01]  /*a290*/  LDL R14, [R1+0x148] ;  /* 0x00014800010e7983 */ /* 0x000ea20000100800 */
[----:B---3--:R-:W-:-:S04]  /*a2a0*/  IMAD.WIDE R28, R27, 0x2, R16 ;  /* 0x000000021b1c7825 */ /* 0x008fc800078e0210 */
[----:B-----5:R-:W-:-:S04]  /*a2b0*/  IMAD.WIDE R6, R18, 0x2, R16 ;  /* 0x0000000212067825 */ /* 0x020fc800078e0210 */
[----:B----4-:R-:W-:-:S04]  /*a2c0*/  IMAD.WIDE R10, R22, 0x2, R16 ;  /* 0x00000002160a7825 */ /* 0x010fc800078e0210 */
[----:B------:R-:W-:-:S04]  /*a2d0*/  IMAD.WIDE R8, R21, 0x2, R16 ;  /* 0x0000000215087825 */ /* 0x000fc800078e0210 */
[----:B------:R-:W-:-:S04]  /*a2e0*/  IMAD.WIDE R4, R20, 0x2, R16 ;  /* 0x0000000214047825 */ /* 0x000fc800078e0210 */
[----:B------:R-:W-:-:S05]  /*a2f0*/  IMAD.WIDE R2, R23, 0x2, R16 ;  /* 0x0000000217027825 */ /* 0x000fca00078e0210 */
[----:B------:R0:W-:Y:S04]  /*a300*/  STL.64 [R1+0x18], R2 ;  /* 0x0000180201007387 */ /* 0x0001e80000100a00 */
[----:B0-----:R-:W3:Y:S04]  /*a310*/  LDL R2, [R1+0x1b8] ;  /* 0x0001b80001027983 */ /* 0x001ee80000100800 */
[----:B------:R0:W-:Y:S04]  /*a320*/  STL.64 [R1+0x8], R4 ;  /* 0x0000080401007387 */ /* 0x0001e80000100a00 */
[----:B------:R-:W4:Y:S04]  /*a330*/  LDL R3, [R1+0x214] ;  /* 0x0002140001037983 */ /* 0x000f280000100800 */
[----:B------:R1:W-:Y:S01]  /*a340*/  STL.64 [R1+0xd08], R26 ;  /* 0x000d081a01007387 */ /* 0x0003e20000100a00 */
[----:B0-----:R-:W-:-:S03]  /*a350*/  IMAD.WIDE R4, R19, 0x2, R16 ;  /* 0x0000000213047825 */ /* 0x001fc600078e0210 */
[----:B-1----:R-:W5:Y:S04]  /*a360*/  LDL R26, [R1+0x1cc] ;  /* 0x0001cc00011a7983 */ /* 0x002f680000100800 */
[----:B------:R-:W3:Y:S04]  /*a370*/  LDL R27, [R1+0x1bc] ;  /* 0x0001bc00011b7983 */ /* 0x000ee80000100800 */
[----:B------:R-:W-:Y:S04]  /*a380*/  STL.64 [R1+0xc58], R28 ;  /* 0x000c581c01007387 */ /* 0x000fe80000100a00 */
[----:B------:R-:W-:Y:S04]  /*a390*/  STL.64 [R1+0xc60], R4 ;  /* 0x000c600401007387 */ /* 0x000fe80000100a00 */
[----:B------:R0:W-:Y:S04]  /*a3a0*/  STL.64 [R1+0xd10], R18 ;  /* 0x000d101201007387 */ /* 0x0001e80000100a00 */
[----:B0-----:R-:W3:Y:S04]  /*a3b0*/  LDL R18, [R1+0x1c8] ;  /* 0x0001c80001127983 */ /* 0x001ee80000100800 */
[----:B------:R-:W4:Y:S04]  /*a3c0*/  LDL R19, [R1+0x210] ;  /* 0x0002100001137983 */ /* 0x000f280000100800 */
[----:B------:R-:W-:Y:S01]  /*a3d0*/  STL.64 [R1+0xc50], R6 ;  /* 0x000c500601007387 */ /* 0x000fe20000100a00 */
[----:B------:R-:W-:-:S03]  /*a3e0*/  IMAD.WIDE R12, R24, 0x2, R16 ;  /* 0x00000002180c7825 */ /* 0x000fc600078e0210 */
[----:B------:R-:W-:Y:S04]  /*a3f0*/  STL.64 [R1+0xd18], R20 ;  /* 0x000d181401007387 */ /* 0x000fe80000100a00 */
[----:B------:R-:W-:Y:S04]  /*a400*/  STL.64 [R1+0xc68], R8 ;  /* 0x000c680801007387 */ /* 0x000fe80000100a00 */
[----:B------:R0:W-:Y:S04]  /*a410*/  STL.64 [R1+0xd20], R22 ;  /* 0x000d201601007387 */ /* 0x0001e80000100a00 */
[----:B0-----:R-:W4:Y:S04]  /*a420*/  LDL R22, [R1+0x194] ;  /* 0x0001940001167983 */ /* 0x001f280000100800 */
[----:B------:R-:W4:Y:S04]  /*a430*/  LDL R23, [R1+0x190] ;  /* 0x0001900001177983 */ /* 0x000f280000100800 */
[----:B------:R0:W-:Y:S04]  /*a440*/  STL.64 [R1+0xc70], R10 ;  /* 0x000c700a01007387 */ /* 0x0001e80000100a00 */
[----:B0-----:R-:W4:Y:S04]  /*a450*/  LDL R10, [R1+0x1a4] ;  /* 0x0001a400010a7983 */ /* 0x001f280000100800 */
[----:B------:R-:W4:Y:S04]  /*a460*/  LDL R11, [R1+0x1a0] ;  /* 0x0001a000010b7983 */ /* 0x000f280000100800 */
[----:B------:R0:W-:Y:S04]  /*a470*/  STL.64 [R1+0xd28], R24 ;  /* 0x000d281801007387 */ /* 0x0001e80000100a00 */
[----:B0-----:R-:W4:Y:S04]  /*a480*/  LDL R24, [R1+0x200] ;  /* 0x0002000001187983 */ /* 0x001f280000100800 */
[----:B------:R-:W4:Y:S04]  /*a490*/  LDL R25, [R1+0x204] ;  /* 0x0002040001197983 */ /* 0x000f280000100800 */
[----:B------:R0:W-:Y:S04]  /*a4a0*/  STL.64 [R1+0xc78], R12 ;  /* 0x000c780c01007387 */ /* 0x0001e80000100a00 */
[----:B------:R-:W4:Y:S04]  /*a4b0*/  LDL R8, [R1+0x184] ;  /* 0x0001840001087983 */ /* 0x000f280000100800 */
[----:B------:R-:W4:Y:S04]  /*a4c0*/  LDL R9, [R1+0x220] ;  /* 0x0002200001097983 */ /* 0x000f280000100800 */
[----:B0-----:R-:W4:Y:S04]  /*a4d0*/  LDL R12, [R1+0x1e0] ;  /* 0x0001e000010c7983 */ /* 0x001f280000100800 */
[----:B------:R-:W4:Y:S04]  /*a4e0*/  LDL R13, [R1+0x1e4] ;  /* 0x0001e400010d7983 */ /* 0x000f280000100800 */
[----:B------:R-:W4:Y:S04]  /*a4f0*/  LDL R20, [R1+0x224] ;  /* 0x0002240001147983 */ /* 0x000f280000100800 */
[----:B------:R-:W4:Y:S04]  /*a500*/  LDL R21, [R1+0x22c] ;  /* 0x00022c0001157983 */ /* 0x000f280000100800 */
[----:B------:R-:W4:Y:S04]  /*a510*/  LDL R6, [R1+0x238] ;  /* 0x0002380001067983 */ /* 0x000f280000100800 */
[----:B------:R-:W4:Y:S04]  /*a520*/  LDL R4, [R1+0x23c] ;  /* 0x00023c0001047983 */ /* 0x000f280000100800 */
[----:B------:R-:W4:Y:S04]  /*a530*/  LDL R7, [R1+0x248] ;  /* 0x0002480001077983 */ /* 0x000f280000100800 */
[----:B------:R-:W4:Y:S01]  /*a540*/  LDL R5, [R1+0x24c] ;  /* 0x00024c0001057983 */ /* 0x000f220000100800 */
[----:B--2---:R-:W-:-:S03]  /*a550*/  IMAD.WIDE R14, R14, 0x2, R16 ;  /* 0x000000020e0e7825 */ /* 0x004fc600078e0210 */
[----:B------:R-:W2:Y:S04]  /*a560*/  LDL R28, [R1+0x258] ;  /* 0x00025800011c7983 */ /* 0x000ea80000100800 */
[----:B------:R-:W2:Y:S04]  /*a570*/  LDL R29, [R1+0x25c] ;  /* 0x00025c00011d7983 */ /* 0x000ea80000100800 */
[----:B------:R3:W-:Y:S02]  /*a580*/  STL.64 [R1+0xc80], R14 ;  /* 0x000c800e01007387 */ /* 0x0007e40000100a00 */
[----:B---3--:R-:W-:-:S05]  /*a590*/  IMAD.WIDE R14, R18, 0x2, R16 ;  /* 0x00000002120e7825 */ /* 0x008fca00078e0210 */
[----:B------:R5:W-:Y:S02]  /*a5a0*/  STL.64 [R1+0x50], R14 ;  /* 0x0000500e01007387 */ /* 0x000be40000100a00 */
[----:B-----5:R-:W-:-:S05]  /*a5b0*/  IMAD.WIDE R14, R26, 0x2, R16 ;  /* 0x000000021a0e7825 */ /* 0x020fca00078e0210 */
[----:B------:R0:W-:Y:S04]  /*a5c0*/  STL.64 [R1+0x68], R14 ;  /* 0x0000680e01007387 */ /* 0x0001e80000100a00 */
[----:B------:R-:W3:Y:S04]  /*a5d0*/  LDL R18, [R1+0x268] ;  /* 0x0002680001127983 */ /* 0x000ee80000100800 */
[----:B------:R-:W5:Y:S01]  /*a5e0*/  LDL R26, [R1+0x26c] ;  /* 0x00026c00011a7983 */ /* 0x000f620000100800 */
[----:B0-----:R-:W-:-:S05]  /*a5f0*/  IMAD.WIDE R14, R27, 0x2, R16 ;  /* 0x000000021b0e7825 */ /* 0x001fca00078e0210 */
[----:B------:R0:W-:Y:S04]  /*a600*/  STL.64 [R1+0x78], R14 ;  /* 0x0000780e01007387 */ /* 0x0001e80000100a00 */
[----:B------:R-:W5:Y:S01]  /*a610*/  LDL R27, [R1+0x278] ;  /* 0x00027800011b7983 */ /* 0x000f620000100800 */
[----:B0-----:R-:W-:-:S03]  /*a620*/  IMAD.WIDE R14, R2, 0x2, R16 ;  /* 0x00000002020e7825 */ /* 0x001fc600078e0210 */
[----:B------:R-:W5:Y:S04]  /*a630*/  LDL R2, [R1+0x27c] ;  /* 0x00027c0001027983 */ /* 0x000f680000100800 */
[----:B------:R4:W-:Y:S02]  /*a640*/  STL.64 [R1+0x90], R14 ;  /* 0x0000900e01007387 */ /* 0x0009e40000100a00 */
[----:B----4-:R-:W-:-:S05]  /*a650*/  IMAD.WIDE R14, R12, 0x2, R16 ;  /* 0x000000020c0e7825 */ /* 0x010fca00078e0210 */
[----:B------:R0:W-:Y:S02]  /*a660*/  STL.64 [R1+0xa0], R14 ;  /* 0x0000a00e01007387 */ /* 0x0001e40000100a00 */
[----:B0-----:R-:W-:-:S04]  /*a670*/  IMAD.WIDE R14, R13, 0x2, R16 ;  /* 0x000000020d0e7825 */ /* 0x001fc800078e0210 */
[--C-:B------:R-:W-:Y:S01]  /*a680*/  IMAD.WIDE R12, R24, 0x2, R16.reuse ;  /* 0x00000002180c7825 */ /* 0x100fe200078e0210 */
[----:B------:R0:W-:Y:S03]  /*a690*/  STL.64 [R1+0xb8], R14 ;  /* 0x0000b80e01007387 */ /* 0x0001e60000100a00 */
[--C-:B------:R-:W-:Y:S01]  /*a6a0*/  IMAD.WIDE R24, R25, 0x2, R16.reuse ;  /* 0x0000000219187825 */ /* 0x100fe200078e0210 */
[----:B------:R1:W-:Y:S04]  /*a6b0*/  STL.64 [R1+0xc8], R12 ;  /* 0x0000c80c01007387 */ /* 0x0003e80000100a00 */
[----:B------:R-:W-:Y:S01]  /*a6c0*/  STL.64 [R1+0xe0], R24 ;  /* 0x0000e01801007387 */ /* 0x000fe20000100a00 */
[----:B0-----:R-:W-:-:S04]  /*a6d0*/  IMAD.WIDE R14, R10, 0x2, R16 ;  /* 0x000000020a0e7825 */ /* 0x001fc800078e0210 */
[--C-:B-1----:R-:W-:Y:S01]  /*a6e0*/  IMAD.WIDE R12, R11, 0x2, R16.reuse ;  /* 0x000000020b0c7825 */ /* 0x102fe200078e0210 */
[----:B------:R0:W-:Y:S03]  /*a6f0*/  STL.64 [R1+0xf0], R14 ;  /* 0x0000f00e01007387 */ /* 0x0001e60000100a00 */
[--C-:B------:R-:W-:Y:S01]  /*a700*/  IMAD.WIDE R10, R22, 0x2, R16.reuse ;  /* 0x00000002160a7825 */ /* 0x100fe200078e0210 */
[----:B------:R1:W-:Y:S04]  /*a710*/  STL.64 [R1+0x108], R12 ;  /* 0x0001080c01007387 */ /* 0x0003e80000100a00 */
[----:B------:R4:W-:Y:S01]  /*a720*/  STL.64 [R1+0x118], R10 ;  /* 0x0001180a01007387 */ /* 0x0009e20000100a00 */
[----:B0-----:R-:W-:-:S04]  /*a730*/  IMAD.WIDE R14, R23, 0x2, R16 ;  /* 0x00000002170e7825 */ /* 0x001fc800078e0210 */
[--C-:B-1----:R-:W-:Y:S01]  /*a740*/  IMAD.WIDE R12, R19, 0x2, R16.reuse ;  /* 0x00000002130c7825 */ /* 0x102fe200078e0210 */
[----:B------:R-:W-:Y:S03]  /*a750*/  STL.64 [R1+0x130], R14 ;  /* 0x0001300e01007387 */ /* 0x000fe60000100a00 */
[--C-:B----4-:R-:W-:Y:S01]  /*a760*/  IMAD.WIDE R10, R3, 0x2, R16.reuse ;  /* 0x00000002030a7825 */ /* 0x110fe200078e0210 */
[----:B------:R-:W4:Y:S04]  /*a770*/  LDL R19, [R1+0x280] ;  /* 0x0002800001137983 */ /* 0x000f280000100800 */
[----:B------:R0:W-:Y:S04]  /*a780*/  STL.64 [R1+0x140], R12 ;  /* 0x0001400c01007387 */ /* 0x0001e80000100a00 */
[----:B------:R-:W4:Y:S04]  /*a790*/  LDL R3, [R1+0x284] ;  /* 0x0002840001037983 */ /* 0x000f280000100800 */
[----:B------:R1:W-:Y:S01]  /*a7a0*/  STL.64 [R1+0x158], R10 ;  /* 0x0001580a01007387 */ /* 0x0003e20000100a00 */
[----:B0-----:R-:W-:-:S05]  /*a7b0*/  IMAD.WIDE R12, R8, 0x2, R16 ;  /* 0x00000002080c7825 */ /* 0x001fca00078e0210 */
[----:B------:R0:W-:Y:S01]  /*a7c0*/  STL.64 [R1+0x168], R12 ;  /* 0x0001680c01007387 */ /* 0x0001e20000100a00 */
[----:B-1----:R-:W-:-:S04]  /*a7d0*/  IMAD.WIDE R10, R9, 0x2, R16 ;  /* 0x00000002090a7825 */ /* 0x002fc800078e0210 */
[--C-:B------:R-:W-:Y:S01]  /*a7e0*/  IMAD.WIDE R8, R20, 0x2, R16.reuse ;  /* 0x0000000214087825 */ /* 0x100fe200078e0210 */
[----:B------:R1:W-:Y:S03]  /*a7f0*/  STL.64 [R1+0x188], R10 ;  /* 0x0001880a01007387 */ /* 0x0003e60000100a00 */
[--C-:B0-----:R-:W-:Y:S01]  /*a800*/  IMAD.WIDE R12, R21, 0x2, R16.reuse ;  /* 0x00000002150c7825 */ /* 0x101fe200078e0210 */
[----:B------:R0:W-:Y:S04]  /*a810*/  STL.64 [R1+0x198], R8 ;  /* 0x0001980801007387 */ /* 0x0001e80000100a00 */
[----:B------:R-:W-:Y:S01]  /*a820*/  STL.64 [R1+0x1b0], R12 ;  /* 0x0001b00c01007387 */ /* 0x000fe20000100a00 */
[----:B-1----:R-:W-:-:S04]  /*a830*/  IMAD.WIDE R10, R6, 0x2, R16 ;  /* 0x00000002060a7825 */ /* 0x002fc800078e0210 */
[--C-:B0-----:R-:W-:Y:S02]  /*a840*/  IMAD.WIDE R8, R4, 0x2, R16.reuse ;  /* 0x0000000204087825 */ /* 0x101fe400078e0210 */
[----:B------:R-:W4:Y:S02]  /*a850*/  LDL R4, [R1+0x288] ;  /* 0x0002880001047983 */ /* 0x000f240000100800 */
[--C-:B------:R-:W-:Y:S02]  /*a860*/  IMAD.WIDE R6, R7, 0x2, R16.reuse ;  /* 0x0000000207067825 */ /* 0x100fe400078e0210 */
[----:B------:R0:W-:Y:S04]  /*a870*/  STL.64 [R1+0x1c0], R10 ;  /* 0x0001c00a01007387 */ /* 0x0001e80000100a00 */
[----:B------:R2:W-:Y:S04]  /*a880*/  STL.64 [R1+0x1d8], R8 ;  /* 0x0001d80801007387 */ /* 0x0005e80000100a00 */
[----:B------:R1:W-:Y:S01]  /*a890*/  STL.64 [R1+0x1e8], R6 ;  /* 0x0001e80601007387 */ /* 0x0003e20000100a00 */
[----:B0-----:R-:W-:-:S04]  /*a8a0*/  IMAD.WIDE R10, R5, 0x2, R16 ;  /* 0x00000002050a7825 */ /* 0x001fc800078e0210 */
[--C-:B--2---:R-:W-:Y:S01]  /*a8b0*/  IMAD.WIDE R8, R28, 0x2, R16.reuse ;  /* 0x000000021c087825 */ /* 0x104fe200078e0210 */
[----:B------:R-:W-:Y:S04]  /*a8c0*/  STL.64 [R1+0x208], R10 ;  /* 0x0002080a01007387 */ /* 0x000fe80000100a00 */
[----:B------:R-:W2:Y:S01]  /*a8d0*/  LDL R5, [R1+0x28c] ;  /* 0x00028c0001057983 */ /* 0x000ea20000100800 */
[----:B-1----:R-:W-:-:S03]  /*a8e0*/  IMAD.WIDE R6, R29, 0x2, R16 ;  /* 0x000000021d067825 */ /* 0x002fc600078e0210 */
[----:B------:R3:W-:Y:S04]  /*a8f0*/  STL.64 [R1+0x218], R8 ;  /* 0x0002180801007387 */ /* 0x0007e80000100a00 */
[----:B------:R-:W2:Y:S04]  /*a900*/  LDL R28, [R1+0x290] ;  /* 0x00029000011c7983 */ /* 0x000ea80000100800 */
[----:B------:R5:W-:Y:S04]  /*a910*/  STL.64 [R1+0x230], R6 ;  /* 0x0002300601007387 */ /* 0x000be80000100a00 */
[----:B------:R-:W2:Y:S01]  /*a920*/  LDL R29, [R1+0x294] ;  /* 0x00029400011d7983 */ /* 0x000ea20000100800 */
[----:B---3--:R-:W-:-:S04]  /*a930*/  IMAD.WIDE R8, R18, 0x2, R16 ;  /* 0x0000000212087825 */ /* 0x008fc800078e0210 */
[--C-:B-----5:R-:W-:Y:S02]  /*a940*/  IMAD.WIDE R6, R26, 0x2, R16.reuse ;  /* 0x000000021a067825 */ /* 0x120fe400078e0210 */
[----:B------:R-:W3:Y:S04]  /*a950*/  LDL R26, [R1+0x298] ;  /* 0x00029800011a7983 */ /* 0x000ee80000100800 */
[----:B------:R0:W-:Y:S04]  /*a960*/  STL.64 [R1+0x240], R8 ;  /* 0x0002400801007387 */ /* 0x0001e80000100a00 */
[----:B------:R1:W-:Y:S04]  /*a970*/  STL.64 [R1+0x250], R6 ;  /* 0x0002500601007387 */ /* 0x0003e80000100a00 */
[----:B------:R-:W5:Y:S01]  /*a980*/  LDL R12, [R1+0x29c] ;  /* 0x00029c00010c7983 */ /* 0x000f620000100800 */
[----:B0-----:R-:W-:-:S04]  /*a990*/  IMAD.WIDE R8, R27, 0x2, R16 ;  /* 0x000000021b087825 */ /* 0x001fc800078e0210 */
[--C-:B-1----:R-:W-:Y:S01]  /*a9a0*/  IMAD.WIDE R6, R2, 0x2, R16.reuse ;  /* 0x0000000202067825 */ /* 0x102fe200078e0210 */
[----:B------:R0:W-:Y:S04]  /*a9b0*/  STL.64 [R1+0x260], R8 ;  /* 0x0002600801007387 */ /* 0x0001e80000100a00 */
[----:B------:R-:W5:Y:S04]  /*a9c0*/  LDL R13, [R1+0x2a0] ;  /* 0x0002a000010d7983 */ /* 0x000f680000100800 */
[----:B------:R1:W-:Y:S04]  /*a9d0*/  STL.64 [R1+0x270], R6 ;  /* 0x0002700601007387 */ /* 0x0003e80000100a00 */
[----:B------:R-:W5:Y:S04]  /*a9e0*/  LDL R24, [R1+0x2a4] ;  /* 0x0002a40001187983 */ /* 0x000f680000100800 */
[----:B------:R-:W5:Y:S04]  /*a9f0*/  LDL R25, [R1+0x2a8] ;  /* 0x0002a80001197983 */ /* 0x000f680000100800 */
[----:B------:R-:W5:Y:S04]  /*aa00*/  LDL R10, [R1+0x2ac] ;  /* 0x0002ac00010a7983 */ /* 0x000f680000100800 */
[----:B------:R-:W5:Y:S04]  /*aa10*/  LDL R11, [R1+0x2b0] ;  /* 0x0002b000010b7983 */ /* 0x000f680000100800 */
[----:B------:R-:W5:Y:S04]  /*aa20*/  LDL R22, [R1+0x2b4] ;  /* 0x0002b40001167983 */ /* 0x000f680000100800 */
[----:B------:R-:W5:Y:S04]  /*aa30*/  LDL R23, [R1+0x2b8] ;  /* 0x0002b80001177983 */ /* 0x000f680000100800 */
[----:B------:R-:W5:Y:S04]  /*aa40*/  LDL R27, [R1+0x2bc] ;  /* 0x0002bc00011b7983 */ /* 0x000f680000100800 */
[----:B------:R-:W5:Y:S04]  /*aa50*/  LDL R2, [R1+0x2c0] ;  /* 0x0002c00001027983 */ /* 0x000f680000100800 */
[----:B0-----:R-:W5:Y:S01]  /*aa60*/  LDL R8, [R1+0x2c4] ;  /* 0x0002c40001087983 */ /* 0x001f620000100800 */
[----:B----4-:R-:W-:-:S05]  /*aa70*/  IMAD.WIDE R14, R19, 0x2, R16 ;  /* 0x00000002130e7825 */ /* 0x010fca00078e0210 */
[----:B------:R-:W-:Y:S01]  /*aa80*/  STL.64 [R1+0x2e0], R14 ;  /* 0x0002e00e01007387 */ /* 0x000fe20000100a00 */
[----:B-1----:R-:W-:-:S03]  /*aa90*/  IMAD.WIDE R6, R3, 0x2, R16 ;  /* 0x0000000203067825 */ /* 0x002fc600078e0210 */
[----:B------:R-:W4:Y:S04]  /*aaa0*/  LDL R9, [R1+0x2c8] ;  /* 0x0002c80001097983 */ /* 0x000f280000100800 */
[----:B------:R0:W-:Y:S04]  /*aab0*/  STL.64 [R1+0x478], R6 ;  /* 0x0004780601007387 */ /* 0x0001e80000100a00 */
[----:B------:R-:W4:Y:S04]  /*aac0*/  LDL R20, [R1+0x2cc] ;  /* 0x0002cc0001147983 */ /* 0x000f280000100800 */
[----:B------:R-:W4:Y:S04]  /*aad0*/  LDL R21, [R1+0x2d0] ;  /* 0x0002d00001157983 */ /* 0x000f280000100800 */
[----:B------:R-:W4:Y:S04]  /*aae0*/  LDL R3, [R1+0x2d8] ;  /* 0x0002d80001037983 */ /* 0x000f280000100800 */
[----:B0-----:R-:W4:Y:S04]  /*aaf0*/  LDL R6, [R1+0x2d4] ;  /* 0x0002d40001067983 */ /* 0x001f280000100800 */
[----:B------:R-:W4:Y:S04]  /*ab00*/  LDL R7, [R1+0x2f0] ;  /* 0x0002f00001077983 */ /* 0x000f280000100800 */
[----:B------:R-:W4:Y:S01]  /*ab10*/  LDL R18, [R1+0x2f4] ;  /* 0x0002f40001127983 */ /* 0x000f220000100800 */
[----:B------:R-:W-:-:S05]  /*ab20*/  IMAD.WIDE R14, R4, 0x2, R16 ;  /* 0x00000002040e7825 */ /* 0x000fca00078e0210 */
[----:B------:R2:W-:Y:S04]  /*ab30*/  STL.64 [R1+0x488], R14 ;  /* 0x0004880e01007387 */ /* 0x0005e80000100a00 */
[----:B------:R-:W4:Y:S04]  /*ab40*/  LDL R19, [R1+0x2f8] ;  /* 0x0002f80001137983 */ /* 0x000f280000100800 */
[----:B------:R-:W4:Y:S01]  /*ab50*/  LDL R4, [R1+0x2fc] ;  /* 0x0002fc0001047983 */ /* 0x000f220000100800 */
[----:B--2---:R-:W-:-:S05]  /*ab60*/  IMAD.WIDE R14, R5, 0x2, R16 ;  /* 0x00000002050e7825 */ /* 0x004fca00078e0210 */
[----:B------:R0:W-:Y:S02]  /*ab70*/  STL.64 [R1+0x498], R14 ;  /* 0x0004980e01007387 */ /* 0x0001e40000100a00 */
[----:B0-----:R-:W-:-:S05]  /*ab80*/  IMAD.WIDE R14, R28, 0x2, R16 ;  /* 0x000000021c0e7825 */ /* 0x001fca00078e0210 */
[----:B------:R0:W-:Y:S04]  /*ab90*/  STL.64 [R1+0x4a8], R14 ;  /* 0x0004a80e01007387 */ /* 0x0001e80000100a00 */
[----:B------:R-:W2:Y:S04]  /*aba0*/  LDL R5, [R1+0x300] ;  /* 0x0003000001057983 */ /* 0x000ea80000100800 */
[----:B------:R-:W2:Y:S01]  /*abb0*/  LDL R28, [R1+0x304] ;  /* 0x00030400011c7983 */ /* 0x000ea20000100800 */
[----:B0-----:R-:W-:-:S05]  /*abc0*/  IMAD.WIDE R14, R29, 0x2, R16 ;  /* 0x000000021d0e7825 */ /* 0x001fca00078e0210 */
[----:B------:R3:W-:Y:S04]  /*abd0*/  STL.64 [R1+0x4b8], R14 ;  /* 0x0004b80e01007387 */ /* 0x0007e80000100a00 */
[----:B------:R-:W2:Y:S01]  /*abe0*/  LDL R29, [R1+0x308] ;  /* 0x00030800011d7983 */ /* 0x000ea20000100800 */
[----:B---3--:R-:W-:-:S03]  /*abf0*/  IMAD.WIDE R14, R26, 0x2, R16 ;  /* 0x000000021a0e7825 */ /* 0x008fc600078e0210 */
[----:B------:R-:W3:Y:S04]  /*ac00*/  LDL R26, [R1+0x30c] ;  /* 0x00030c00011a7983 */ /* 0x000ee80000100800 */
[----:B------:R5:W-:Y:S02]  /*ac10*/  STL.64 [R1+0x4c8], R14 ;  /* 0x0004c80e01007387 */ /* 0x000be40000100a00 */
[----:B-----5:R-:W-:-:S05]  /*ac20*/  IMAD.WIDE R14, R12, 0x2, R16 ;  /* 0x000000020c0e7825 */ /* 0x020fca00078e0210 */
        /* <DEDUP_REMOVED lines=16> */
[--C-:B-----5:R-:W-:Y:S01]  /*ad30*/  IMAD.WIDE R10, R2, 0x2, R16.reuse ;  /* 0x00000002020a7825 */ /* 0x120fe200078e0210 */
[----:B------:R-:W5:Y:S04]  /*ad40*/  LDL R27, [R1+0x310] ;  /* 0x00031000011b7983 */ /* 0x000f680000100800 */
[----:B------:R0:W-:Y:S04]  /*ad50*/  STL.64 [R1+0x558], R12 ;  /* 0x0005580c01007387 */ /* 0x0001e80000100a00 */
[----:B------:R-:W5:Y:S04]  /*ad60*/  LDL R2, [R1+0x314] ;  /* 0x0003140001027983 */ /* 0x000f680000100800 */
[----:B------:R4:W-:Y:S01]  /*ad70*/  STL.64 [R1+0x568], R10 ;  /* 0x0005680a01007387 */ /* 0x0009e20000100a00 */
[----:B0-----:R-:W-:-:S05]  /*ad80*/  IMAD.WIDE R12, R8, 0x2, R16 ;  /* 0x00000002080c7825 */ /* 0x001fca00078e0210 */
[----:B------:R0:W-:Y:S01]  /*ad90*/  STL.64 [R1+0x578], R12 ;  /* 0x0005780c01007387 */ /* 0x0001e20000100a00 */
[----:B----4-:R-:W-:-:S04]  /*ada0*/  IMAD.WIDE R10, R9, 0x2, R16 ;  /* 0x00000002090a7825 */ /* 0x010fc800078e0210 */
[--C-:B------:R-:W-:Y:S01]  /*adb0*/  IMAD.WIDE R8, R20, 0x2, R16.reuse ;  /* 0x0000000214087825 */ /* 0x100fe200078e0210 */
[----:B------:R-:W-:Y:S03]  /*adc0*/  STL.64 [R1+0x588], R10 ;  /* 0x0005880a01007387 */ /* 0x000fe60000100a00 */
[--C-:B0-----:R-:W-:Y:S01]  /*add0*/  IMAD.WIDE R12, R21, 0x2, R16.reuse ;  /* 0x00000002150c7825 */ /* 0x101fe200078e0210 */
[----:B------:R0:W-:Y:S04]  /*ade0*/  STL.64 [R1+0x598], R8 ;  /* 0x0005980801007387 */ /* 0x0001e80000100a00 */
[----:B------:R-:W-:Y:S01]  /*adf0*/  STL.64 [R1+0x5a8], R12 ;  /* 0x0005a80c01007387 */ /* 0x000fe20000100a00 */
[----:B0-----:R-:W-:-:S03]  /*ae00*/  IMAD.WIDE R8, R3, 0x2, R16 ;  /* 0x0000000203087825 */ /* 0x001fc600078e0210 */
[----:B------:R-:W4:Y:S01]  /*ae10*/  LDL R3, [R1+0x318] ;  /* 0x0003180001037983 */ /* 0x000f220000100800 */
[----:B------:R-:W-:-:S04]  /*ae20*/  IMAD.WIDE R10, R6, 0x2, R16 ;  /* 0x00000002060a7825 */ /* 0x000fc800078e0210 */
[--C-:B------:R-:W-:Y:S01]  /*ae30*/  IMAD.WIDE R6, R7, 0x2, R16.reuse ;  /* 0x0000000207067825 */ /* 0x100fe200078e0210 */
[----:B------:R0:W-:Y:S04]  /*ae40*/  STL.64 [R1+0x5b8], R10 ;  /* 0x0005b80a01007387 */ /* 0x0001e80000100a00 */
[----:B------:R1:W-:Y:S04]  /*ae50*/  STL.64 [R1+0x5c8], R8 ;  /* 0x0005c80801007387 */ /* 0x0003e80000100a00 */
[----:B------:R1:W-:Y:S01]  /*ae60*/  STL.64 [R1+0x5d8], R6 ;  /* 0x0005d80601007387 */ /* 0x0003e20000100a00 */
[----:B0-----:R-:W-:-:S04]  /*ae70*/  IMAD.WIDE R10, R18, 0x2, R16 ;  /* 0x00000002120a7825 */ /* 0x001fc800078e0210 */
[--C-:B-1----:R-:W-:Y:S01]  /*ae80*/  IMAD.WIDE R8, R19, 0x2, R16.reuse ;  /* 0x0000000213087825 */ /* 0x102fe200078e0210 */
[----:B------:R0:W-:Y:S03]  /*ae90*/  STL.64 [R1+0x5e8], R10 ;  /* 0x0005e80a01007387 */ /* 0x0001e60000100a00 */
[--C-:B------:R-:W-:Y:S01]  /*aea0*/  IMAD.WIDE R6, R4, 0x2, R16.reuse ;  /* 0x0000000204067825 */ /* 0x100fe200078e0210 */
[----:B0-----:R-:W4:Y:S04]  /*aeb0*/  LDL R10, [R1+0x31c] ;  /* 0x00031c00010a7983 */ /* 0x001f280000100800 */
[----:B------:R2:W-:Y:S04]  /*aec0*/  STL.64 [R1+0x5f8], R8 ;  /* 0x0005f80801007387 */ /* 0x0005e80000100a00 */
[----:B------:R-:W4:Y:S04]  /*aed0*/  LDL R11, [R1+0x320] ;  /* 0x00032000010b7983 */ /* 0x000f280000100800 */
[----:B------:R0:W-:Y:S04]  /*aee0*/  STL.64 [R1+0x608], R6 ;  /* 0x0006080601007387 */ /* 0x0001e80000100a00 */
[----:B------:R-:W4:Y:S01]  /*aef0*/  LDL R4, [R1+0x324] ;  /* 0x0003240001047983 */ /* 0x000f220000100800 */
[----:B--2---:R-:W-:-:S03]  /*af00*/  IMAD.WIDE R8, R5, 0x2, R16 ;  /* 0x0000000205087825 */ /* 0x004fc600078e0210 */
[----:B------:R-:W2:Y:S01]  /*af10*/  LDL R5, [R1+0x328] ;  /* 0x0003280001057983 */ /* 0x000ea20000100800 */
[----:B0-----:R-:W-:-:S03]  /*af20*/  IMAD.WIDE R6, R28, 0x2, R16 ;  /* 0x000000021c067825 */ /* 0x001fc600078e0210 */
[----:B------:R0:W-:Y:S04]  /*af30*/  STL.64 [R1+0x618], R8 ;  /* 0x0006180801007387 */ /* 0x0001e80000100a00 */
[----:B------:R3:W-:Y:S04]  /*af40*/  STL.64 [R1+0x628], R6 ;  /* 0x0006280601007387 */ /* 0x0007e80000100a00 */
[----:B------:R-:W2:Y:S01]  /*af50*/  LDL R12, [R1+0x32c] ;  /* 0x00032c00010c7983 */ /* 0x000ea20000100800 */
[----:B0-----:R-:W-:-:S05]  /*af60*/  IMAD.WIDE R8, R29, 0x2, R16 ;  /* 0x000000021d087825 */ /* 0x001fca00078e0210 */
[----:B------:R0:W-:Y:S04]  /*af70*/  STL.64 [R1+0x638], R8 ;  /* 0x0006380801007387 */ /* 0x0001e80000100a00 */
[----:B------:R-:W2:Y:S01]  /*af80*/  LDL R13, [R1+0x330] ;  /* 0x00033000010d7983 */ /* 0x000ea20000100800 */
[----:B---3--:R-:W-:-:S05]  /*af90*/  IMAD.WIDE R6, R26, 0x2, R16 ;  /* 0x000000021a067825 */ /* 0x008fca00078e0210 */
[----:B------:R1:W-:Y:S04]  /*afa0*/  STL.64 [R1+0x648], R6 ;  /* 0x0006480601007387 */ /* 0x0003e80000100a00 */
[----:B------:R-:W3:Y:S04]  /*afb0*/  LDL R24, [R1+0x334] ;  /* 0x0003340001187983 */ /* 0x000ee80000100800 */
[----:B------:R-:W3:Y:S04]  /*afc0*/  LDL R25, [R1+0x338] ;  /* 0x0003380001197983 */ /* 0x000ee80000100800 */
[----:B------:R-:W3:Y:S04]  /*afd0*/  LDL R22, [R1+0x33c] ;  /* 0x00033c0001167983 */ /* 0x000ee80000100800 */
[----:B------:R-:W3:Y:S04]  /*afe0*/  LDL R23, [R1+0x340] ;  /* 0x0003400001177983 */ /* 0x000ee80000100800 */
[----:B0-----:R-:W3:Y:S04]  /*aff0*/  LDL R8, [R1+0x344] ;  /* 0x0003440001087983 */ /* 0x001ee80000100800 */
[----:B------:R-:W3:Y:S04]  /*b000*/  LDL R9, [R1+0x348] ;  /* 0x0003480001097983 */ /* 0x000ee80000100800 */
[----:B------:R-:W3:Y:S04]  /*b010*/  LDL R20, [R1+0x34c] ;  /* 0x00034c0001147983 */ /* 0x000ee80000100800 */
[----:B------:R-:W3:Y:S04]  /*b020*/  LDL R21, [R1+0x350] ;  /* 0x0003500001157983 */ /* 0x000ee80000100800 */
[----:B-1----:R-:W3:Y:S01]  /*b030*/  LDL R6, [R1+0x354] ;  /* 0x0003540001067983 */ /* 0x002ee20000100800 */
[----:B-----5:R-:W-:-:S05]  /*b040*/  IMAD.WIDE R18, R27, 0x2, R16 ;  /* 0x000000021b127825 */ /* 0x020fca00078e0210 */
[----:B------:R0:W-:Y:S01]  /*b050*/  STL.64 [R1+0x658], R18 ;  /* 0x0006581201007387 */ /* 0x0001e20000100a00 */
[----:B------:R-:W-:-:S03]  /*b060*/  IMAD.WIDE R14, R2, 0x2, R16 ;  /* 0x00000002020e7825 */ /* 0x000fc600078e0210 */
[----:B------:R-:W5:Y:S04]  /*b070*/  LDL R7, [R1+0x358] ;  /* 0x0003580001077983 */ /* 0x000f680000100800 */
[----:B------:R-:W-:Y:S04]  /*b080*/  STL.64 [R1+0x668], R14 ;  /* 0x0006680e01007387 */ /* 0x000fe80000100a00 */
[----:B0-----:R-:W5:Y:S04]  /*b090*/  LDL R18, [R1+0x35c] ;  /* 0x00035c0001127983 */ /* 0x001f680000100800 */
[----:B------:R-:W5:Y:S04]  /*b0a0*/  LDL R19, [R1+0x360] ;  /* 0x0003600001137983 */ /* 0x000f680000100800 */
[----:B------:R-:W5:Y:S04]  /*b0b0*/  LDL R28, [R1+0x364] ;  /* 0x00036400011c7983 */ /* 0x000f680000100800 */
[----:B------:R-:W5:Y:S04]  /*b0c0*/  LDL R29, [R1+0x368] ;  /* 0x00036800011d7983 */ /* 0x000f680000100800 */
[----:B------:R-:W5:Y:S04]  /*b0d0*/  LDL R26, [R1+0x36c] ;  /* 0x00036c00011a7983 */ /* 0x000f680000100800 */
[----:B------:R-:W5:Y:S01]  /*b0e0*/  LDL R27, [R1+0x370] ;  /* 0x00037000011b7983 */ /* 0x000f620000100800 */
[----:B----4-:R-:W-:-:S05]  /*b0f0*/  IMAD.WIDE R2, R3, 0x2, R16 ;  /* 0x0000000203027825 */ /* 0x010fca00078e0210 */
[----:B------:R0:W-:Y:S04]  /*b100*/  STL.64 [R1+0x678], R2 ;  /* 0x0006780201007387 */ /* 0x0001e80000100a00 */
[----:B0-----:R-:W4:Y:S04]  /*b110*/  LDL R2, [R1+0x374] ;  /* 0x0003740001027983 */ /* 0x001f280000100800 */
[----:B------:R-:W4:Y:S01]  /*b120*/  LDL R3, [R1+0x378] ;  /* 0x0003780001037983 */ /* 0x000f220000100800 */
[----:B------:R-:W-:-:S05]  /*b130*/  IMAD.WIDE R14, R10, 0x2, R16 ;  /* 0x000000020a0e7825 */ /* 0x000fca00078e0210 */
[----:B------:R0:W-:Y:S01]  /*b140*/  STL.64 [R1+0x688], R14 ;  /* 0x0006880e01007387 */ /* 0x0001e20000100a00 */
[----:B------:R-:W-:-:S05]  /*b150*/  IMAD.WIDE R10, R11, 0x2, R16 ;  /* 0x000000020b0a7825 */ /* 0x000fca00078e0210 */
[----:B------:R1:W-:Y:S01]  /*b160*/  STL.64 [R1+0x698], R10 ;  /* 0x0006980a01007387 */ /* 0x0003e20000100a00 */
[----:B0-----:R-:W-:-:S03]  /*b170*/  IMAD.WIDE R14, R4, 0x2, R16 ;  /* 0x00000002040e7825 */ /* 0x001fc600078e0210 */
[----:B-1----:R-:W4:Y:S04]  /*b180*/  LDL.LU R10, [R1+0x1f8] ;  /* 0x0001f800010a7983 */ /* 0x002f280000300800 */
[----:B------:R-:W4:Y:S04]  /*b190*/  LDL.LU R11, [R1+0x1f0] ;  /* 0x0001f000010b7983 */ /* 0x000f280000300800 */
[----:B------:R2:W-:Y:S04]  /*b1a0*/  STL.64 [R1+0x6a8], R14 ;  /* 0x0006a80e01007387 */ /* 0x0005e80000100a00 */
[----:B------:R-:W4:Y:S01]  /*b1b0*/  LDL.LU R4, [R1+0x1d0] ;  /* 0x0001d00001047983 */ /* 0x000f220000300800 */
[----:B--2---:R-:W-:-:S03]  /*b1c0*/  IMAD.WIDE R14, R5, 0x2, R16 ;  /* 0x00000002050e7825 */ /* 0x004fc600078e0210 */
[----:B------:R-:W2:Y:S04]  /*b1d0*/  LDL.LU R5, [R1+0x1ac] ;  /* 0x0001ac0001057983 */ /* 0x000ea80000300800 */
[----:B------:R0:W-:Y:S02]  /*b1e0*/  STL.64 [R1+0x6b8], R14 ;  /* 0x0006b80e01007387 */ /* 0x0001e40000100a00 */
[----:B0-----:R-:W-:-:S05]  /*b1f0*/  IMAD.WIDE R14, R12, 0x2, R16 ;  /* 0x000000020c0e7825 */ /* 0x001fca00078e0210 */
[----:B------:R0:W-:Y:S02]  /*b200*/  STL.64 [R1+0x6c8], R14 ;  /* 0x0006c80e01007387 */ /* 0x0001e40000100a00 */
[----:B0-----:R-:W-:-:S05]  /*b210*/  IMAD.WIDE R14, R13, 0x2, R16 ;  /* 0x000000020d0e7825 */ /* 0x001fca00078e0210 */
[----:B------:R0:W-:Y:S01]  /*b220*/  STL.64 [R1+0x6d8], R14 ;  /* 0x0006d80e01007387 */ /* 0x0001e20000100a00 */
[----:B---3--:R-:W-:-:S04]  /*b230*/  IMAD.WIDE R12, R24, 0x2, R16 ;  /* 0x00000002180c7825 */ /* 0x008fc800078e0210 */
[--C-:B------:R-:W-:Y:S01]  /*b240*/  IMAD.WIDE R24, R25, 0x2, R16.reuse ;  /* 0x0000000219187825 */ /* 0x100fe200078e0210 */
[----:B------:R1:W-:Y:S03]  /*b250*/  STL.64 [R1+0x6e8], R12 ;  /* 0x0006e80c01007387 */ /* 0x0003e60000100a00 */
[--C-:B0-----:R-:W-:Y:S01]  /*b260*/  IMAD.WIDE R14, R22, 0x2, R16.reuse ;  /* 0x00000002160e7825 */ /* 0x101fe200078e0210 */
[----:B------:R-:W-:Y:S04]  /*b270*/  STL.64 [R1+0x6f8], R24 ;  /* 0x0006f81801007387 */ /* 0x000fe80000100a00 */
[----:B------:R0:W-:Y:S01]  /*b280*/  STL.64 [R1+0x708], R14 ;  /* 0x0007080e01007387 */ /* 0x0001e20000100a00 */
[----:B-1----:R-:W-:-:S04]  /*b290*/  IMAD.WIDE R12, R23, 0x2, R16 ;  /* 0x00000002170c7825 */ /* 0x002fc800078e0210 */
[--C-:B------:R-:W-:Y:S01]  /*b2a0*/  IMAD.WIDE R22, R8, 0x2, R16.reuse ;  /* 0x0000000208167825 */ /* 0x100fe200078e0210 */
[----:B------:R1:W-:Y:S03]  /*b2b0*/  STL.64 [R1+0x718], R12 ;  /* 0x0007180c01007387 */ /* 0x0003e60000100a00 */
[--C-:B0-----:R-:W-:Y:S01]  /*b2c0*/  IMAD.WIDE R14, R9, 0x2, R16.reuse ;  /* 0x00000002090e7825 */ /* 0x101fe200078e0210 */
[----:B------:R0:W-:Y:S04]  /*b2d0*/  STL.64 [R1+0x728], R22 ;  /* 0x0007281601007387 */ /* 0x0001e80000100a00 */
[----:B------:R-:W-:Y:S01]  /*b2e0*/  STL.64 [R1+0x738], R14 ;  /* 0x0007380e01007387 */ /* 0x000fe20000100a00 */
[----:B-1----:R-:W-:-:S03]  /*b2f0*/  IMAD.WIDE R12, R20, 0x2, R16 ;  /* 0x00000002140c7825 */ /* 0x002fc600078e0210 */
[----:B------:R-:W3:Y:S04]  /*b300*/  LDL R25, [R1+0x37c] ;  /* 0x00037c0001197983 */ /* 0x000ee80000100800 */
[----:B------:R1:W-:Y:S04]  /*b310*/  STL.64 [R1+0x748], R12 ;  /* 0x0007480c01007387 */ /* 0x0003e80000100a00 */
[----:B0-----:R-:W2:Y:S01]  /*b320*/  LDL R22, [R1+0x228] ;  /* 0x0002280001167983 */ /* 0x001ea20000100800 */
[----:B------:R-:W-:-:S04]  /*b330*/  IMAD.WIDE R8, R21, 0x2, R16 ;  /* 0x0000000215087825 */ /* 0x000fc800078e0210 */
[--C-:B-1----:R-:W-:Y:S01]  /*b340*/  IMAD.WIDE R12, R6, 0x2, R16.reuse ;  /* 0x00000002060c7825 */ /* 0x102fe200078e0210 */
[----:B------:R5:W-:Y:S04]  /*b350*/  STL.64 [R1+0x758], R8 ;  /* 0x0007580801007387 */ /* 0x000be80000100a00 */
[----:B------:R0:W-:Y:S01]  /*b360*/  STL.64 [R1+0x768], R12 ;  /* 0x0007680c01007387 */ /* 0x0001e20000100a00 */
[----:B-----5:R-:W-:-:S04]  /*b370*/  IMAD.WIDE R8, R7, 0x2, R16 ;  /* 0x0000000207087825 */ /* 0x020fc800078e0210 */
[--C-:B------:R-:W-:Y:S01]  /*b380*/  IMAD.WIDE R6, R18, 0x2, R16.reuse ;  /* 0x0000000212067825 */ /* 0x100fe200078e0210 */
[----:B------:R1:W-:Y:S03]  /*b390*/  STL.64 [R1+0x778], R8 ;  /* 0x0007780801007387 */ /* 0x0003e60000100a00 */
[--C-:B0-----:R-:W-:Y:S01]  /*b3a0*/  IMAD.WIDE R12, R19, 0x2, R16.reuse ;  /* 0x00000002130c7825 */ /* 0x101fe200078e0210 */
[----:B------:R0:W-:Y:S04]  /*b3b0*/  STL.64 [R1+0x788], R6 ;  /* 0x0007880601007387 */ /* 0x0001e80000100a00 */
[----:B------:R5:W-:Y:S04]  /*b3c0*/  STL.64 [R1+0x798], R12 ;  /* 0x0007980c01007387 */ /* 0x000be80000100a00 */
[----:B------:R-:W2:Y:S01]  /*b3d0*/  LDL R23, [R1+0x1d4] ;  /* 0x0001d40001177983 */ /* 0x000ea20000100800 */
[----:B-1----:R-:W-:-:S04]  /*b3e0*/  IMAD.WIDE R8, R28, 0x2, R16 ;  /* 0x000000021c087825 */ /* 0x002fc800078e0210 */
[--C-:B0-----:R-:W-:Y:S01]  /*b3f0*/  IMAD.WIDE R6, R29, 0x2, R16.reuse ;  /* 0x000000021d067825 */ /* 0x101fe200078e0210 */
[----:B------:R0:W-:Y:S03]  /*b400*/  STL.64 [R1+0x7a8], R8 ;  /* 0x0007a80801007387 */ /* 0x0001e60000100a00 */
[--C-:B-----5:R-:W-:Y:S01]  /*b410*/  IMAD.WIDE R12, R26, 0x2, R16.reuse ;  /* 0x000000021a0c7825 */ /* 0x120fe200078e0210 */
[----:B------:R4:W-:Y:S04]  /*b420*/  STL.64 [R1+0x7b8], R6 ;  /* 0x0007b80601007387 */ /* 0x0009e80000100a00 */
[----:B------:R-:W-:Y:S01]  /*b430*/  STL.64 [R1+0x7c8], R12 ;  /* 0x0007c80c01007387 */ /* 0x000fe20000100a00 */
[----:B0-----:R-:W-:-:S05]  /*b440*/  IMAD.WIDE R8, R27, 0x2, R16 ;  /* 0x000000021b087825 */ /* 0x001fca00078e0210 */
[----:B------:R-:W-:Y:S04]  /*b450*/  STL.64 [R1+0x7d8], R8 ;  /* 0x0007d80801007387 */ /* 0x000fe80000100a00 */
[----:B------:R-:W5:Y:S01]  /*b460*/  LDL R20, [R1+0x1a8] ;  /* 0x0001a80001147983 */ /* 0x000f620000100800 */
[----:B----4-:R-:W-:-:S04]  /*b470*/  IMAD.WIDE R6, R2, 0x2, R16 ;  /* 0x0000000202067825 */ /* 0x010fc800078e0210 */
[--C-:B------:R-:W-:Y:S01]  /*b480*/  IMAD.WIDE R2, R3, 0x2, R16.reuse ;  /* 0x0000000203027825 */ /* 0x100fe200078e0210 */
[----:B------:R-:W-:Y:S04]  /*b490*/  STL.64 [R1+0x7e8], R6 ;  /* 0x0007e80601007387 */ /* 0x000fe80000100a00 */
[----:B------:R-:W4:Y:S04]  /*b4a0*/  LDL R21, [R1+0x17c] ;  /* 0x00017c0001157983 */ /* 0x000f280000100800 */
[----:B------:R0:W-:Y:S04]  /*b4b0*/  STL.64 [R1+0x7f8], R2 ;  /* 0x0007f80201007387 */ /* 0x0001e80000100a00 */
[----:B------:R-:W4:Y:S04]  /*b4c0*/  LDL R18, [R1+0x170] ;  /* 0x0001700001127983 */ /* 0x000f280000100800 */
[----:B------:R-:W4:Y:S04]  /*b4d0*/  LDL R19, [R1+0x154] ;  /* 0x0001540001137983 */ /* 0x000f280000100800 */
        /* <DEDUP_REMOVED lines=9> */
[----:B------:R-:W4:Y:S04]  /*b570*/  LDL R29, [R1+0x60] ;  /* 0x00006000011d7983 */ /* 0x000f280000100800 */
[----:B------:R-:W4:Y:S04]  /*b580*/  LDL.LU R14, [R1+0x38] ;  /* 0x00003800010e7983 */ /* 0x000f280000300800 */
[----:B------:R-:W4:Y:S04]  /*b590*/  LDL.LU R15, [R1+0x34] ;  /* 0x00003400010f7983 */ /* 0x000f280000300800 */
[----:B------:R-:W4:Y:S04]  /*b5a0*/  LDL.LU R12, [R1+0x30] ;  /* 0x00003000010c7983 */ /* 0x000f280000300800 */
[----:B------:R-:W4:Y:S01]  /*b5b0*/  LDL.LU R13, [R1+0x380] ;  /* 0x00038000010d7983 */ /* 0x000f220000300800 */
[----:B---3--:R-:W-:-:S05]  /*b5c0*/  IMAD.WIDE R24, R25, 0x2, R16 ;  /* 0x0000000219187825 */ /* 0x008fca00078e0210 */
[----:B------:R2:W-:Y:S02]  /*b5d0*/  STL.64 [R1+0x808], R24 ;  /* 0x0008081801007387 */ /* 0x0005e40000100a00 */
[----:B--2---:R-:W-:-:S05]  /*b5e0*/  IMAD.WIDE R24, R22, 0x2, R16 ;  /* 0x0000000216187825 */ /* 0x004fca00078e0210 */
[----:B------:R0:W-:Y:S02]  /*b5f0*/  STL.64 [R1+0x818], R24 ;  /* 0x0008181801007387 */ /* 0x0001e40000100a00 */
[----:B0-----:R-:W-:-:S05]  /*b600*/  IMAD.WIDE R24, R10, 0x2, R16 ;  /* 0x000000020a187825 */ /* 0x001fca00078e0210 */
[----:B------:R0:W-:Y:S02]  /*b610*/  STL.64 [R1+0x828], R24 ;  /* 0x0008281801007387 */ /* 0x0001e40000100a00 */
[----:B0-----:R-:W-:-:S05]  /*b620*/  IMAD.WIDE R24, R11, 0x2, R16 ;  /* 0x000000020b187825 */ /* 0x001fca00078e0210 */
[----:B------:R0:W-:Y:S01]  /*b630*/  STL.64 [R1+0x838], R24 ;  /* 0x0008381801007387 */ /* 0x0001e20000100a00 */
[----:B------:R-:W-:-:S03]  /*b640*/  IMAD.WIDE R22, R23, 0x2, R16 ;  /* 0x0000000217167825 */ /* 0x000fc600078e0210 */
[----:B0-----:R-:W2:Y:S04]  /*b650*/  LDL.LU.64 R24, [R1+0xd28] ;  /* 0x000d280001187983 */ /* 0x001ea80000300a00 */
[----:B------:R0:W-:Y:S04]  /*b660*/  STL [R1+0xce0], R11 ;  /* 0x000ce00b01007387 */ /* 0x0001e80000100800 */
[----:B0-----:R-:W3:Y:S04]  /*b670*/  LDL R11, [R1+0xd8] ;  /* 0x0000d800010b7983 */ /* 0x001ee80000100800 */
[----:B------:R0:W-:Y:S04]  /*b680*/  STL [R1+0xce4], R10 ;  /* 0x000ce40a01007387 */ /* 0x0001e80000100800 */
[----:B0-----:R-:W2:Y:S04]  /*b690*/  LDL R10, [R1+0xdc] ;  /* 0x0000dc00010a7983 */ /* 0x001ea80000100800 */
[----:B------:R0:W-:Y:S02]  /*b6a0*/  STL.64 [R1+0x848], R22 ;  /* 0x0008481601007387 */ /* 0x0001e40000100a00 */
[----:B0-----:R-:W-:-:S05]  /*b6b0*/  IMAD.WIDE R22, R4, 0x2, R16 ;  /* 0x0000000204167825 */ /* 0x001fca00078e0210 */
[----:B------:R0:W-:Y:S04]  /*b6c0*/  STL.64 [R1+0x858], R22 ;  /* 0x0008581601007387 */ /* 0x0001e80000100a00 */
[----:B------:R1:W-:Y:S01]  /*b6d0*/  STL.64 [R1+0xce8], R4 ;  /* 0x000ce80401007387 */ /* 0x0003e20000100a00 */
[----:B0-----:R-:W-:-:S03]  /*b6e0*/  IMAD.WIDE R22, R5, 0x2, R16 ;  /* 0x0000000205167825 */ /* 0x001fc600078e0210 */
[----:B-1----:R-:W2:Y:S04]  /*b6f0*/  LDL R5, [R1+0x100] ;  /* 0x0001000001057983 */ /* 0x002ea80000100800 */
[----:B------:R5:W-:Y:S02]  /*b700*/  STL.64 [R1+0x868], R22 ;  /* 0x0008681601007387 */ /* 0x000be40000100a00 */
[----:B-----5:R-:W-:-:S04]  /*b710*/  IMAD.WIDE R22, R20, 0x2, R16 ;  /* 0x0000000214167825 */ /* 0x020fc800078e0210 */
[--C-:B----4-:R-:W-:Y:S01]  /*b720*/  IMAD.WIDE R20, R21, 0x2, R16.reuse ;  /* 0x0000000215147825 */ /* 0x110fe200078e0210 */
[----:B------:R0:W-:Y:S04]  /*b730*/  STL.64 [R1+0x878], R22 ;  /* 0x0008781601007387 */ /* 0x0001e80000100a00 */
[----:B0-----:R-:W4:Y:S04]  /*b740*/  LDL.LU.64 R22, [R1+0xd20] ;  /* 0x000d200001167983 */ /* 0x001f280000300a00 */
[----:B------:R0:W-:Y:S02]  /*b750*/  STL.64 [R1+0x888], R20 ;  /* 0x0008881401007387 */ /* 0x0001e40000100a00 */
[----:B0-----:R-:W-:-:S04]  /*b760*/  IMAD.WIDE R20, R18, 0x2, R16 ;  /* 0x0000000212147825 */ /* 0x001fc800078e0210 */
[--C-:B------:R-:W-:Y:S01]  /*b770*/  IMAD.WIDE R18, R19, 0x2, R16.reuse ;  /* 0x0000000213127825 */ /* 0x100fe200078e0210 */
[----:B------:R0:W-:Y:S04]  /*b780*/  STL.64 [R1+0x898], R20 ;  /* 0x0008981401007387 */ /* 0x0001e80000100a00 */
[----:B0-----:R-:W5:Y:S04]  /*b790*/  LDL.LU.64 R20, [R1+0xd18] ;  /* 0x000d180001147983 */ /* 0x001f680000300a00 */
[----:B------:R0:W-:Y:S02]  /*b7a0*/  STL.64 [R1+0x8a8], R18 ;  /* 0x0008a81201007387 */ /* 0x0001e40000100a00 */
[----:B0-----:R-:W-:-:S04]  /*b7b0*/  IMAD.WIDE R18, R26, 0x2, R16 ;  /* 0x000000021a127825 */ /* 0x001fc800078e0210 */
[--C-:B------:R-:W-:Y:S01]  /*b7c0*/  IMAD.WIDE R26, R27, 0x2, R16.reuse ;  /* 0x000000021b1a7825 */ /* 0x100fe200078e0210 */
[----:B------:R0:W-:Y:S04]  /*b7d0*/  STL.64 [R1+0x8b8], R18 ;  /* 0x0008b81201007387 */ /* 0x0001e80000100a00 */
[----:B0-----:R-:W4:Y:S04]  /*b7e0*/  LDL.LU.64 R18, [R1+0xd10] ;  /* 0x000d100001127983 */ /* 0x001f280000300a00 */
[----:B------:R0:W-:Y:S02]  /*b7f0*/  STL.64 [R1+0x8c8], R26 ;  /* 0x0008c81a01007387 */ /* 0x0001e40000100a00 */
[----:B0-----:R-:W-:-:S04]  /*b800*/  IMAD.WIDE R26, R2, 0x2, R16 ;  /* 0x00000002021a7825 */ /* 0x001fc800078e0210 */
[--C-:B------:R-:W-:Y:S01]  /*b810*/  IMAD.WIDE R2, R3, 0x2, R16.reuse ;  /* 0x0000000203027825 */ /* 0x100fe200078e0210 */
[----:B------:R0:W-:Y:S04]  /*b820*/  STL.64 [R1+0x8d8], R26 ;  /* 0x0008d81a01007387 */ /* 0x0001e80000100a00 */
[----:B0-----:R-:W4:Y:S04]  /*b830*/  LDL.LU.64 R26, [R1+0xd08] ;  /* 0x000d0800011a7983 */ /* 0x001f280000300a00 */
[----:B------:R0:W-:Y:S04]  /*b840*/  STL.64 [R1+0x8e8], R2 ;  /* 0x0008e80201007387 */ /* 0x0001e80000100a00 */
[----:B0-----:R-:W4:Y:S01]  /*b850*/  LDL.LU.64 R2, [R1+0xd00] ;  /* 0x000d000001027983 */ /* 0x001f220000300a00 */
[----:B--2---:R-:W-:-:S05]  /*b860*/  IMAD.WIDE R4, R5, 0x2, R16 ;  /* 0x0000000205047825 */ /* 0x004fca00078e0210 */
[----:B------:R0:W-:Y:S02]  /*b870*/  STL.64 [R1+0x8f8], R4 ;  /* 0x0008f80401007387 */ /* 0x0001e40000100a00 */
[----:B0-----:R-:W-:-:S05]  /*b880*/  IMAD.WIDE R4, R10, 0x2, R16 ;  /* 0x000000020a047825 */ /* 0x001fca00078e0210 */
[----:B------:R3:W-:Y:S02]  /*b890*/  STL.64 [R1+0x908], R4 ;  /* 0x0009080401007387 */ /* 0x0007e40000100a00 */
[----:B---3--:R-:W-:-:S04]  /*b8a0*/  IMAD.WIDE R4, R11, 0x2, R16 ;  /* 0x000000020b047825 */ /* 0x008fc800078e0210 */
[--C-:B------:R-:W-:Y:S01]  /*b8b0*/  IMAD.WIDE R10, R8, 0x2, R16.reuse ;  /* 0x00000002080a7825 */ /* 0x100fe200078e0210 */
[----:B------:R0:W-:Y:S03]  /*b8c0*/  STL.64 [R1+0x918], R4 ;  /* 0x0009180401007387 */ /* 0x0001e60000100a00 */
[--C-:B------:R-:W-:Y:S01]  /*b8d0*/  IMAD.WIDE R8, R9, 0x2, R16.reuse ;  /* 0x0000000209087825 */ /* 0x100fe200078e0210 */
[----:B------:R-:W-:Y:S04]  /*b8e0*/  STL.64 [R1+0x928], R10 ;  /* 0x0009280a01007387 */ /* 0x000fe80000100a00 */
[----:B------:R1:W-:Y:S01]  /*b8f0*/  STL.64 [R1+0x938], R8 ;  /* 0x0009380801007387 */ /* 0x0003e20000100a00 */
[----:B0-----:R-:W-:-:S04]  /*b900*/  IMAD.WIDE R4, R6, 0x2, R16 ;  /* 0x0000000206047825 */ /* 0x001fc800078e0210 */
[--C-:B------:R-:W-:Y:S01]  /*b910*/  IMAD.WIDE R6, R7, 0x2, R16.reuse ;  /* 0x0000000207067825 */ /* 0x100fe200078e0210 */
[----:B------:R0:W-:Y:S03]  /*b920*/  STL.64 [R1+0x948], R4 ;  /* 0x0009480401007387 */ /* 0x0001e60000100a00 */
[--C-:B-1----:R-:W-:Y:S01]  /*b930*/  IMAD.WIDE R8, R28, 0x2, R16.reuse ;  /* 0x000000021c087825 */ /* 0x102fe200078e0210 */
[----:B------:R4:W-:Y:S04]  /*b940*/  STL.64 [R1+0x958], R6 ;  /* 0x0009580601007387 */ /* 0x0009e80000100a00 */
[----:B------:R-:W-:Y:S01]  /*b950*/  STL.64 [R1+0x968], R8 ;  /* 0x0009680801007387 */ /* 0x000fe20000100a00 */
[----:B0-----:R-:W-:-:S04]  /*b960*/  IMAD.WIDE R4, R29, 0x2, R16 ;  /* 0x000000021d047825 */ /* 0x001fc800078e0210 */
[--C-:B----4-:R-:W-:Y:S02]  /*b970*/  IMAD.WIDE R6, R2, 0x2, R16.reuse ;  /* 0x0000000202067825 */ /* 0x110fe400078e0210 */
[----:B------:R-:W2:Y:S04]  /*b980*/  LDL.LU R2, [R1+0xcfc] ;  /* 0x000cfc0001027983 */ /* 0x000ea80000300800 */
[----:B------:R0:W-:Y:S02]  /*b990*/  STL.64 [R1+0x978], R4 ;  /* 0x0009780401007387 */ /* 0x0001e40000100a00 */
[--C-:B0-----:R-:W-:Y:S02]  /*b9a0*/  IMAD.WIDE R4, R3, 0x2, R16.reuse ;  /* 0x0000000203047825 */ /* 0x101fe400078e0210 */
[----:B------:R-:W2:Y:S02]  /*b9b0*/  LDL.LU R3, [R1+0xcf8] ;  /* 0x000cf80001037983 */ /* 0x000ea40000300800 */
[----:B------:R-:W-:-:S02]  /*b9c0*/  IMAD.WIDE R8, R25, 0x2, R16 ;  /* 0x0000000219087825 */ /* 0x000fc400078e0210 */
[----:B------:R0:W-:Y:S04]  /*b9d0*/  STL.64 [R1+0x988], R6 ;  /* 0x0009880601007387 */ /* 0x0001e80000100a00 */
[----:B------:R1:W-:Y:S04]  /*b9e0*/  STL.64 [R1+0x998], R4 ;  /* 0x0009980401007387 */ /* 0x0003e80000100a00 */
[----:B------:R-:W-:Y:S01]  /*b9f0*/  STL.64 [R1+0x9a8], R8 ;  /* 0x0009a80801007387 */ /* 0x000fe20000100a00 */
[----:B0-----:R-:W-:-:S03]  /*ba00*/  IMAD.WIDE R6, R14, 0x2, R16 ;  /* 0x000000020e067825 */ /* 0x001fc600078e0210 */
[----:B------:R-:W-:Y:S01]  /*ba10*/  STL [R1+0xc88], R15 ;  /* 0x000c880f01007387 */ /* 0x000fe20000100800 */
[----:B-1----:R-:W-:-:S03]  /*ba20*/  IMAD.WIDE R4, R15, 0x2, R16 ;  /* 0x000000020f047825 */ /* 0x002fc600078e0210 */
[----:B------:R0:W-:Y:S04]  /*ba30*/  STL.64 [R1+0x9b8], R6 ;  /* 0x0009b80601007387 */ /* 0x0001e80000100a00 */
[----:B------:R-:W-:Y:S01]  /*ba40*/  STL [R1+0xc8c], R14 ;  /* 0x000c8c0e01007387 */ /* 0x000fe20000100800 */
[----:B------:R-:W-:-:S03]  /*ba50*/  IMAD R0, R0, c[0x0][0x190], RZ ;  /* 0x0000640000007a24 */ /* 0x000fc600078e02ff */
[----:B------:R1:W-:Y:S01]  /*ba60*/  STL.64 [R1+0x9c8], R4 ;  /* 0x0009c80401007387 */ /* 0x0003e20000100a00 */
[----:B0-----:R-:W-:-:S03]  /*ba70*/  IMAD.WIDE R6, R13, 0x2, R16 ;  /* 0x000000020d067825 */ /* 0x001fc600078e0210 */
[----:B------:R-:W-:Y:S01]  /*ba80*/  STL.64 [R1+0xc90], R12 ;  /* 0x000c900c01007387 */ /* 0x000fe20000100a00 */
[----:B-1----:R-:W-:-:S05]  /*ba90*/  IMAD.WIDE R4, R12, 0x2, R16 ;  /* 0x000000020c047825 */ /* 0x002fca00078e0210 */
[----:B------:R0:W-:Y:S04]  /*baa0*/  STL.64 [R1+0x9d8], R4 ;  /* 0x0009d80401007387 */ /* 0x0001e80000100a00 */
[----:B------:R5:W-:Y:S01]  /*bab0*/  STL.64 [R1+0x9f8], R6 ;  /* 0x0009f80601007387 */ /* 0x000be20000100a00 */
[----:B0-----:R-:W-:-:S04]  /*bac0*/  IMAD.WIDE R4, R0, 0x2, R16 ;  /* 0x0000000200047825 */ /* 0x001fc800078e0210 */
[----:B--2---:R-:W-:-:S04]  /*bad0*/  IMAD.WIDE R8, R26, 0x2, R2 ;  /* 0x000000021a087825 */ /* 0x004fc800078e0202 */
[--C-:B------:R-:W-:Y:S01]  /*bae0*/  IMAD.WIDE R28, R23, 0x2, R2.reuse ;  /* 0x00000002171c7825 */ /* 0x100fe200078e0202 */
[----:B------:R-:W-:Y:S03]  /*baf0*/  STL.64 [R1+0xc98], R8 ;  /* 0x000c980801007387 */ /* 0x000fe60000100a00 */
[--C-:B-----5:R-:W-:Y:S01]  /*bb00*/  IMAD.WIDE R6, R20, 0x2, R2.reuse ;  /* 0x0000000214067825 */ /* 0x120fe200078e0202 */
[----:B------:R-:W-:Y:S03]  /*bb10*/  STL.64 [R1+0x9e8], R4 ;  /* 0x0009e80401007387 */ /* 0x000fe60000100a00 */
[--C-:B------:R-:W-:Y:S01]  /*bb20*/  IMAD.WIDE R26, R27, 0x2, R2.reuse ;  /* 0x000000021b1a7825 */ /* 0x100fe200078e0202 */
[----:B------:R-:W-:Y:S04]  /*bb30*/  STL.64 [R1+0xca0], R28 ;  /* 0x000ca01c01007387 */ /* 0x000fe80000100a00 */
[----:B------:R-:W-:Y:S04]  /*bb40*/  STL.64 [R1+0xca8], R6 ;  /* 0x000ca80601007387 */ /* 0x000fe80000100a00 */
[----:B------:R0:W-:Y:S01]  /*bb50*/  STL.64 [R1+0xcb0], R26 ;  /* 0x000cb01a01007387 */ /* 0x0001e20000100a00 */
[----:B------:R-:W-:-:S03]  /*bb60*/  IMAD.WIDE R16, R19, 0x2, R2 ;  /* 0x0000000213107825 */ /* 0x000fc600078e0202 */
[----:B0-----:R-:W2:Y:S04]  /*bb70*/  LDL.LU R26, [R1+0x200] ;  /* 0x00020000011a7983 */ /* 0x001ea80000300800 */
[----:B------:R-:W3:Y:S04]  /*bb80*/  LDL.LU R27, [R1+0x204] ;  /* 0x00020400011b7983 */ /* 0x000ee80000300800 */
[----:B------:R-:W4:Y:S04]  /*bb90*/  LDL.LU R6, [R1+0x1a4] ;  /* 0x0001a40001067983 */ /* 0x000f280000300800 */
[----:B------:R-:W5:Y:S04]  /*bba0*/  LDL.LU R7, [R1+0x1a0] ;  /* 0x0001a00001077983 */ /* 0x000f680000300800 */
[----:B------:R-:W2:Y:S01]  /*bbb0*/  LDL.LU R28, [R1+0x194] ;  /* 0x00019400011c7983 */ /* 0x000ea20000300800 */
[----:B------:R-:W-:-:S03]  /*bbc0*/  IMAD.WIDE R18, R18, 0x2, R2 ;  /* 0x0000000212127825 */ /* 0x000fc600078e0202 */
[----:B------:R-:W2:Y:S04]  /*bbd0*/  LDL.LU R29, [R1+0x190] ;  /* 0x00019000011d7983 */ /* 0x000ea80000300800 */
[----:B------:R-:W2:Y:S04]  /*bbe0*/  LDL.LU R15, [R1+0x210] ;  /* 0x00021000010f7983 */ /* 0x000ea80000300800 */
[----:B------:R-:W2:Y:S01]  /*bbf0*/  LDL.LU R4, [R1+0x214] ;  /* 0x0002140001047983 */ /* 0x000ea20000300800 */
[----:B------:R-:W-:-:S03]  /*bc00*/  IMAD.WIDE R20, R21, 0x2, R2 ;  /* 0x0000000215147825 */ /* 0x000fc600078e0202 */
[----:B------:R-:W2:Y:S04]  /*bc10*/  LDL.LU R5, [R1+0x184] ;  /* 0x0001840001057983 */ /* 0x000ea80000300800 */
[----:B------:R-:W2:Y:S04]  /*bc20*/  LDL.LU R10, [R1+0x220] ;  /* 0x00022000010a7983 */ /* 0x000ea80000300800 */
[----:B------:R0:W-:Y:S01]  /*bc30*/  STL.64 [R1+0xcb8], R16 ;  /* 0x000cb81001007387 */ /* 0x0001e20000100a00 */
[----:B------:R-:W-:-:S03]  /*bc40*/  IMAD.WIDE R22, R22, 0x2, R2 ;  /* 0x0000000216167825 */ /* 0x000fc600078e0202 */
[----:B0-----:R-:W2:Y:S04]  /*bc50*/  LDL.LU R16, [R1+0x1e0] ;  /* 0x0001e00001107983 */ /* 0x001ea80000300800 */
[----:B------:R-:W2:Y:S04]  /*bc60*/  LDL.LU R17, [R1+0x1e4] ;  /* 0x0001e40001117983 */ /* 0x000ea80000300800 */
[----:B------:R0:W-:Y:S04]  /*bc70*/  STL.64 [R1+0xcc0], R18 ;  /* 0x000cc01201007387 */ /* 0x0001e80000100a00 */
[----:B0-----:R-:W2:Y:S04]  /*bc80*/  LDL.LU R18, [R1+0x1bc] ;  /* 0x0001bc0001127983 */ /* 0x001ea80000300800 */
[----:B------:R-:W2:Y:S04]  /*bc90*/  LDL.LU R19, [R1+0x1b8] ;  /* 0x0001b80001137983 */ /* 0x000ea80000300800 */
[----:B------:R0:W-:Y:S04]  /*bca0*/  STL.64 [R1+0xcc8], R20 ;  /* 0x000cc81401007387 */ /* 0x0001e80000100a00 */
[----:B0-----:R-:W2:Y:S04]  /*bcb0*/  LDL.LU R20, [R1+0x1c8] ;  /* 0x0001c80001147983 */ /* 0x001ea80000300800 */
[----:B------:R-:W3:Y:S04]  /*bcc0*/  LDL.LU R21, [R1+0x1cc] ;  /* 0x0001cc0001157983 */ /* 0x000ee80000300800 */
[----:B------:R-:W3:Y:S04]  /*bcd0*/  LDL.LU R8, [R1+0x224] ;  /* 0x0002240001087983 */ /* 0x000ee80000300800 */
[----:B------:R-:W3:Y:S04]  /*bce0*/  LDL.LU R9, [R1+0x22c] ;  /* 0x00022c0001097983 */ /* 0x000ee80000300800 */
[----:B------:R-:W3:Y:S04]  /*bcf0*/  LDL.LU R11, [R1+0x238] ;  /* 0x00023800010b7983 */ /* 0x000ee80000300800 */
[----:B------:R0:W-:Y:S04]  /*bd00*/  STL.64 [R1+0xcd0], R22 ;  /* 0x000cd01601007387 */ /* 0x0001e80000100a00 */
[----:B0-----:R-:W3:Y:S04]  /*bd10*/  LDL.LU R23, [R1+0x148] ;  /* 0x0001480001177983 */ /* 0x001ee80000300800 */
[----:B------:R-:W4:Y:S04]  /*bd20*/  LDL.LU R12, [R1+0x23c] ;  /* 0x00023c00010c7983 */ /* 0x000f280000300800 */
[----:B------:R-:W4:Y:S04]  /*bd30*/  LDL.LU R13, [R1+0x248] ;  /* 0x00024800010d7983 */ /* 0x000f280000300800 */
[----:B------:R-:W4:Y:S01]  /*bd40*/  LDL.LU R14, [R1+0x24c] ;  /* 0x00024c00010e7983 */ /* 0x000f220000300800 */
[----:B------:R-:W-:-:S05]  /*bd50*/  IMAD.WIDE R24, R24, 0x2, R2 ;  /* 0x0000000218187825 */ /* 0x000fca00078e0202 */
[----:B------:R2:W-:Y:S02]  /*bd60*/  STL.64 [R1+0xcd8], R24 ;  /* 0x000cd81801007387 */ /* 0x0005e40000100a00 */
[----:B--2---:R-:W-:-:S04]  /*bd70*/  IMAD.WIDE R24, R20, 0x2, R2 ;  /* 0x0000000214187825 */ /* 0x004fc800078e0202 */
[----:B---3--:R-:W-:-:S05]  /*bd80*/  IMAD.WIDE R22, R23, 0x2, R2 ;  /* 0x0000000217167825 */ /* 0x008fca00078e0202 */
[----:B------:R0:W-:Y:S04]  /*bd90*/  STL.64 [R1+0x48], R22 ;  /* 0x0000481601007387 */ /* 0x0001e80000100a00 */
[----:B------:R-:W-:Y:S01]  /*bda0*/  STL.64 [R1+0x58], R24 ;  /* 0x0000581801007387 */ /* 0x000fe20000100a00 */
[----:B0-----:R-:W-:-:S04]  /*bdb0*/  IMAD.WIDE R22, R21, 0x2, R2 ;  /* 0x0000000215167825 */ /* 0x001fc800078e0202 */
[--C-:B------:R-:W-:Y:S01]  /*bdc0*/  IMAD.WIDE R20, R18, 0x2, R2.reuse ;  /* 0x0000000212147825 */ /* 0x100fe200078e0202 */
[----:B------:R0:W-:Y:S03]  /*bdd0*/  STL.64 [R1+0x70], R22 ;  /* 0x0000701601007387 */ /* 0x0001e60000100a00 */
[--C-:B------:R-:W-:Y:S01]  /*bde0*/  IMAD.WIDE R18, R19, 0x2, R2.reuse ;  /* 0x0000000213127825 */ /* 0x100fe200078e0202 */
[----:B------:R1:W-:Y:S04]  /*bdf0*/  STL.64 [R1+0x80], R20 ;  /* 0x0000801401007387 */ /* 0x0003e80000100a00 */
[----:B------:R2:W-:Y:S01]  /*be00*/  STL.64 [R1+0x98], R18 ;  /* 0x0000981201007387 */ /* 0x0005e20000100a00 */
[----:B0-----:R-:W-:-:S04]  /*be10*/  IMAD.WIDE R22, R16, 0x2, R2 ;  /* 0x0000000210167825 */ /* 0x001fc800078e0202 */
[--C-:B-1----:R-:W-:Y:S01]  /*be20*/  IMAD.WIDE R20, R17, 0x2, R2.reuse ;  /* 0x0000000211147825 */ /* 0x102fe200078e0202 */
[----:B------:R-:W-:Y:S03]  /*be30*/  STL.64 [R1+0xa8], R22 ;  /* 0x0000a81601007387 */ /* 0x000fe60000100a00 */
[--C-:B--2---:R-:W-:Y:S01]  /*be40*/  IMAD.WIDE R18, R26, 0x2, R2.reuse ;  /* 0x000000021a127825 */ /* 0x104fe200078e0202 */
[----:B------:R4:W-:Y:S03]  /*be50*/  STL.64 [R1+0xc0], R20 ;  /* 0x0000c01401007387 */ /* 0x0009e60000100a00 */
[--C-:B------:R-:W-:Y:S01]  /*be60*/  IMAD.WIDE R16, R27, 0x2, R2.reuse ;  /* 0x000000021b107825 */ /* 0x100fe200078e0202 */
[----:B------:R5:W-:Y:S04]  /*be70*/  STL.64 [R1+0xd0], R18 ;  /* 0x0000d01201007387 */ /* 0x000be80000100a00 */
[----:B------:R0:W-:Y:S01]  /*be80*/  STL.64 [R1+0xe8], R16 ;  /* 0x0000e81001007387 */ /* 0x0001e20000100a00 */
[----:B----4-:R-:W-:-:S04]  /*be90*/  IMAD.WIDE R20, R6, 0x2, R2 ;  /* 0x0000000206147825 */ /* 0x010fc800078e0202 */
[--C-:B-----5:R-:W-:Y:S01]  /*bea0*/  IMAD.WIDE R18, R7, 0x2, R2.reuse ;  /* 0x0000000207127825 */ /* 0x120fe200078e0202 */
[----:B------:R-:W-:Y:S03]  /*beb0*/  STL.64 [R1+0xf8], R20 ;  /* 0x0000f81401007387 */ /* 0x000fe60000100a00 */
[--C-:B0-----:R-:W-:Y:S01]  /*bec0*/  IMAD.WIDE R16, R28, 0x2, R2.reuse ;  /* 0x000000021c107825 */ /* 0x101fe200078e0202 */
        /* <DEDUP_REMOVED lines=8> */
[----:B------:R0:W-:Y:S04]  /*bf50*/  STL.64 [R1+0x160], R16 ;  /* 0x0001601001007387 */ /* 0x0001e80000100a00 */
[----:B------:R-:W2:Y:S01]  /*bf60*/  LDL.LU R25, [R1+0x258] ;  /* 0x0002580001197983 */ /* 0x000ea20000300800 */
[----:B------:R-:W-:-:S03]  /*bf70*/  IMAD.WIDE R4, R10, 0x2, R2 ;  /* 0x000000020a047825 */ /* 0x000fc600078e0202 */
[----:B------:R-:W-:Y:S04]  /*bf80*/  STL.64 [R1+0x180], R6 ;  /* 0x0001800601007387 */ /* 0x000fe80000100a00 */
[----:B------:R-:W3:Y:S04]  /*bf90*/  LDL.LU R29, [R1+0x25c] ;  /* 0x00025c00011d7983 */ /* 0x000ee80000300800 */
[----:B------:R1:W-:Y:S04]  /*bfa0*/  STL.64 [R1+0x190], R4 ;  /* 0x0001900401007387 */ /* 0x0003e80000100a00 */
[----:B------:R-:W4:Y:S01]  /*bfb0*/  LDL.LU R15, [R1+0x268] ;  /* 0x00026800010f7983 */ /* 0x000f220000300800 */
[----:B0-----:R-:W-:-:S03]  /*bfc0*/  IMAD.WIDE R16, R8, 0x2, R2 ;  /* 0x0000000208107825 */ /* 0x001fc600078e0202 */
[----:B-1----:R-:W5:Y:S04]  /*bfd0*/  LDL.LU R4, [R1+0x26c] ;  /* 0x00026c0001047983 */ /* 0x002f680000300800 */
[----:B------:R-:W4:Y:S01]  /*bfe0*/  LDL.LU R5, [R1+0x278] ;  /* 0x0002780001057983 */ /* 0x000f220000300800 */
[----:B------:R-:W-:-:S03]  /*bff0*/  IMAD.WIDE R8, R9, 0x2, R2 ;  /* 0x0000000209087825 */ /* 0x000fc600078e0202 */
[----:B------:R-:W4:Y:S01]  /*c000*/  LDL.LU R10, [R1+0x27c] ;  /* 0x00027c00010a7983 */ /* 0x000f220000300800 */
[----:B------:R-:W-:-:S03]  /*c010*/  IMAD.WIDE R6, R11, 0x2, R2 ;  /* 0x000000020b067825 */ /* 0x000fc600078e0202 */
[----:B------:R0:W-:Y:S04]  /*c020*/  STL.64 [R1+0x1a0], R16 ;  /* 0x0001a01001007387 */ /* 0x0001e80000100a00 */
[----:B------:R-:W5:Y:S04]  /*c030*/  LDL.LU R11, [R1+0x280] ;  /* 0x00028000010b7983 */ /* 0x000f680000300800 */
[----:B------:R1:W-:Y:S01]  /*c040*/  STL.64 [R1+0x1b8], R8 ;  /* 0x0001b80801007387 */ /* 0x0003e20000100a00 */
[----:B0-----:R-:W-:-:S03]  /*c050*/  IMAD.WIDE R16, R12, 0x2, R2 ;  /* 0x000000020c107825 */ /* 0x001fc600078e0202 */
[----:B------:R0:W-:Y:S04]  /*c060*/  STL.64 [R1+0x1c8], R6 ;  /* 0x0001c80601007387 */ /* 0x0001e80000100a00 */
[----:B------:R0:W-:Y:S01]  /*c070*/  STL.64 [R1+0x1e0], R16 ;  /* 0x0001e01001007387 */ /* 0x0001e20000100a00 */
[----:B-1----:R-:W-:-:S03]  /*c080*/  IMAD.WIDE R8, R13, 0x2, R2 ;  /* 0x000000020d087825 */ /* 0x002fc600078e0202 */
[----:B------:R-:W5:Y:S01]  /*c090*/  LDL.LU R22, [R1+0x284] ;  /* 0x0002840001167983 */ /* 0x000f620000300800 */
[----:B0-----:R-:W-:-:S03]  /*c0a0*/  IMAD.WIDE R6, R14, 0x2, R2 ;  /* 0x000000020e067825 */ /* 0x001fc600078e0202 */
[----:B------:R-:W-:Y:S04]  /*c0b0*/  STL.64 [R1+0x200], R8 ;  /* 0x0002000801007387 */ /* 0x000fe80000100a00 */
[----:B------:R-:W5:Y:S04]  /*c0c0*/  LDL.LU R23, [R1+0x288] ;  /* 0x0002880001177983 */ /* 0x000f680000300800 */
[----:B------:R0:W-:Y:S04]  /*c0d0*/  STL.64 [R1+0x210], R6 ;  /* 0x0002100601007387 */ /* 0x0001e80000100a00 */
        /* <DEDUP_REMOVED lines=9> */
[----:B------:R-:W5:Y:S04]  /*c170*/  LDL.LU R7, [R1+0x2b0] ;  /* 0x0002b00001077983 */ /* 0x000f680000300800 */
[----:B------:R-:W5:Y:S04]  /*c180*/  LDL.LU R28, [R1+0x2b4] ;  /* 0x0002b400011c7983 */ /* 0x000f680000300800 */
[----:B------:R-:W5:Y:S04]  /*c190*/  LDL.LU R8, [R1+0x2b8] ;  /* 0x0002b80001087983 */ /* 0x000f680000300800 */
[----:B------:R-:W5:Y:S04]  /*c1a0*/  LDL.LU R9, [R1+0x2bc] ;  /* 0x0002bc0001097983 */ /* 0x000f680000300800 */
[----:B------:R-:W5:Y:S04]  /*c1b0*/  LDL.LU R12, [R1+0x2c0] ;  /* 0x0002c000010c7983 */ /* 0x000f680000300800 */
[----:B------:R-:W5:Y:S04]  /*c1c0*/  LDL.LU R13, [R1+0x2c4] ;  /* 0x0002c400010d7983 */ /* 0x000f680000300800 */
[----:B------:R-:W5:Y:S01]  /*c1d0*/  LDL.LU R14, [R1+0x2c8] ;  /* 0x0002c800010e7983 */ /* 0x000f620000300800 */
[----:B--2---:R-:W-:-:S05]  /*c1e0*/  IMAD.WIDE R24, R25, 0x2, R2 ;  /* 0x0000000219187825 */ /* 0x004fca00078e0202 */
[----:B------:R3:W-:Y:S02]  /*c1f0*/  STL.64 [R1+0x220], R24 ;  /* 0x0002201801007387 */ /* 0x0007e40000100a00 */
[----:B---3--:R-:W-:-:S05]  /*c200*/  IMAD.WIDE R24, R29, 0x2, R2 ;  /* 0x000000021d187825 */ /* 0x008fca00078e0202 */
[----:B------:R4:W-:Y:S02]  /*c210*/  STL.64 [R1+0x238], R24 ;  /* 0x0002381801007387 */ /* 0x0009e40000100a00 */
[----:B----4-:R-:W-:-:S05]  /*c220*/  IMAD.WIDE R24, R15, 0x2, R2 ;  /* 0x000000020f187825 */ /* 0x010fca00078e0202 */
[----:B------:R5:W-:Y:S02]  /*c230*/  STL.64 [R1+0x248], R24 ;  /* 0x0002481801007387 */ /* 0x000be40000100a00 */
[----:B-----5:R-:W-:-:S05]  /*c240*/  IMAD.WIDE R24, R4, 0x2, R2 ;  /* 0x0000000204187825 */ /* 0x020fca00078e0202 */
[----:B------:R0:W-:Y:S04]  /*c250*/  STL.64 [R1+0x258], R24 ;  /* 0x0002581801007387 */ /* 0x0001e80000100a00 */
[----:B------:R-:W2:Y:S01]  /*c260*/  LDL.LU R29, [R1+0x2cc] ;  /* 0x0002cc00011d7983 */ /* 0x000ea20000300800 */
[----:B0-----:R-:W-:-:S04]  /*c270*/  IMAD.WIDE R24, R5, 0x2, R2 ;  /* 0x0000000205187825 */ /* 0x001fc800078e0202 */
[--C-:B------:R-:W-:Y:S01]  /*c280*/  IMAD.WIDE R4, R10, 0x2, R2.reuse ;  /* 0x000000020a047825 */ /* 0x100fe200078e0202 */
[----:B------:R0:W-:Y:S04]  /*c290*/  STL.64 [R1+0x268], R24 ;  /* 0x0002681801007387 */ /* 0x0001e80000100a00 */
[----:B------:R-:W3:Y:S04]  /*c2a0*/  LDL.LU R15, [R1+0x2d0] ;  /* 0x0002d000010f7983 */ /* 0x000ee80000300800 */
[----:B------:R1:W-:Y:S01]  /*c2b0*/  STL.64 [R1+0x278], R4 ;  /* 0x0002780401007387 */ /* 0x0003e20000100a00 */
[----:B0-----:R-:W-:-:S03]  /*c2c0*/  IMAD.WIDE R24, R11, 0x2, R2 ;  /* 0x000000020b187825 */ /* 0x001fc600078e0202 */
[----:B-1----:R-:W4:Y:S04]  /*c2d0*/  LDL.LU R4, [R1+0x2d4] ;  /* 0x0002d40001047983 */ /* 0x002f280000300800 */
[----:B------:R-:W5:Y:S04]  /*c2e0*/  LDL.LU R5, [R1+0x2d8] ;  /* 0x0002d80001057983 */ /* 0x000f680000300800 */
[----:B------:R-:W5:Y:S04]  /*c2f0*/  LDL.LU R10, [R1+0x2f0] ;  /* 0x0002f000010a7983 */ /* 0x000f680000300800 */
[----:B------:R0:W-:Y:S04]  /*c300*/  STL.64 [R1+0x2e8], R24 ;  /* 0x0002e81801007387 */ /* 0x0001e80000100a00 */
[----:B------:R-:W5:Y:S01]  /*c310*/  LDL.LU R11, [R1+0x2f4] ;  /* 0x0002f400010b7983 */ /* 0x000f620000300800 */
[----:B0-----:R-:W-:-:S05]  /*c320*/  IMAD.WIDE R24, R22, 0x2, R2 ;  /* 0x0000000216187825 */ /* 0x001fca00078e0202 */
[----:B------:R0:W-:Y:S02]  /*c330*/  STL.64 [R1+0x480], R24 ;  /* 0x0004801801007387 */ /* 0x0001e40000100a00 */
[----:B0-----:R-:W-:-:S04]  /*c340*/  IMAD.WIDE R24, R23, 0x2, R2 ;  /* 0x0000000217187825 */ /* 0x001fc800078e0202 */
[--C-:B------:R-:W-:Y:S01]  /*c350*/  IMAD.WIDE R22, R20, 0x2, R2.reuse ;  /* 0x0000000214167825 */ /* 0x100fe200078e0202 */
[----:B------:R0:W-:Y:S04]  /*c360*/  STL.64 [R1+0x490], R24 ;  /* 0x0004901801007387 */ /* 0x0001e80000100a00 */
[----:B------:R1:W-:Y:S01]  /*c370*/  STL.64 [R1+0x4a0], R22 ;  /* 0x0004a01601007387 */ /* 0x0003e20000100a00 */
[----:B0-----:R-:W-:-:S04]  /*c380*/  IMAD.WIDE R24, R21, 0x2, R2 ;  /* 0x0000000215187825 */ /* 0x001fc800078e0202 */
[--C-:B-1----:R-:W-:Y:S01]  /*c390*/  IMAD.WIDE R22, R18, 0x2, R2.reuse ;  /* 0x0000000212167825 */ /* 0x102fe200078e0202 */
[----:B------:R-:W-:Y:S03]  /*c3a0*/  STL.64 [R1+0x4b0], R24 ;  /* 0x0004b01801007387 */ /* 0x000fe60000100a00 */
[--C-:B------:R-:W-:Y:S01]  /*c3b0*/  IMAD.WIDE R20, R19, 0x2, R2.reuse ;  /* 0x0000000213147825 */ /* 0x100fe200078e0202 */
[----:B------:R-:W-:Y:S03]  /*c3c0*/  STL.64 [R1+0x4c0], R22 ;  /* 0x0004c01601007387 */ /* 0x000fe60000100a00 */
        /* <DEDUP_REMOVED lines=19> */
[----:B------:R-:W-:Y:S03]  /*c500*/  STL.64 [R1+0x560], R6 ;  /* 0x0005600601007387 */ /* 0x000fe60000100a00 */
[--C-:B------:R-:W-:Y:S01]  /*c510*/  IMAD.WIDE R12, R13, 0x2, R2.reuse ;  /* 0x000000020d0c7825 */ /* 0x100fe200078e0202 */
[----:B------:R0:W-:Y:S04]  /*c520*/  STL.64 [R1+0x570], R8 ;  /* 0x0005700801007387 */ /* 0x0001e80000100a00 */
[----:B0-----:R-:W5:Y:S04]  /*c530*/  LDL.LU R8, [R1+0x2f8] ;  /* 0x0002f80001087983 */ /* 0x001f680000300800 */
[----:B------:R-:W-:Y:S04]  /*c540*/  STL.64 [R1+0x580], R12 ;  /* 0x0005800c01007387 */ /* 0x000fe80000100a00 */
[----:B------:R-:W5:Y:S01]  /*c550*/  LDL.LU R9, [R1+0x2fc] ;  /* 0x0002fc0001097983 */ /* 0x000f620000300800 */
[----:B------:R-:W-:-:S05]  /*c560*/  IMAD.WIDE R6, R14, 0x2, R2 ;  /* 0x000000020e067825 */ /* 0x000fca00078e0202 */
[----:B------:R4:W-:Y:S01]  /*c570*/  STL.64 [R1+0x590], R6 ;  /* 0x0005900601007387 */ /* 0x0009e20000100a00 */
[----:B--2---:R-:W-:-:S04]  /*c580*/  IMAD.WIDE R18, R29, 0x2, R2 ;  /* 0x000000021d127825 */ /* 0x004fc800078e0202 */
[----:B---3--:R-:W-:-:S04]  /*c590*/  IMAD.WIDE R16, R15, 0x2, R2 ;  /* 0x000000020f107825 */ /* 0x008fc800078e0202 */
[--C-:B----4-:R-:W-:Y:S01]  /*c5a0*/  IMAD.WIDE R6, R4, 0x2, R2.reuse ;  /* 0x0000000204067825 */ /* 0x110fe200078e0202 */
[----:B-----5:R-:W-:Y:S04]  /*c5b0*/  STL [R1+0xcf4], R9 ;  /* 0x000cf40901007387 */ /* 0x020fe80000100800 */
[----:B------:R-:W2:Y:S04]  /*c5c0*/  LDL.LU R12, [R1+0x300] ;  /* 0x00030000010c7983 */ /* 0x000ea80000300800 */
[----:B------:R-:W3:Y:S04]  /*c5d0*/  LDL.LU R13, [R1+0x304] ;  /* 0x00030400010d7983 */ /* 0x000ee80000300800 */
[----:B------:R-:W4:Y:S04]  /*c5e0*/  LDL.LU R14, [R1+0x308] ;  /* 0x00030800010e7983 */ /* 0x000f280000300800 */
[----:B------:R-:W-:Y:S04]  /*c5f0*/  STL.64 [R1+0x5a0], R18 ;  /* 0x0005a01201007387 */ /* 0x000fe80000100a00 */
[----:B------:R-:W5:Y:S04]  /*c600*/  LDL.LU R15, [R1+0x30c] ;  /* 0x00030c00010f7983 */ /* 0x000f680000300800 */
[----:B------:R0:W-:Y:S04]  /*c610*/  STL.64 [R1+0x5b0], R16 ;  /* 0x0005b01001007387 */ /* 0x0001e80000100a00 */
[----:B------:R1:W-:Y:S01]  /*c620*/  STL.64 [R1+0x5c0], R6 ;  /* 0x0005c00601007387 */ /* 0x0003e20000100a00 */
[----:B0-----:R-:W-:-:S04]  /*c630*/  IMAD.WIDE R16, R5, 0x2, R2 ;  /* 0x0000000205107825 */ /* 0x001fc800078e0202 */
[--C-:B-1----:R-:W-:Y:S01]  /*c640*/  IMAD.WIDE R6, R10, 0x2, R2.reuse ;  /* 0x000000020a067825 */ /* 0x102fe200078e0202 */
[----:B------:R0:W-:Y:S03]  /*c650*/  STL.64 [R1+0x5d0], R16 ;  /* 0x0005d01001007387 */ /* 0x0001e60000100a00 */
[--C-:B------:R-:W-:Y:S01]  /*c660*/  IMAD.WIDE R4, R11, 0x2, R2.reuse ;  /* 0x000000020b047825 */ /* 0x100fe200078e0202 */
[----:B------:R-:W2:Y:S04]  /*c670*/  LDL.LU R25, [R1+0x310] ;  /* 0x0003100001197983 */ /* 0x000ea80000300800 */
[----:B------:R1:W-:Y:S04]  /*c680*/  STL.64 [R1+0x5e0], R6 ;  /* 0x0005e00601007387 */ /* 0x0003e80000100a00 */
[----:B------:R-:W3:Y:S04]  /*c690*/  LDL.LU R22, [R1+0x314] ;  /* 0x0003140001167983 */ /* 0x000ee80000300800 */
[----:B------:R0:W-:Y:S04]  /*c6a0*/  STL.64 [R1+0x5f0], R4 ;  /* 0x0005f00401007387 */ /* 0x0001e80000100a00 */
[----:B------:R-:W3:Y:S04]  /*c6b0*/  LDL.LU R23, [R1+0x318] ;  /* 0x0003180001177983 */ /* 0x000ee80000300800 */
[----:B------:R-:W3:Y:S04]  /*c6c0*/  LDL.LU R20, [R1+0x31c] ;  /* 0x00031c0001147983 */ /* 0x000ee80000300800 */
[----:B------:R-:W3:Y:S04]  /*c6d0*/  LDL.LU R21, [R1+0x320] ;  /* 0x0003200001157983 */ /* 0x000ee80000300800 */
[----:B------:R-:W3:Y:S04]  /*c6e0*/  LDL.LU R18, [R1+0x324] ;  /* 0x0003240001127983 */ /* 0x000ee80000300800 */
[----:B------:R-:W3:Y:S04]  /*c6f0*/  LDL.LU R19, [R1+0x328] ;  /* 0x0003280001137983 */ /* 0x000ee80000300800 */
[----:B0-----:R-:W3:Y:S04]  /*c700*/  LDL.LU R16, [R1+0x32c] ;  /* 0x00032c0001107983 */ /* 0x001ee80000300800 */
[----:B------:R-:W3:Y:S04]  /*c710*/  LDL.LU R17, [R1+0x330] ;  /* 0x0003300001117983 */ /* 0x000ee80000300800 */
[----:B------:R-:W3:Y:S04]  /*c720*/  LDL.LU R26, [R1+0x334] ;  /* 0x00033400011a7983 */ /* 0x000ee80000300800 */
[----:B------:R-:W3:Y:S01]  /*c730*/  LDL.LU R27, [R1+0x338] ;  /* 0x00033800011b7983 */ /* 0x000ee20000300800 */
[----:B------:R-:W-:-:S03]  /*c740*/  IMAD.WIDE R8, R8, 0x2, R2 ;  /* 0x0000000208087825 */ /* 0x000fc600078e0202 */
[----:B-1----:R-:W3:Y:S04]  /*c750*/  LDL.LU R6, [R1+0x33c] ;  /* 0x00033c0001067983 */ /* 0x002ee80000300800 */
[----:B------:R-:W3:Y:S04]  /*c760*/  LDL.LU R7, [R1+0x340] ;  /* 0x0003400001077983 */ /* 0x000ee80000300800 */
[----:B------:R-:W3:Y:S04]  /*c770*/  LDL.LU R28, [R1+0x344] ;  /* 0x00034400011c7983 */ /* 0x000ee80000300800 */
[----:B------:R-:W3:Y:S04]  /*c780*/  LDL.LU R29, [R1+0x348] ;  /* 0x00034800011d7983 */ /* 0x000ee80000300800 */
[----:B------:R-:W3:Y:S04]  /*c790*/  LDL.LU R4, [R1+0x34c] ;  /* 0x00034c0001047983 */ /* 0x000ee80000300800 */
[----:B------:R-:W3:Y:S04]  /*c7a0*/  LDL.LU R5, [R1+0x350] ;  /* 0x0003500001057983 */ /* 0x000ee80000300800 */
[----:B------:R-:W3:Y:S04]  /*c7b0*/  LDL.LU R10, [R1+0x354] ;  /* 0x00035400010a7983 */ /* 0x000ee80000300800 */
[----:B------:R-:W3:Y:S04]  /*c7c0*/  LDL.LU R11, [R1+0x358] ;  /* 0x00035800010b7983 */ /* 0x000ee80000300800 */
[----:B------:R0:W-:Y:S04]  /*c7d0*/  STL.64 [R1+0x600], R8 ;  /* 0x0006000801007387 */ /* 0x0001e80000100a00 */
[----:B0-----:R-:W3:Y:S01]  /*c7e0*/  LDL.LU R9, [R1+0xcf4] ;  /* 0x000cf40001097983 */ /* 0x001ee20000300800 */
[----:B--2---:R-:W-:-:S04]  /*c7f0*/  IMAD.WIDE R24, R25, 0x2, R2 ;  /* 0x0000000219187825 */ /* 0x004fc800078e0202 */
[----:B---3--:R-:W-:-:S05]  /*c800*/  IMAD.WIDE R8, R9, 0x2, R2 ;  /* 0x0000000209087825 */ /* 0x008fca00078e0202 */
[----:B------:R0:W-:Y:S02]  /*c810*/  STL.64 [R1+0x610], R8 ;  /* 0x0006100801007387 */ /* 0x0001e40000100a00 */
[----:B0-----:R-:W-:-:S05]  /*c820*/  IMAD.WIDE R8, R12, 0x2, R2 ;  /* 0x000000020c087825 */ /* 0x001fca00078e0202 */
[----:B------:R0:W-:Y:S02]  /*c830*/  STL.64 [R1+0x620], R8 ;  /* 0x0006200801007387 */ /* 0x0001e40000100a00 */
[----:B0-----:R-:W-:-:S04]  /*c840*/  IMAD.WIDE R8, R13, 0x2, R2 ;  /* 0x000000020d087825 */ /* 0x001fc800078e0202 */
[--C-:B----4-:R-:W-:Y:S01]  /*c850*/  IMAD.WIDE R12, R14, 0x2, R2.reuse ;  /* 0x000000020e0c7825 */ /* 0x110fe200078e0202 */
[----:B------:R0:W-:Y:S03]  /*c860*/  STL.64 [R1+0x630], R8 ;  /* 0x0006300801007387 */ /* 0x0001e60000100a00 */
[--C-:B-----5:R-:W-:Y:S01]  /*c870*/  IMAD.WIDE R14, R15, 0x2, R2.reuse ;  /* 0x000000020f0e7825 */ /* 0x120fe200078e0202 */
[----:B0-----:R-:W2:Y:S04]  /*c880*/  LDL.LU R8, [R1+0x35c] ;  /* 0x00035c0001087983 */ /* 0x001ea80000300800 */
[----:B------:R-:W3:Y:S04]  /*c890*/  LDL.LU R9, [R1+0x360] ;  /* 0x0003600001097983 */ /* 0x000ee80000300800 */
[----:B------:R0:W-:Y:S04]  /*c8a0*/  STL.64 [R1+0x640], R12 ;  /* 0x0006400c01007387 */ /* 0x0001e80000100a00 */
[----:B0-----:R-:W4:Y:S04]  /*c8b0*/  LDL.LU R12, [R1+0x364] ;  /* 0x00036400010c7983 */ /* 0x001f280000300800 */
[----:B------:R-:W4:Y:S04]  /*c8c0*/  LDL.LU R13, [R1+0x368] ;  /* 0x00036800010d7983 */ /* 0x000f280000300800 */
[----:B------:R0:W-:Y:S04]  /*c8d0*/  STL.64 [R1+0x650], R14 ;  /* 0x0006500e01007387 */ /* 0x0001e80000100a00 */
[----:B0-----:R-:W4:Y:S04]  /*c8e0*/  LDL.LU R14, [R1+0x36c] ;  /* 0x00036c00010e7983 */ /* 0x001f280000300800 */
[----:B------:R-:W4:Y:S04]  /*c8f0*/  LDL.LU R15, [R1+0x370] ;  /* 0x00037000010f7983 */ /* 0x000f280000300800 */
[----:B------:R0:W-:Y:S02]  /*c900*/  STL.64 [R1+0x660], R24 ;  /* 0x0006601801007387 */ /* 0x0001e40000100a00 */
        /* <DEDUP_REMOVED lines=30> */
[----:B------:R-:W-:Y:S04]  /*caf0*/  STL.64 [R1+0x750], R6 ;  /* 0x0007500601007387 */ /* 0x000fe80000100a00 */
[----:B------:R1:W-:Y:S01]  /*cb00*/  STL.64 [R1+0x760], R4 ;  /* 0x0007600401007387 */ /* 0x0003e20000100a00 */
[----:B0-----:R-:W-:-:S03]  /*cb10*/  IMAD.WIDE R16, R10, 0x2, R2 ;  /* 0x000000020a107825 */ /* 0x001fc600078e0202 */
[----:B-1----:R-:W5:Y:S04]  /*cb20*/  LDL.LU R4, [R1+0x374] ;  /* 0x0003740001047983 */ /* 0x002f680000300800 */
[----:B------:R2:W-:Y:S04]  /*cb30*/  STL.64 [R1+0x770], R16 ;  /* 0x0007701001007387 */ /* 0x0005e80000100a00 */
[----:B------:R-:W5:Y:S01]  /*cb40*/  LDL.LU R5, [R1+0x378] ;  /* 0x0003780001057983 */ /* 0x000f620000300800 */
[----:B------:R-:W-:-:S05]  /*cb50*/  IMAD.WIDE R6, R11, 0x2, R2 ;  /* 0x000000020b067825 */ /* 0x000fca00078e0202 */
[----:B------:R4:W-:Y:S01]  /*cb60*/  STL.64 [R1+0x780], R6 ;  /* 0x0007800601007387 */ /* 0x0009e20000100a00 */
[----:B--2---:R-:W-:-:S04]  /*cb70*/  IMAD.WIDE R16, R8, 0x2, R2 ;  /* 0x0000000208107825 */ /* 0x004fc800078e0202 */
[----:B---3--:R-:W-:-:S04]  /*cb80*/  IMAD.WIDE R8, R9, 0x2, R2 ;  /* 0x0000000209087825 */ /* 0x008fc800078e0202 */
[----:B----4-:R-:W-:-:S04]  /*cb90*/  IMAD.WIDE R6, R12, 0x2, R2 ;  /* 0x000000020c067825 */ /* 0x010fc800078e0202 */
[--C-:B------:R-:W-:Y:S01]  /*cba0*/  IMAD.WIDE R12, R13, 0x2, R2.reuse ;  /* 0x000000020d0c7825 */ /* 0x100fe200078e0202 */
[----:B-----5:R-:W-:Y:S04]  /*cbb0*/  STL [R1+0xcf0], R5 ;  /* 0x000cf00501007387 */ /* 0x020fe80000100800 */
[----:B------:R-:W2:Y:S04]  /*cbc0*/  LDL.LU R10, [R1+0x37c] ;  /* 0x00037c00010a7983 */ /* 0x000ea80000300800 */
[----:B------:R-:W3:Y:S04]  /*cbd0*/  LDL.LU R11, [R1+0x228] ;  /* 0x00022800010b7983 */ /* 0x000ee80000300800 */
[----:B------:R-:W-:Y:S04]  /*cbe0*/  STL.64 [R1+0x790], R16 ;  /* 0x0007901001007387 */ /* 0x000fe80000100a00 */
[----:B------:R-:W4:Y:S04]  /*cbf0*/  LDL.LU R25, [R1+0x1d4] ;  /* 0x0001d40001197983 */ /* 0x000f280000300800 */
[----:B------:R0:W-:Y:S04]  /*cc00*/  STL.64 [R1+0x7a0], R8 ;  /* 0x0007a00801007387 */ /* 0x0001e80000100a00 */
[----:B------:R1:W-:Y:S04]  /*cc10*/  STL.64 [R1+0x7b0], R6 ;  /* 0x0007b00601007387 */ /* 0x0003e80000100a00 */
[----:B------:R-:W-:Y:S01]  /*cc20*/  STL.64 [R1+0x7c0], R12 ;  /* 0x0007c00c01007387 */ /* 0x000fe20000100a00 */
[----:B0-----:R-:W-:-:S03]  /*cc30*/  IMAD.WIDE R8, R14, 0x2, R2 ;  /* 0x000000020e087825 */ /* 0x001fc600078e0202 */
[----:B------:R-:W5:Y:S01]  /*cc40*/  LDL.LU R22, [R1+0x1a8] ;  /* 0x0001a80001167983 */ /* 0x000f620000300800 */
[----:B-1----:R-:W-:-:S03]  /*cc50*/  IMAD.WIDE R6, R15, 0x2, R2 ;  /* 0x000000020f067825 */ /* 0x002fc600078e0202 */
[----:B------:R-:W-:Y:S04]  /*cc60*/  STL.64 [R1+0x7d0], R8 ;  /* 0x0007d00801007387 */ /* 0x000fe80000100a00 */
[----:B------:R-:W2:Y:S04]  /*cc70*/  LDL.LU R23, [R1+0x17c] ;  /* 0x00017c0001177983 */ /* 0x000ea80000300800 */
[----:B------:R0:W-:Y:S04]  /*cc80*/  STL.64 [R1+0x7e0], R6 ;  /* 0x0007e00601007387 */ /* 0x0001e80000100a00 */
[----:B------:R-:W2:Y:S04]  /*cc90*/  LDL.LU R20, [R1+0x170] ;  /* 0x0001700001147983 */ /* 0x000ea80000300800 */
[----:B------:R-:W2:Y:S04]  /*cca0*/  LDL.LU R21, [R1+0x154] ;  /* 0x0001540001157983 */ /* 0x000ea80000300800 */
[----:B------:R-:W2:Y:S04]  /*ccb0*/  LDL.LU R18, [R1+0x150] ;  /* 0x0001500001127983 */ /* 0x000ea80000300800 */
[----:B------:R-:W2:Y:S04]  /*ccc0*/  LDL.LU R19, [R1+0x12c] ;  /* 0x00012c0001137983 */ /* 0x000ea80000300800 */
[----:B------:R-:W2:Y:S04]  /*ccd0*/  LDL.LU R16, [R1+0x128] ;  /* 0x0001280001107983 */ /* 0x000ea80000300800 */
[----:B------:R-:W2:Y:S04]  /*cce0*/  LDL.LU R17, [R1+0x104] ;  /* 0x0001040001117983 */ /* 0x000ea80000300800 */
[----:B------:R-:W2:Y:S04]  /*ccf0*/  LDL.LU R26, [R1+0x100] ;  /* 0x00010000011a7983 */ /* 0x000ea80000300800 */
[----:B------:R-:W2:Y:S04]  /*cd00*/  LDL.LU R27, [R1+0xdc] ;  /* 0x0000dc00011b7983 */ /* 0x000ea80000300800 */
[----:B0-----:R-:W2:Y:S04]  /*cd10*/  LDL.LU R6, [R1+0xd8] ;  /* 0x0000d80001067983 */ /* 0x001ea80000300800 */
[----:B------:R-:W2:Y:S01]  /*cd20*/  LDL.LU R7, [R1+0xb4] ;  /* 0x0000b40001077983 */ /* 0x000ea20000300800 */
[----:B------:R-:W-:-:S03]  /*cd30*/  IMAD.WIDE R4, R4, 0x2, R2 ;  /* 0x0000000204047825 */ /* 0x000fc600078e0202 */
        /* <DEDUP_REMOVED lines=8> */
[----:B------:R0:W-:Y:S04]  /*cdc0*/  STL.64 [R1+0x7f0], R4 ;  /* 0x0007f00401007387 */ /* 0x0001e80000100a00 */
[----:B0-----:R-:W2:Y:S02]  /*cdd0*/  LDL.LU R5, [R1+0xcf0] ;  /* 0x000cf00001057983 */ /* 0x001ea40000300800 */
[----:B--2---:R-:W-:-:S05]  /*cde0*/  IMAD.WIDE R4, R5, 0x2, R2 ;  /* 0x0000000205047825 */ /* 0x004fca00078e0202 */
[----:B------:R0:W-:Y:S02]  /*cdf0*/  STL.64 [R1+0x800], R4 ;  /* 0x0008000401007387 */ /* 0x0001e40000100a00 */
[----:B0-----:R-:W-:-:S04]  /*ce00*/  IMAD.WIDE R4, R10, 0x2, R2 ;  /* 0x000000020a047825 */ /* 0x001fc800078e0202 */
[--C-:B---3--:R-:W-:Y:S01]  /*ce10*/  IMAD.WIDE R10, R11, 0x2, R2.reuse ;  /* 0x000000020b0a7825 */ /* 0x108fe200078e0202 */
[----:B------:R0:W-:Y:S04]  /*ce20*/  STL.64 [R1+0x810], R4 ;  /* 0x0008100401007387 */ /* 0x0001e80000100a00 */
[----:B0-----:R-:W2:Y:S04]  /*ce30*/  LDL.LU.64 R4, [R1+0xce8] ;  /* 0x000ce80001047983 */ /* 0x001ea80000300a00 */
[----:B------:R0:W-:Y:S04]  /*ce40*/  STL.64 [R1+0x228], R10 ;  /* 0x0002280a01007387 */ /* 0x0001e80000100a00 */
[----:B0-----:R-:W3:Y:S02]  /*ce50*/  LDL.LU R10, [R1+0xce4] ;  /* 0x000ce400010a7983 */ /* 0x001ee40000300800 */
[----:B---3--:R-:W-:-:S05]  /*ce60*/  IMAD.WIDE R10, R10, 0x2, R2 ;  /* 0x000000020a0a7825 */ /* 0x008fca00078e0202 */
[----:B------:R0:W-:Y:S04]  /*ce70*/  STL.64 [R1+0x830], R10 ;  /* 0x0008300a01007387 */ /* 0x0001e80000100a00 */
[----:B0-----:R-:W3:Y:S01]  /*ce80*/  LDL.LU R11, [R1+0xce0] ;  /* 0x000ce000010b7983 */ /* 0x001ee20000300800 */
[----:B----4-:R-:W-:-:S04]  /*ce90*/  IMAD.WIDE R24, R25, 0x2, R2 ;  /* 0x0000000219187825 */ /* 0x010fc800078e0202 */
[----:B---3--:R-:W-:-:S05]  /*cea0*/  IMAD.WIDE R10, R11, 0x2, R2 ;  /* 0x000000020b0a7825 */ /* 0x008fca00078e0202 */
[----:B------:R0:W-:Y:S04]  /*ceb0*/  STL.64 [R1+0x840], R10 ;  /* 0x0008400a01007387 */ /* 0x0001e80000100a00 */
[----:B0-----:R-:W3:Y:S04]  /*cec0*/  LDL.LU.64 R10, [R1+0x28] ;  /* 0x00002800010a7983 */ /* 0x001ee80000300a00 */
[----:B------:R2:W-:Y:S02]  /*ced0*/  STL.64 [R1+0x850], R24 ;  /* 0x0008501801007387 */ /* 0x0005e40000100a00 */
[----:B--2---:R-:W-:-:S05]  /*cee0*/  IMAD.WIDE R24, R4, 0x2, R2 ;  /* 0x0000000204187825 */ /* 0x004fca00078e0202 */
[----:B------:R0:W-:Y:S02]  /*cef0*/  STL.64 [R1+0x1d0], R24 ;  /* 0x0001d01801007387 */ /* 0x0001e40000100a00 */
[--C-:B0-----:R-:W-:Y:S02]  /*cf00*/  IMAD.WIDE R24, R5, 0x2, R2.reuse ;  /* 0x0000000205187825 */ /* 0x101fe400078e0202 */
[----:B------:R-:W2:Y:S04]  /*cf10*/  LDL.LU.64 R4, [R1+0x18] ;  /* 0x0000180001047983 */ /* 0x000ea80000300a00 */
[----:B------:R5:W-:Y:S02]  /*cf20*/  STL.64 [R1+0x870], R24 ;  /* 0x0008701801007387 */ /* 0x000be40000100a00 */
[----:B-----5:R-:W-:-:S04]  /*cf30*/  IMAD.WIDE R24, R22, 0x2, R2 ;  /* 0x0000000216187825 */ /* 0x020fc800078e0202 */
[--C-:B------:R-:W-:Y:S01]  /*cf40*/  IMAD.WIDE R22, R23, 0x2, R2.reuse ;  /* 0x0000000217167825 */ /* 0x100fe200078e0202 */
        /* <DEDUP_REMOVED lines=11> */
[----:B0-----:R-:W2:Y:S04]  /*d000*/  LDL.LU.64 R20, [R1+0xcc8] ;  /* 0x000cc80001147983 */ /* 0x001ea80000300a00 */
        /* <DEDUP_REMOVED lines=35> */
[----:B------:R0:W-:Y:S04]  /*d240*/  STL.64 [R1+0x9b0], R14 ;  /* 0x0009b00e01007387 */ /* 0x0001e80000100a00 */
[----:B0-----:R-:W2:Y:S02]  /*d250*/  LDL.LU R14, [R1+0xc8c] ;  /* 0x000c8c00010e7983 */ /* 0x001ea40000300800 */
[----:B--2---:R-:W-:-:S05]  /*d260*/  IMAD.WIDE R14, R14, 0x2, R2 ;  /* 0x000000020e0e7825 */ /* 0x004fca00078e0202 */
[----:B------:R0:W-:Y:S04]  /*d270*/  STL.64 [R1+0x38], R14 ;  /* 0x0000380e01007387 */ /* 0x0001e80000100a00 */
[----:B0-----:R-:W2:Y:S02]  /*d280*/  LDL.LU R15, [R1+0xc88] ;  /* 0x000c8800010f7983 */ /* 0x001ea40000300800 */
[----:B--2---:R-:W-:-:S05]  /*d290*/  IMAD.WIDE R14, R15, 0x2, R2 ;  /* 0x000000020f0e7825 */ /* 0x004fca00078e0202 */
[----:B------:R0:W-:Y:S02]  /*d2a0*/  STL.64 [R1+0x9d0], R14 ;  /* 0x0009d00e01007387 */ /* 0x0001e40000100a00 */
[----:B0-----:R-:W-:-:S04]  /*d2b0*/  IMAD.WIDE R14, R12, 0x2, R2 ;  /* 0x000000020c0e7825 */ /* 0x001fc800078e0202 */
[--C-:B------:R-:W-:Y:S01]  /*d2c0*/  IMAD.WIDE R12, R13, 0x2, R2.reuse ;  /* 0x000000020d0c7825 */ /* 0x100fe200078e0202 */
[----:B------:R0:W-:Y:S03]  /*d2d0*/  STL.64 [R1+0x30], R14 ;  /* 0x0000300e01007387 */ /* 0x0001e60000100a00 */
[----:B------:R-:W-:Y:S01]  /*d2e0*/  IMAD.WIDE R2, R0, 0x2, R2 ;  /* 0x0000000200027825 */ /* 0x000fe200078e0202 */
[----:B0-----:R-:W2:Y:S04]  /*d2f0*/  LDL.LU.64 R14, [R1+0xc80] ;  /* 0x000c8000010e7983 */ /* 0x001ea80000300a00 */
[----:B------:R0:W-:Y:S04]  /*d300*/  STL.64 [R1+0xa00], R12 ;  /* 0x000a000c01007387 */ /* 0x0001e80000100a00 */
[----:B0-----:R-:W2:Y:S04]  /*d310*/  LDL.LU.64 R12, [R1+0xc78] ;  /* 0x000c7800010c7983 */ /* 0x001ea80000300a00 */
[----:B------:R0:W-:Y:S04]  /*d320*/  STL.64 [R1+0x9f0], R2 ;  /* 0x0009f00201007387 */ /* 0x0001e80000100a00 */
[----:B0-----:R-:W2:Y:S01]  /*d330*/  LDL.LU.64 R2, [R1+0x8] ;  /* 0x0000080001027983 */ /* 0x001ea20000300a00 */
[----:B---3--:R-:W-:-:S03]  /*d340*/  IMAD.MOV.U32 R0, RZ, RZ, R11 ;  /* 0x000000ffff007224 */ /* 0x008fc600078e000b */
[----:B------:R0:W-:Y:S04]  /*d350*/  STL [R1+0xb7c], R10 ;  /* 0x000b7c0a01007387 */ /* 0x0001e80000100800 */
[----:B0-----:R-:W3:Y:S04]  /*d360*/  LDL.LU.64 R10, [R1+0xc70] ;  /* 0x000c7000010a7983 */ /* 0x001ee80000300a00 */
[----:B------:R-:W-:Y:S04]  /*d370*/  STL [R1+0xb78], R8 ;  /* 0x000b780801007387 */ /* 0x000fe80000100800 */
[----:B------:R0:W-:Y:S02]  /*d380*/  STL [R1+0xb74], R0 ;  /* 0x000b740001007387 */ /* 0x0001e40000100800 */
[----:B0-----:R-:W-:-:S02]  /*d390*/  IMAD.MOV.U32 R0, RZ, RZ, R9 ;  /* 0x000000ffff007224 */ /* 0x001fc400078e0009 */
[----:B------:R-:W3:Y:S04]  /*d3a0*/  LDL.LU.64 R8, [R1+0xc68] ;  /* 0x000c680001087983 */ /* 0x000ee80000300a00 */
        /* <DEDUP_REMOVED lines=8> */
[----:B--2---:R-:W-:Y:S04]  /*d430*/  STL [R1+0xb60], R2 ;  /* 0x000b600201007387 */ /* 0x004fe80000100800 */
[----:B------:R0:W-:Y:S04]  /*d440*/  STL [R1+0xb5c], R0 ;  /* 0x000b5c0001007387 */ /* 0x0001e80000100800 */
[----:B------:R-:W-:Y:S01]  /*d450*/  STL [R1+0xb58], R6 ;  /* 0x000b580601007387 */ /* 0x000fe20000100800 */
[----:B0-----:R-:W-:-:S05]  /*d460*/  IMAD.MOV.U32 R0, RZ, RZ, R3 ;  /* 0x000000ffff007224 */ /* 0x001fca00078e0003 */
[----:B------:R0:W-:Y:S02]  /*d470*/  STL [R1+0xb54], R0 ;  /* 0x000b540001007387 */ /* 0x0001e40000100800 */
[----:B0-----:R-:W-:Y:S02]  /*d480*/  IMAD.MOV.U32 R0, RZ, RZ, R7 ;  /* 0x000000ffff007224 */ /* 0x001fe400078e0007 */
[----:B------:R-:W2:Y:S04]  /*d490*/  LDL.LU.64 R6, [R1+0xc50] ;  /* 0x000c500001067983 */ /* 0x000ea80000300a00 */
[----:B---3--:R-:W-:Y:S04]  /*d4a0*/  STL [R1+0xb50], R28 ;  /* 0x000b501c01007387 */ /* 0x008fe80000100800 */
[----:B------:R-:W-:Y:S04]  /*d4b0*/  STL [R1+0xb4c], R0 ;  /* 0x000b4c0001007387 */ /* 0x000fe80000100800 */
[----:B------:R-:W-:Y:S04]  /*d4c0*/  STL [R1+0xb44], R29 ;  /* 0x000b441d01007387 */ /* 0x000fe80000100800 */
[----:B------:R-:W-:Y:S04]  /*d4d0*/  STL [R1+0xb48], R26 ;  /* 0x000b481a01007387 */ /* 0x000fe80000100800 */
[----:B------:R0:W-:Y:S04]  /*d4e0*/  STL [R1+0xb3c], R27 ;  /* 0x000b3c1b01007387 */ /* 0x0001e80000100800 */
[----:B------:R-:W-:Y:S04]  /*d4f0*/  STL [R1+0xb40], R4 ;  /* 0x000b400401007387 */ /* 0x000fe80000100800 */
[----:B------:R-:W-:Y:S04]  /*d500*/  STL [R1+0xb34], R5 ;  /* 0x000b340501007387 */ /* 0x000fe80000100800 */
[----:B0-----:R-:W3:Y:S04]  /*d510*/  LDL.LU.64 R26, [R1+0x48] ;  /* 0x00004800011a7983 */ /* 0x001ee80000300a00 */
[----:B------:R-:W-:Y:S04]  /*d520*/  STL [R1+0xb38], R16 ;  /* 0x000b381001007387 */ /* 0x000fe80000100800 */
[----:B------:R-:W-:Y:S04]  /*d530*/  STL [R1+0xb2c], R17 ;  /* 0x000b2c1101007387 */ /* 0x000fe80000100800 */
[----:B--2---:R-:W-:Y:S04]  /*d540*/  STL [R1+0xb30], R6 ;  /* 0x000b300601007387 */ /* 0x004fe80000100800 */
[----:B------:R-:W-:Y:S04]  /*d550*/  STL [R1+0xb24], R7 ;  /* 0x000b240701007387 */ /* 0x000fe80000100800 */
[----:B------:R-:W-:Y:S04]  /*d560*/  STL [R1+0xb28], R18 ;  /* 0x000b281201007387 */ /* 0x000fe80000100800 */
[----:B------:R0:W-:Y:S04]  /*d570*/  STL [R1+0xb1c], R19 ;  /* 0x000b1c1301007387 */ /* 0x0001e80000100800 */
[----:B0-----:R-:W2:Y:S04]  /*d580*/  LDL.LU.64 R18, [R1+0x68] ;  /* 0x0000680001127983 */ /* 0x001ea80000300a00 */
[----:B------:R-:W-:Y:S04]  /*d590*/  STL [R1+0xb20], R8 ;  /* 0x000b200801007387 */ /* 0x000fe80000100800 */
[----:B------:R0:W-:Y:S04]  /*d5a0*/  STL [R1+0xb14], R9 ;  /* 0x000b140901007387 */ /* 0x0001e80000100800 */
[----:B0-----:R-:W2:Y:S04]  /*d5b0*/  LDL.LU.64 R8, [R1+0x58] ;  /* 0x0000580001087983 */ /* 0x001ea80000300a00 */
[----:B------:R-:W2:Y:S04]  /*d5c0*/  LDL.LU.64 R4, [R1+0x70] ;  /* 0x0000700001047983 */ /* 0x000ea80000300a00 */
[----:B------:R-:W-:Y:S04]  /*d5d0*/  STL [R1+0xb18], R20 ;  /* 0x000b181401007387 */ /* 0x000fe80000100800 */
[----:B------:R0:W-:Y:S04]  /*d5e0*/  STL [R1+0xb0c], R21 ;  /* 0x000b0c1501007387 */ /* 0x0001e80000100800 */
[----:B0-----:R-:W2:Y:S04]  /*d5f0*/  LDL.LU.64 R20, [R1+0x50] ;  /* 0x0000500001147983 */ /* 0x001ea80000300a00 */
[----:B------:R-:W-:Y:S04]  /*d600*/  STL [R1+0xb10], R10 ;  /* 0x000b100a01007387 */ /* 0x000fe80000100800 */
[----:B------:R-:W-:Y:S04]  /*d610*/  STL [R1+0xb04], R11 ;  /* 0x000b040b01007387 */ /* 0x000fe80000100800 */
[----:B------:R-:W2:Y:S04]  /*d620*/  LDL.LU.64 R16, [R1+0x80] ;  /* 0x0000800001107983 */ /* 0x000ea80000300a00 */
[----:B-----5:R-:W-:Y:S04]  /*d630*/  STL [R1+0xb08], R22 ;  /* 0x000b081601007387 */ /* 0x020fe80000100800 */
[----:B------:R0:W-:Y:S04]  /*d640*/  STL [R1+0xafc], R23 ;  /* 0x000afc1701007387 */ /* 0x0001e80000100800 */
[----:B0-----:R-:W5:Y:S04]  /*d650*/  LDL.LU.64 R22, [R1+0x78] ;  /* 0x0000780001167983 */ /* 0x001f680000300a00 */
[----:B------:R-:W5:Y:S04]  /*d660*/  LDL.LU.64 R6, [R1+0x90] ;  /* 0x0000900001067983 */ /* 0x000f680000300a00 */
[----:B------:R-:W-:Y:S04]  /*d670*/  STL [R1+0xb00], R12 ;  /* 0x000b000c01007387 */ /* 0x000fe80000100800 */
[----:B------:R-:W-:Y:S04]  /*d680*/  STL [R1+0xaf4], R13 ;  /* 0x000af40d01007387 */ /* 0x000fe80000100800 */
[----:B------:R-:W5:Y:S04]  /*d690*/  LDL.LU.64 R28, [R1+0x98] ;  /* 0x00009800011c7983 */ /* 0x000f680000300a00 */
[----:B----4-:R-:W-:Y:S04]  /*d6a0*/  STL [R1+0xaf8], R24 ;  /* 0x000af81801007387 */ /* 0x010fe80000100800 */
[----:B------:R-:W-:Y:S04]  /*d6b0*/  STL [R1+0xaec], R25 ;  /* 0x000aec1901007387 */ /* 0x000fe80000100800 */
[----:B------:R-:W4:Y:S04]  /*d6c0*/  LDL.LU.64 R10, [R1+0xa0] ;  /* 0x0000a000010a7983 */ /* 0x000f280000300a00 */
[----:B------:R-:W-:Y:S04]  /*d6d0*/  STL [R1+0xaf0], R14 ;  /* 0x000af00e01007387 */ /* 0x000fe80000100800 */
[----:B------:R-:W-:Y:S04]  /*d6e0*/  STL [R1+0x280], R15 ;  /* 0x0002800f01007387 */ /* 0x000fe80000100800 */
[----:B------:R-:W4:Y:S01]  /*d6f0*/  LDL.LU.64 R2, [R1+0xa8] ;  /* 0x0000a80001027983 */ /* 0x000f220000300a00 */
[----:B---3--:R-:W-:-:S03]  /*d700*/  IMAD.MOV.U32 R0, RZ, RZ, R27 ;  /* 0x000000ffff007224 */ /* 0x008fc600078e001b */
[----:B------:R0:W-:Y:S04]  /*d710*/  STL [R1+0x288], R26 ;  /* 0x0002881a01007387 */ /* 0x0001e80000100800 */
[----:B0-----:R-:W3:Y:S04]  /*d720*/  LDL.LU.64 R26, [R1+0xb8] ;  /* 0x0000b800011a7983 */ /* 0x001ee80000300a00 */
[----:B------:R0:W-:Y:S04]  /*d730*/  STL [R1+0x284], R0 ;  /* 0x0002840001007387 */ /* 0x0001e80000100800 */
[----:B--2---:R1:W-:Y:S01]  /*d740*/  STL [R1+0x290], R20 ;  /* 0x0002901401007387 */ /* 0x0043e20000100800 */
[----:B0-----:R-:W-:-:S03]  /*d750*/  IMAD.MOV.U32 R0, RZ, RZ, R21 ;  /* 0x000000ffff007224 */ /* 0x001fc600078e0015 */
[----:B-1----:R-:W2:Y:S04]  /*d760*/  LDL.LU.64 R20, [R1+0xc0] ;  /* 0x0000c00001147983 */ /* 0x002ea80000300a00 */
[----:B------:R0:W-:Y:S04]  /*d770*/  STL [R1+0x28c], R0 ;  /* 0x00028c0001007387 */ /* 0x0001e80000100800 */
[----:B------:R1:W-:Y:S01]  /*d780*/  STL [R1+0x298], R8 ;  /* 0x0002980801007387 */ /* 0x0003e20000100800 */
        /* <DEDUP_REMOVED lines=11> */
[----:B-----5:R1:W-:Y:S01]  /*d840*/  STL [R1+0x2b0], R22 ;  /* 0x0002b01601007387 */ /* 0x0203e20000100800 */
[----:B0-----:R-:W-:-:S03]  /*d850*/  IMAD.MOV.U32 R0, RZ, RZ, R23 ;  /* 0x000000ffff007224 */ /* 0x001fc600078e0017 */
[----:B-1----:R-:W5:Y:S04]  /*d860*/  LDL.LU.64 R22, [R1+0xe8] ;  /* 0x0000e80001167983 */ /* 0x002f680000300a00 */
[----:B------:R0:W-:Y:S04]  /*d870*/  STL [R1+0x2ac], R0 ;  /* 0x0002ac0001007387 */ /* 0x0001e80000100800 */
[----:B------:R1:W-:Y:S01]  /*d880*/  STL [R1+0x2b8], R16 ;  /* 0x0002b81001007387 */ /* 0x0003e20000100800 */
        /* <DEDUP_REMOVED lines=11> */
[----:B----4-:R1:W-:Y:S01]  /*d940*/  STL [R1+0x2d0], R10 ;  /* 0x0002d00a01007387 */ /* 0x0103e20000100800 */
[----:B0-----:R-:W-:-:S03]  /*d950*/  IMAD.MOV.U32 R0, RZ, RZ, R11 ;  /* 0x000000ffff007224 */ /* 0x001fc600078e000b */
[----:B-1----:R-:W4:Y:S04]  /*d960*/  LDL.LU.64 R10, [R1+0x110] ;  /* 0x00011000010a7983 */ /* 0x002f280000300a00 */
[----:B------:R0:W-:Y:S04]  /*d970*/  STL [R1+0x2cc], R0 ;  /* 0x0002cc0001007387 */ /* 0x0001e80000100800 */
[----:B------:R1:W-:Y:S01]  /*d980*/  STL [R1+0x2d8], R2 ;  /* 0x0002d80201007387 */ /* 0x0003e20000100800 */
[----:B0-----:R-:W-:-:S03]  /*d990*/  IMAD.MOV.U32 R0, RZ, RZ, R3 ;  /* 0x000000ffff007224 */ /* 0x001fc600078e0003 */
[----:B-1----:R-:W4:Y:S04]  /*d9a0*/  LDL.LU.64 R2, [R1+0x118] ;  /* 0x0001180001027983 */ /* 0x002f280000300a00 */
[----:B------:R0:W-:Y:S04]  /*d9b0*/  STL [R1+0x2d4], R0 ;  /* 0x0002d40001007387 */ /* 0x0001e80000100800 */
[----:B---3--:R1:W-:Y:S01]  /*d9c0*/  STL [R1+0x2f4], R26 ;  /* 0x0002f41a01007387 */ /* 0x0083e20000100800 */
[----:B0-----:R-:W-:-:S03]  /*d9d0*/  IMAD.MOV.U32 R0, RZ, RZ, R27 ;  /* 0x000000ffff007224 */ /* 0x001fc600078e001b */
[----:B-1----:R-:W3:Y:S04]  /*d9e0*/  LDL.LU.64 R26, [R1+0x120] ;  /* 0x00012000011a7983 */ /* 0x002ee80000300a00 */
        /* <DEDUP_REMOVED lines=616> */
[----:B------:R2:W-:Y:S02]  /*10070*/  STL [R1+0x7c0], R0 ;  /* 0x0007c00001007387 */ /* 0x0005e40000100800 */
[----:B--2---:R-:W-:Y:S02]  /*10080*/  IMAD.MOV.U32 R0, RZ, RZ, R21 ;  /* 0x000000ffff007224 */ /* 0x004fe400078e0015 */
[----:B------:R0:W-:Y:S04]  /*10090*/  STL [R1+0x7cc], R20 ;  /* 0x0007cc1401007387 */ /* 0x0001e80000100800 */
[----:B0-----:R-:W2:Y:S04]  /*100a0*/  LDL.LU.64 R20, [R1+0x828] ;  /* 0x0008280001147983 */ /* 0x001ea80000300a00 */
        /* <DEDUP_REMOVED lines=49> */
[----:B------:R-:W-:Y:S04]  /*103c0*/  STL [R1+0x834], R18 ;  /* 0x0008341201007387 */ /* 0x000fe80000100800 */
[----:B------:R-:W2:Y:S01]  /*103d0*/  LDL.LU.64 R12, [R1+0x890] ;  /* 0x00089000010c7983 */ /* 0x000ea20000300a00 */
[----:B0-----:R-:W-:-:S05]  /*103e0*/  IMAD.MOV.U32 R0, RZ, RZ, R19 ;  /* 0x000000ffff007224 */ /* 0x001fca00078e0013 */
[----:B------:R0:W-:Y:S04]  /*103f0*/  STL [R1+0x830], R0 ;  /* 0x0008300001007387 */ /* 0x0001e80000100800 */
[----:B------:R-:W-:Y:S01]  /*10400*/  STL [R1+0x83c], R4 ;  /* 0x00083c0401007387 */ /* 0x000fe20000100800 */
[----:B0-----:R-:W-:-:S03]  /*10410*/  IMAD.MOV.U32 R0, RZ, RZ, R5 ;  /* 0x000000ffff007224 */ /* 0x001fc600078e0005 */
[----:B------:R-:W2:Y:S04]  /*10420*/  LDL.LU.64 R18, [R1+0x898] ;  /* 0x0008980001127983 */ /* 0x000ea80000300a00 */
[----:B------:R0:W-:Y:S04]  /*10430*/  STL [R1+0x838], R0 ;  /* 0x0008380001007387 */ /* 0x0001e80000100800 */
[----:B-----5:R1:W-:Y:S01]  /*10440*/  STL [R1+0x844], R22 ;  /* 0x0008441601007387 */ /* 0x0203e20000100800 */
[----:B0-----:R-:W-:-:S03]  /*10450*/  IMAD.MOV.U32 R0, RZ, RZ, R23 ;  /* 0x000000ffff007224 */ /* 0x001fc600078e0017 */
[----:B------:R-:W5:Y:S04]  /*10460*/  LDL.LU.64 R4, [R1+0x8a0] ;  /* 0x0008a00001047983 */ /* 0x000f680000300a00 */
[----:B------:R-:W-:Y:S04]  /*10470*/  STL [R1+0x84c], R16 ;  /* 0x00084c1001007387 */ /* 0x000fe80000100800 */
[----:B------:R0:W-:Y:S04]  /*10480*/  STL [R1+0x840], R0 ;  /* 0x0008400001007387 */ /* 0x0001e80000100800 */
[----:B-1----:R-:W5:Y:S01]  /*10490*/  LDL.LU.64 R22, [R1+0x8a8] ;  /* 0x0008a80001167983 */ /* 0x002f620000300a00 */
[----:B0-----:R-:W-:-:S05]  /*104a0*/  IMAD.MOV.U32 R0, RZ, RZ, R17 ;  /* 0x000000ffff007224 */ /* 0x001fca00078e0011 */
[----:B------:R0:W-:Y:S04]  /*104b0*/  STL [R1+0x848], R0 ;  /* 0x0008480001007387 */ /* 0x0001e80000100800 */
[----:B------:R1:W-:Y:S04]  /*104c0*/  STL [R1+0x854], R6 ;  /* 0x0008540601007387 */ /* 0x0003e80000100800 */
[----:B------:R-:W5:Y:S01]  /*104d0*/  LDL.LU.64 R16, [R1+0x8b0] ;  /* 0x0008b00001107983 */ /* 0x000f620000300a00 */
[----:B0-----:R-:W-:-:S03]  /*104e0*/  IMAD.MOV.U32 R0, RZ, RZ, R7 ;  /* 0x000000ffff007224 */ /* 0x001fc600078e0007 */
[----:B------:R-:W-:Y:S04]  /*104f0*/  STL [R1+0x85c], R28 ;  /* 0x00085c1c01007387 */ /* 0x000fe80000100800 */
[----:B------:R0:W-:Y:S04]  /*10500*/  STL [R1+0x850], R0 ;  /* 0x0008500001007387 */ /* 0x0001e80000100800 */
[----:B-1----:R-:W5:Y:S01]  /*10510*/  LDL.LU.64 R6, [R1+0x8b8] ;  /* 0x0008b80001067983 */ /* 0x002f620000300a00 */
[----:B0-----:R-:W-:-:S03]  /*10520*/  IMAD.MOV.U32 R0, RZ, RZ, R29 ;  /* 0x000000ffff007224 */ /* 0x001fc600078e001d */
[----:B----4-:R-:W-:Y:S04]  /*10530*/  STL [R1+0x864], R10 ;  /* 0x0008640a01007387 */ /* 0x010fe80000100800 */
[----:B------:R0:W-:Y:S04]  /*10540*/  STL [R1+0x858], R0 ;  /* 0x0008580001007387 */ /* 0x0001e80000100800 */
[----:B------:R-:W4:Y:S01]  /*10550*/  LDL.LU.64 R28, [R1+0x150] ;  /* 0x00015000011c7983 */ /* 0x000f220000300a00 */
[----:B0-----:R-:W-:-:S03]  /*10560*/  IMAD.MOV.U32 R0, RZ, RZ, R11 ;  /* 0x000000ffff007224 */ /* 0x001fc600078e000b */
[----:B------:R-:W-:Y:S04]  /*10570*/  STL [R1+0x86c], R2 ;  /* 0x00086c0201007387 */ /* 0x000fe80000100800 */
[----:B------:R0:W-:Y:S04]  /*10580*/  STL [R1+0x860], R0 ;  /* 0x0008600001007387 */ /* 0x0001e80000100800 */
[----:B------:R-:W4:Y:S01]  /*10590*/  LDL.LU.64 R10, [R1+0x8c8] ;  /* 0x0008c800010a7983 */ /* 0x000f220000300a00 */
[----:B0-----:R-:W-:-:S03]  /*105a0*/  IMAD.MOV.U32 R0, RZ, RZ, R3 ;  /* 0x000000ffff007224 */ /* 0x001fc600078e0003 */
[----:B---3--:R-:W-:Y:S04]  /*105b0*/  STL [R1+0x874], R26 ;  /* 0x0008741a01007387 */ /* 0x008fe80000100800 */
[----:B------:R0:W-:Y:S04]  /*105c0*/  STL [R1+0x868], R0 ;  /* 0x0008680001007387 */ /* 0x0001e80000100800 */
[----:B------:R-:W3:Y:S01]  /*105d0*/  LDL.LU.64 R2, [R1+0x8d0] ;  /* 0x0008d00001027983 */ /* 0x000ee20000300a00 */
[----:B0-----:R-:W-:-:S03]  /*105e0*/  IMAD.MOV.U32 R0, RZ, RZ, R27 ;  /* 0x000000ffff007224 */ /* 0x001fc600078e001b */
[----:B--2---:R-:W-:Y:S04]  /*105f0*/  STL [R1+0x87c], R20 ;  /* 0x00087c1401007387 */ /* 0x004fe80000100800 */
[----:B------:R0:W-:Y:S04]  /*10600*/  STL [R1+0x870], R0 ;  /* 0x0008700001007387 */ /* 0x0001e80000100800 */
[----:B------:R-:W2:Y:S01]  /*10610*/  LDL.LU.64 R26, [R1+0x8d8] ;  /* 0x0008d800011a7983 */ /* 0x000ea20000300a00 */
[----:B0-----:R-:W-:-:S03]  /*10620*/  IMAD.MOV.U32 R0, RZ, RZ, R21 ;  /* 0x000000ffff007224 */ /* 0x001fc600078e0015 */
[----:B------:R-:W-:Y:S04]  /*10630*/  STL [R1+0x884], R8 ;  /* 0x0008840801007387 */ /* 0x000fe80000100800 */
[----:B------:R0:W-:Y:S04]  /*10640*/  STL [R1+0x878], R0 ;  /* 0x0008780001007387 */ /* 0x0001e80000100800 */
[----:B------:R-:W2:Y:S01]  /*10650*/  LDL.LU.64 R20, [R1+0x128] ;  /* 0x0001280001147983 */ /* 0x000ea20000300a00 */
[----:B0-----:R-:W-:-:S05]  /*10660*/  IMAD.MOV.U32 R0, RZ, RZ, R9 ;  /* 0x000000ffff007224 */ /* 0x001fca00078e0009 */
[----:B------:R0:W-:Y:S04]  /*10670*/  STL [R1+0x880], R0 ;  /* 0x0008800001007387 */ /* 0x0001e80000100800 */
[----:B------:R-:W-:Y:S04]  /*10680*/  STL [R1+0x88c], R12 ;  /* 0x00088c0c01007387 */ /* 0x000fe80000100800 */
[----:B------:R-:W2:Y:S01]  /*10690*/  LDL.LU.64 R8, [R1+0x8e8] ;  /* 0x0008e80001087983 */ /* 0x000ea20000300a00 */
[----:B0-----:R-:W-:-:S03]  /*106a0*/  IMAD.MOV.U32 R0, RZ, RZ, R13 ;  /* 0x000000ffff007224 */ /* 0x001fc600078e000d */
[----:B------:R-:W-:Y:S04]  /*106b0*/  STL [R1+0x894], R18 ;  /* 0x0008941201007387 */ /* 0x000fe80000100800 */
[----:B------:R0:W-:Y:S02]  /*106c0*/  STL [R1+0x888], R0 ;  /* 0x0008880001007387 */ /* 0x0001e40000100800 */
[----:B0-----:R-:W-:Y:S02]  /*106d0*/  IMAD.MOV.U32 R0, RZ, RZ, R19 ;  /* 0x000000ffff007224 */ /* 0x001fe400078e0013 */
[----:B-----5:R-:W-:Y:S04]  /*106e0*/  STL [R1+0x89c], R4 ;  /* 0x00089c0401007387 */ /* 0x020fe80000100800 */
[----:B------:R0:W-:Y:S04]  /*106f0*/  STL [R1+0x890], R0 ;  /* 0x0008900001007387 */ /* 0x0001e80000100800 */
[----:B------:R-:W5:Y:S01]  /*10700*/  LDL.LU.64 R18, [R1+0x8f0] ;  /* 0x0008f00001127983 */ /* 0x000f620000300a00 */
[----:B0-----:R-:W-:-:S03]  /*10710*/  IMAD.MOV.U32 R0, RZ, RZ, R5 ;  /* 0x000000ffff007224 */ /* 0x001fc600078e0005 */
[----:B------:R-:W5:Y:S04]  /*10720*/  LDL.LU.64 R4, [R1+0x8f8] ;  /* 0x0008f80001047983 */ /* 0x000f680000300a00 */
[----:B------:R0:W-:Y:S04]  /*10730*/  STL [R1+0x898], R0 ;  /* 0x0008980001007387 */ /* 0x0001e80000100800 */
[----:B------:R-:W-:Y:S01]  /*10740*/  STL [R1+0x8a4], R22 ;  /* 0x0008a41601007387 */ /* 0x000fe20000100800 */
[----:B0-----:R-:W-:-:S03]  /*10750*/  IMAD.MOV.U32 R0, RZ, RZ, R23 ;  /* 0x000000ffff007224 */ /* 0x001fc600078e0017 */
[----:B------:R-:W-:Y:S04]  /*10760*/  STL [R1+0x8ac], R16 ;  /* 0x0008ac1001007387 */ /* 0x000fe80000100800 */
[----:B------:R0:W-:Y:S04]  /*10770*/  STL [R1+0x8a0], R0 ;  /* 0x0008a00001007387 */ /* 0x0001e80000100800 */
[----:B------:R-:W5:Y:S01]  /*10780*/  LDL.LU.64 R12, [R1+0x100] ;  /* 0x00010000010c7983 */ /* 0x000f620000300a00 */
[----:B0-----:R-:W-:-:S03]  /*10790*/  IMAD.MOV.U32 R0, RZ, RZ, R17 ;  /* 0x000000ffff007224 */ /* 0x001fc600078e0011 */
[----:B------:R-:W-:Y:S04]  /*107a0*/  STL [R1+0x8b4], R6 ;  /* 0x0008b40601007387 */ /* 0x000fe80000100800 */
[----:B------:R0:W-:Y:S04]  /*107b0*/  STL [R1+0x8a8], R0 ;  /* 0x0008a80001007387 */ /* 0x0001e80000100800 */
[----:B------:R-:W5:Y:S01]  /*107c0*/  LDL.LU.64 R16, [R1+0x908] ;  /* 0x0009080001107983 */ /* 0x000f620000300a00 */
[----:B0-----:R-:W-:-:S03]  /*107d0*/  IMAD.MOV.U32 R0, RZ, RZ, R7 ;  /* 0x000000ffff007224 */ /* 0x001fc600078e0007 */
[----:B----4-:R-:W-:Y:S04]  /*107e0*/  STL [R1+0x8bc], R28 ;  /* 0x0008bc1c01007387 */ /* 0x010fe80000100800 */
[----:B------:R0:W-:Y:S04]  /*107f0*/  STL [R1+0x8b0], R0 ;  /* 0x0008b00001007387 */ /* 0x0001e80000100800 */
[----:B------:R-:W4:Y:S01]  /*10800*/  LDL.LU.64 R6, [R1+0x910] ;  /* 0x0009100001067983 */ /* 0x000f220000300a00 */
[----:B0-----:R-:W-:-:S05]  /*10810*/  IMAD.MOV.U32 R0, RZ, RZ, R29 ;  /* 0x000000ffff007224 */ /* 0x001fca00078e001d */
[----:B------:R0:W-:Y:S04]  /*10820*/  STL [R1+0x8b8], R0 ;  /* 0x0008b80001007387 */ /* 0x0001e80000100800 */
[----:B------:R-:W-:Y:S04]  /*10830*/  STL [R1+0x8c4], R10 ;  /* 0x0008c40a01007387 */ /* 0x000fe80000100800 */
[----:B------:R-:W4:Y:S01]  /*10840*/  LDL.LU.64 R28, [R1+0x918] ;  /* 0x00091800011c7983 */ /* 0x000f220000300a00 */
[----:B0-----:R-:W-:-:S03]  /*10850*/  IMAD.MOV.U32 R0, RZ, RZ, R11 ;  /* 0x000000ffff007224 */ /* 0x001fc600078e000b */
[----:B---3--:R-:W-:Y:S04]  /*10860*/  STL [R1+0x8cc], R2 ;  /* 0x0008cc0201007387 */ /* 0x008fe80000100800 */
[----:B------:R0:W-:Y:S02]  /*10870*/  STL [R1+0x8c0], R0 ;  /* 0x0008c00001007387 */ /* 0x0001e40000100800 */
[----:B0-----:R-:W-:Y:S02]  /*10880*/  IMAD.MOV.U32 R0, RZ, RZ, R3 ;  /* 0x000000ffff007224 */ /* 0x001fe400078e0003 */
[----:B------:R-:W0:Y:S04]  /*10890*/  S2R R3, SR_TID.X ;  /* 0x0000000000037919 */ /* 0x000e280000002100 */
[----:B------:R2:W-:Y:S01]  /*108a0*/  STL [R1+0x8c8], R0 ;  /* 0x0008c80001007387 */ /* 0x0005e20000100800 */
[----:B0-----:R-:W-:-:S04]  /*108b0*/  SHF.R.U32.HI R3, RZ, 0x4, R3 ;  /* 0x00000004ff037819 */ /* 0x001fc80000011603 */
[----:B------:R-:W-:-:S04]  /*108c0*/  SGXT.U32 R3, R3, 0x2 ;  /* 0x000000020303781a */ /* 0x000fc80000000000 */
[----:B------:R-:W-:-:S05]  /*108d0*/  LOP3.LUT R3, R3, 0x78, RZ, 0xfc, !PT ;  /* 0x0000007803037812 */ /* 0x000fca00078efcff */
[----:B------:R-:W-:Y:S02]  /*108e0*/  IMAD R25, R3, c[0x0][0x188], RZ ;  /* 0x0000620003197a24 */ /* 0x000fe400078e02ff */
[----:B--2---:R-:W-:Y:S01]  /*108f0*/  IMAD.MOV.U32 R0, RZ, RZ, R27 ;  /* 0x000000ffff007224 */ /* 0x004fe200078e001b */
[----:B------:R0:W-:Y:S04]  /*10900*/  STL [R1+0x8d4], R26 ;  /* 0x0008d41a01007387 */ /* 0x0001e80000100800 */
[----:B0-----:R-:W2:Y:S04]  /*10910*/  LDL.LU.64 R26, [R1+0xd8] ;  /* 0x0000d800011a7983 */ /* 0x001ea80000300a00 */
[----:B------:R0:W-:Y:S04]  /*10920*/  STL [R1+0x8d0], R0 ;  /* 0x0008d00001007387 */ /* 0x0001e80000100800 */
[----:B------:R-:W-:Y:S04]  /*10930*/  STL [R1+0x8dc], R20 ;  /* 0x0008dc1401007387 */ /* 0x000fe80000100800 */
[----:B------:R-:W3:Y:S01]  /*10940*/  LDL.LU.64 R10, [R1+0x928] ;  /* 0x00092800010a7983 */ /* 0x000ee20000300a00 */
[----:B0-----:R-:W-:-:S05]  /*10950*/  IMAD.MOV.U32 R0, RZ, RZ, R21 ;  /* 0x000000ffff007224 */ /* 0x001fca00078e0015 */
[----:B------:R0:W-:Y:S04]  /*10960*/  STL [R1+0x8d8], R0 ;  /* 0x0008d80001007387 */ /* 0x0001e80000100800 */
[----:B------:R1:W-:Y:S01]  /*10970*/  STL [R1+0x8e4], R8 ;  /* 0x0008e40801007387 */ /* 0x0003e20000100800 */
[----:B0-----:R-:W-:-:S03]  /*10980*/  IMAD.MOV.U32 R0, RZ, RZ, R9 ;  /* 0x000000ffff007224 */ /* 0x001fc600078e0009 */
[----:B-1----:R-:W3:Y:S04]  /*10990*/  LDL.LU.64 R8, [R1+0x930] ;  /* 0x0009300001087983 */ /* 0x002ee80000300a00 */
[----:B------:R5:W-:Y:S04]  /*109a0*/  STL [R1+0x8e0], R0 ;  /* 0x0008e00001007387 */ /* 0x000be80000100800 */
[----:B------:R-:W3:Y:S01]  /*109b0*/  LDL.LU.64 R2, [R1+0x938] ;  /* 0x0009380001027983 */ /* 0x000ee20000300a00 */
[----:B-----5:R-:W-:-:S03]  /*109c0*/  IMAD.MOV.U32 R0, RZ, RZ, R19 ;  /* 0x000000ffff007224 */ /* 0x020fc600078e0013 */
[----:B------:R0:W-:Y:S04]  /*109d0*/  STL [R1+0x8ec], R18 ;  /* 0x0008ec1201007387 */ /* 0x0001e80000100800 */
[----:B------:R-:W-:Y:S04]  /*109e0*/  STL [R1+0x8f4], R4 ;  /* 0x0008f40401007387 */ /* 0x000fe80000100800 */
[----:B------:R1:W-:Y:S04]  /*109f0*/  STL [R1+0x8e8], R0 ;  /* 0x0008e80001007387 */ /* 0x0003e80000100800 */
[----:B0-----:R-:W5:Y:S01]  /*10a00*/  LDL.LU.64 R18, [R1+0xb0] ;  /* 0x0000b00001127983 */ /* 0x001f620000300a00 */
[----:B-1----:R-:W-:-:S05]  /*10a10*/  IMAD.MOV.U32 R0, RZ, RZ, R5 ;  /* 0x000000ffff007224 */ /* 0x002fca00078e0005 */
[----:B------:R0:W-:Y:S04]  /*10a20*/  STL [R1+0x8f0], R0 ;  /* 0x0008f00001007387 */ /* 0x0001e80000100800 */
[----:B------:R-:W-:Y:S04]  /*10a30*/  STL [R1+0x8fc], R12 ;  /* 0x0008fc0c01007387 */ /* 0x000fe80000100800 */
[----:B------:R-:W5:Y:S01]  /*10a40*/  LDL.LU.64 R4, [R1+0x948] ;  /* 0x0009480001047983 */ /* 0x000f620000300a00 */
[----:B0-----:R-:W-:-:S03]  /*10a50*/  IMAD.MOV.U32 R0, RZ, RZ, R13 ;  /* 0x000000ffff007224 */ /* 0x001fc600078e000d */
[----:B------:R-:W-:Y:S04]  /*10a60*/  STL [R1+0x904], R16 ;  /* 0x0009041001007387 */ /* 0x000fe80000100800 */
[----:B------:R0:W-:Y:S02]  /*10a70*/  STL [R1+0x8f8], R0 ;  /* 0x0008f80001007387 */ /* 0x0001e40000100800 */
[----:B0-----:R-:W-:Y:S02]  /*10a80*/  IMAD.MOV.U32 R0, RZ, RZ, R17 ;  /* 0x000000ffff007224 */ /* 0x001fe400078e0011 */
[----:B------:R-:W5:Y:S01]  /*10a90*/  LDL.LU.64 R16, [R1+0x950] ;  /* 0x0009500001107983 */ /* 0x000f620000300a00 */
[----:B------:R-:W-:-:S03]  /*10aa0*/  IMAD.MOV R20, RZ, RZ, -c[0x0][0x188] ;  /* 0x80006200ff147624 */ /* 0x000fc600078e02ff */
[----:B------:R0:W-:Y:S01]  /*10ab0*/  STL [R1+0x900], R0 ;  /* 0x0009000001007387 */ /* 0x0001e20000100800 */
[----:B------:R-:W-:-:S03]  /*10ac0*/  IMAD R23, R20, 0x4, R25 ;  /* 0x0000000414177824 */ /* 0x000fc600078e0219 */
[----:B----4-:R1:W-:Y:S01]  /*10ad0*/  STL [R1+0x90c], R6 ;  /* 0x00090c0601007387 */ /* 0x0103e20000100800 */
[----:B0-----:R-:W-:Y:S02]  /*10ae0*/  IMAD.MOV.U32 R0, RZ, RZ, R7 ;  /* 0x000000ffff007224 */ /* 0x001fe400078e0007 */
[----:B------:R-:W-:Y:S01]  /*10af0*/  IMAD R22, R20, 0x4, R23 ;  /* 0x0000000414167824 */ /* 0x000fe200078e0217 */
[----:B------:R-:W-:Y:S04]  /*10b00*/  STL [R1+0x914], R28 ;  /* 0x0009141c01007387 */ /* 0x000fe80000100800 */
[----:B------:R0:W-:Y:S04]  /*10b10*/  STL [R1+0x908], R0 ;  /* 0x0009080001007387 */ /* 0x0001e80000100800 */
[----:B-1----:R-:W4:Y:S01]  /*10b20*/  LDL.LU.64 R6, [R1+0x958] ;  /* 0x0009580001067983 */ /* 0x002f220000300a00 */
[----:B0-----:R-:W-:-:S03]  /*10b30*/  IMAD.MOV.U32 R0, RZ, RZ, R29 ;  /* 0x000000ffff007224 */ /* 0x001fc600078e001d */
[----:B------:R-:W4:Y:S04]  /*10b40*/  LDL.LU.64 R28, [R1+0x88] ;  /* 0x00008800011c7983 */ /* 0x000f280000300a00 */
[----:B------:R2:W-:Y:S04]  /*10b50*/  STL [R1+0x910], R0 ;  /* 0x0009100001007387 */ /* 0x0005e80000100800 */
[----:B------:R-:W-:Y:S01]  /*10b60*/  STL.64 [R1+0xc30], R22 ;  /* 0x000c301601007387 */ /* 0x000fe20000100a00 */
[----:B------:R-:W-:-:S04]  /*10b70*/  IMAD R21, R20, 0x4, R22 ;  /* 0x0000000414157824 */ /* 0x000fc800078e0216 */
[----:B------:R-:W-:Y:S02]  /*10b80*/  IMAD R24, R20, 0x4, R21 ;  /* 0x0000000414187824 */ /* 0x000fe400078e0215 */
[----:B--2---:R-:W-:Y:S01]  /*10b90*/  IMAD.MOV.U32 R0, RZ, RZ, R27 ;  /* 0x000000ffff007224 */ /* 0x004fe200078e001b */
[----:B------:R0:W-:Y:S04]  /*10ba0*/  STL [R1+0x91c], R26 ;  /* 0x00091c1a01007387 */ /* 0x0001e80000100800 */
[----:B0-----:R-:W2:Y:S04]  /*10bb0*/  LDL.LU.64 R26, [R1+0x968] ;  /* 0x00096800011a7983 */ /* 0x001ea80000300a00 */
[----:B------:R0:W-:Y:S04]  /*10bc0*/  STL [R1+0x918], R0 ;  /* 0x0009180001007387 */ /* 0x0001e80000100800 */
[----:B---3--:R-:W-:Y:S01]  /*10bd0*/  STL [R1+0x924], R10 ;  /* 0x0009240a01007387 */ /* 0x008fe20000100800 */
[----:B0-----:R-:W-:-:S05]  /*10be0*/  IMAD.MOV.U32 R0, RZ, RZ, R11 ;  /* 0x000000ffff007224 */ /* 0x001fca00078e000b */
[----:B------:R0:W-:Y:S04]  /*10bf0*/  STL [R1+0x920], R0 ;  /* 0x0009200001007387 */ /* 0x0001e80000100800 */
[----:B------:R-:W-:Y:S01]  /*10c00*/  STL [R1+0x92c], R8 ;  /* 0x00092c0801007387 */ /* 0x000fe20000100800 */
[----:B0-----:R-:W-:-:S03]  /*10c10*/  IMAD.MOV.U32 R0, RZ, RZ, R9 ;  /* 0x000000ffff007224 */ /* 0x001fc600078e0009 */
[----:B------:R-:W3:Y:S04]  /*10c20*/  LDL.LU.64 R22, [R1+0x970] ;  /* 0x0009700001167983 */ /* 0x000ee80000300a00 */
[----:B------:R-:W-:Y:S04]  /*10c30*/  STL [R1+0x934], R2 ;  /* 0x0009340201007387 */ /* 0x000fe80000100800 */
[----:B------:R0:W-:Y:S04]  /*10c40*/  STL [R1+0x928], R0 ;  /* 0x0009280001007387 */ /* 0x0001e80000100800 */
[----:B------:R-:W3:Y:S01]  /*10c50*/  LDL.LU.64 R12, [R1+0x978] ;  /* 0x00097800010c7983 */ /* 0x000ee20000300a00 */
[----:B0-----:R-:W-:-:S03]  /*10c60*/  IMAD.MOV.U32 R0, RZ, RZ, R3 ;  /* 0x000000ffff007224 */ /* 0x001fc600078e0003 */
[----:B------:R-:W-:Y:S04]  /*10c70*/  STL.64 [R1+0xc38], R24 ;  /* 0x000c381801007387 */ /* 0x000fe80000100a00 */
[----:B------:R0:W-:Y:S04]  /*10c80*/  STL [R1+0x930], R0 ;  /* 0x0009300001007387 */ /* 0x0001e80000100800 */
[----:B-----5:R-:W-:Y:S01]  /*10c90*/  STL [R1+0x93c], R18 ;  /* 0x00093c1201007387 */ /* 0x020fe20000100800 */
[----:B0-----:R-:W-:-:S03]  /*10ca0*/  IMAD.MOV.U32 R0, RZ, RZ, R19 ;  /* 0x000000ffff007224 */ /* 0x001fc600078e0013 */
[----:B------:R-:W5:Y:S04]  /*10cb0*/  LDL.LU.64 R14, [R1+0x60] ;  /* 0x00006000010e7983 */ /* 0x000f680000300a00 */
[----:B------:R-:W-:Y:S04]  /*10cc0*/  STL [R1+0x944], R4 ;  /* 0x0009440401007387 */ /* 0x000fe80000100800 */
[----:B------:R0:W-:Y:S04]  /*10cd0*/  STL [R1+0x938], R0 ;  /* 0x0009380001007387 */ /* 0x0001e80000100800 */
[----:B------:R-:W5:Y:S01]  /*10ce0*/  LDL.LU.64 R8, [R1+0x988] ;  /* 0x0009880001087983 */ /* 0x000f620000300a00 */
[----:B------:R-:W-:-:S02]  /*10cf0*/  IMAD R3, R20, 0x4, R24 ;  /* 0x0000000414037824 */ /* 0x000fc400078e0218 */
[----:B0-----:R-:W-:-:S03]  /*10d00*/  IMAD.MOV.U32 R0, RZ, RZ, R5 ;  /* 0x000000ffff007224 */ /* 0x001fc600078e0005 */
[----:B------:R-:W-:Y:S04]  /*10d10*/  STL [R1+0xc40], R3 ;  /* 0x000c400301007387 */ /* 0x000fe80000100800 */
[----:B------:R0:W-:Y:S04]  /*10d20*/  STL [R1+0x940], R0 ;  /* 0x0009400001007387 */ /* 0x0001e80000100800 */
[----:B------:R1:W-:Y:S01]  /*10d30*/  STL [R1+0x94c], R16 ;  /* 0x00094c1001007387 */ /* 0x0003e20000100800 */
[----:B0-----:R-:W-:-:S03]  /*10d40*/  IMAD.MOV.U32 R0, RZ, RZ, R17 ;  /* 0x000000ffff007224 */ /* 0x001fc600078e0011 */
[----:B------:R-:W5:Y:S04]  /*10d50*/  LDL.LU.64 R10, [R1+0x990] ;  /* 0x00099000010a7983 */ /* 0x000f680000300a00 */
[----:B-1----:R-:W5:Y:S04]  /*10d60*/  LDL.LU.64 R16, [R1+0x998] ;  /* 0x0009980001107983 */ /* 0x002f680000300a00 */
[----:B------:R4:W-:Y:S01]  /*10d70*/  STL [R1+0x948], R0 ;  /* 0x0009480001007387 */ /* 0x0009e20000100800 */
[----:B------:R-:W-:Y:S02]  /*10d80*/  IMAD R4, R20, 0x4, R3 ;  /* 0x0000000414047824 */ /* 0x000fe400078e0203 */
[----:B----4-:R-:W-:Y:S01]  /*10d90*/  IMAD.MOV.U32 R0, RZ, RZ, R7 ;  /* 0x000000ffff007224 */ /* 0x010fe200078e0007 */
[----:B------:R-:W-:Y:S04]  /*10da0*/  STL [R1+0x954], R6 ;  /* 0x0009540601007387 */ /* 0x000fe80000100800 */
[----:B------:R-:W4:Y:S04]  /*10db0*/  LDL.LU.64 R18, [R1+0x40] ;  /* 0x0000400001127983 */ /* 0x000f280000300a00 */
[----:B------:R0:W-:Y:S04]  /*10dc0*/  STL [R1+0x950], R0 ;  /* 0x0009500001007387 */ /* 0x0001e80000100800 */
[----:B------:R1:W-:Y:S01]  /*10dd0*/  STL [R1+0x95c], R28 ;  /* 0x00095c1c01007387 */ /* 0x0003e20000100800 */
[----:B0-----:R-:W-:-:S03]  /*10de0*/  IMAD.MOV.U32 R0, RZ, RZ, R29 ;  /* 0x000000ffff007224 */ /* 0x001fc600078e001d */
[----:B-1----:R-:W4:Y:S01]  /*10df0*/  LDL.LU.64 R28, [R1+0x9a8] ;  /* 0x0009a800011c7983 */ /* 0x002f220000300a00 */
[----:B------:R-:W-:-:S03]  /*10e00*/  IMAD R5, R20, 0x4, R4 ;  /* 0x0000000414057824 */ /* 0x000fc600078e0204 */
[----:B------:R2:W-:Y:S01]  /*10e10*/  STL [R1+0x958], R0 ;  /* 0x0009580001007387 */ /* 0x0005e20000100800 */
[----:B------:R-:W-:Y:S02]  /*10e20*/  IMAD R6, R20, 0x4, R5 ;  /* 0x0000000414067824 */ /* 0x000fe400078e0205 */
[----:B--2---:R-:W-:Y:S01]  /*10e30*/  IMAD.MOV.U32 R0, RZ, RZ, R27 ;  /* 0x000000ffff007224 */ /* 0x004fe200078e001b */
[----:B------:R0:W-:Y:S04]  /*10e40*/  STL [R1+0x964], R26 ;  /* 0x0009641a01007387 */ /* 0x0001e80000100800 */
[----:B0-----:R-:W2:Y:S04]  /*10e50*/  LDL.LU.64 R26, [R1+0x9b0] ;  /* 0x0009b000011a7983 */ /* 0x001ea80000300a00 */
[----:B------:R3:W-:Y:S04]  /*10e60*/  STL [R1+0x960], R0 ;  /* 0x0009600001007387 */ /* 0x0007e80000100800 */
[----:B------:R0:W-:Y:S01]  /*10e70*/  STL.64 [R1+0xc48], R4 ;  /* 0x000c480401007387 */ /* 0x0001e20000100a00 */
[----:B---3--:R-:W-:-:S03]  /*10e80*/  IMAD.MOV.U32 R0, RZ, RZ, R23 ;  /* 0x000000ffff007224 */ /* 0x008fc600078e0017 */
[----:B------:R-:W-:Y:S04]  /*10e90*/  STL [R1+0x96c], R22 ;  /* 0x00096c1601007387 */ /* 0x000fe80000100800 */
[----:B0-----:R-:W3:Y:S01]  /*10ea0*/  LDL.LU.64 R4, [R1+0x9b8] ;  /* 0x0009b80001047983 */ /* 0x001ee20000300a00 */
[----:B------:R-:W-:-:S03]  /*10eb0*/  IMAD.MOV.U32 R2, RZ, RZ, R13 ;  /* 0x000000ffff027224 */ /* 0x000fc600078e000d */
[----:B------:R0:W-:Y:S04]  /*10ec0*/  STL [R1+0x974], R12 ;  /* 0x0009740c01007387 */ /* 0x0001e80000100800 */
[----:B------:R1:W-:Y:S04]  /*10ed0*/  STL [R1+0x968], R0 ;  /* 0x0009680001007387 */ /* 0x0003e80000100800 */
[----:B0-----:R-:W3:Y:S04]  /*10ee0*/  LDL.LU.64 R12, [R1+0x38] ;  /* 0x00003800010c7983 */ /* 0x001ee80000300a00 */
[----:B-1----:R-:W3:Y:S04]  /*10ef0*/  LDL R0, [R1+0xba4] ;  /* 0x000ba40001007983 */ /* 0x002ee80000100800 */
[----:B------:R0:W-:Y:S04]  /*10f00*/  STL [R1+0x970], R2 ;  /* 0x0009700201007387 */ /* 0x0001e80000100800 */
[----:B-----5:R1:W-:Y:S04]  /*10f10*/  STL [R1+0x97c], R14 ;  /* 0x00097c0e01007387 */ /* 0x0203e80000100800 */
[----:B0-----:R-:W5:Y:S01]  /*10f20*/  LDL.LU.64 R2, [R1+0x9c8] ;  /* 0x0009c80001027983 */ /* 0x001f620000300a00 */
[----:B-1----:R-:W-:-:S03]  /*10f30*/  IMAD.MOV.U32 R14, RZ, RZ, R15 ;  /* 0x000000ffff0e7224 */ /* 0x002fc600078e000f */
[----:B------:R-:W-:Y:S04]  /*10f40*/  STL [R1+0x984], R8 ;  /* 0x0009840801007387 */ /* 0x000fe80000100800 */
[----:B------:R0:W-:Y:S04]  /*10f50*/  STL [R1+0x978], R14 ;  /* 0x0009780e01007387 */ /* 0x0001e80000100800 */
[----:B------:R-:W5:Y:S04]  /*10f60*/  LDL.LU.64 R24, [R1+0x9d0] ;  /* 0x0009d00001187983 */ /* 0x000f680000300a00 */
[----:B0-----:R-:W5:Y:S01]  /*10f70*/  LDL.LU.64 R14, [R1+0x9d8] ;  /* 0x0009d800010e7983 */ /* 0x001f620000300a00 */
[----:B------:R-:W-:-:S05]  /*10f80*/  IMAD.MOV.U32 R8, RZ, RZ, R9 ;  /* 0x000000ffff087224 */ /* 0x000fca00078e0009 */
[----:B------:R-:W-:Y:S01]  /*10f90*/  STL [R1+0x980], R8 ;  /* 0x0009800801007387 */ /* 0x000fe20000100800 */
[----:B------:R-:W-:-:S03]  /*10fa0*/  IMAD.MOV.U32 R9, RZ, RZ, R11 ;  /* 0x000000ffff097224 */ /* 0x000fc600078e000b */
[----:B------:R0:W-:Y:S04]  /*10fb0*/  STL [R1+0x98c], R10 ;  /* 0x00098c0a01007387 */ /* 0x0001e80000100800 */
[----:B------:R-:W-:Y:S04]  /*10fc0*/  STL [R1+0x994], R16 ;  /* 0x0009941001007387 */ /* 0x000fe80000100800 */
[----:B------:R-:W-:Y:S04]  /*10fd0*/  STL [R1+0x988], R9 ;  /* 0x0009880901007387 */ /* 0x000fe80000100800 */
[----:B------:R-:W5:Y:S01]  /*10fe0*/  LDL.LU.64 R22, [R1+0x30] ;  /* 0x0000300001167983 */ /* 0x000f620000300a00 */
[----:B0-----:R-:W-:-:S05]  /*10ff0*/  IMAD.MOV.U32 R10, RZ, RZ, R17 ;  /* 0x000000ffff0a7224 */ /* 0x001fca00078e0011 */
[----:B------:R0:W-:Y:S04]  /*11000*/  STL [R1+0x990], R10 ;  /* 0x0009900a01007387 */ /* 0x0001e80000100800 */
[----:B----4-:R1:W-:Y:S01]  /*11010*/  STL [R1+0x99c], R18 ;  /* 0x00099c1201007387 */ /* 0x0103e20000100800 */
[----:B0-----:R-:W-:-:S03]  /*11020*/  IMAD.MOV.U32 R10, RZ, RZ, R19 ;  /* 0x000000ffff0a7224 */ /* 0x001fc600078e0013 */
[----:B------:R-:W4:Y:S04]  /*11030*/  LDL.LU.64 R16, [R1+0x9e8] ;  /* 0x0009e80001107983 */ /* 0x000f280000300a00 */
[----:B------:R-:W-:Y:S04]  /*11040*/  STL [R1+0x9a4], R28 ;  /* 0x0009a41c01007387 */ /* 0x000fe80000100800 */
[----:B------:R0:W-:Y:S04]  /*11050*/  STL [R1+0x998], R10 ;  /* 0x0009980a01007387 */ /* 0x0001e80000100800 */
[----:B-1----:R-:W4:Y:S01]  /*11060*/  LDL.LU.64 R18, [R1+0x9f0] ;  /* 0x0009f00001127983 */ /* 0x002f220000300a00 */
[----:B0-----:R-:W-:-:S03]  /*11070*/  IMAD.MOV.U32 R10, RZ, RZ, R29 ;  /* 0x000000ffff0a7224 */ /* 0x001fc600078e001d */
[----:B------:R-:W4:Y:S04]  /*11080*/  LDL.LU.64 R28, [R1+0x9f8] ;  /* 0x0009f800011c7983 */ /* 0x000f280000300a00 */
[----:B------:R-:W-:Y:S01]  /*11090*/  STL [R1+0x9a0], R10 ;  /* 0x0009a00a01007387 */ /* 0x000fe20000100800 */
[----:B--2---:R-:W-:-:S03]  /*110a0*/  IMAD.MOV.U32 R11, RZ, RZ, R27 ;  /* 0x000000ffff0b7224 */ /* 0x004fc600078e001b */
[----:B------:R0:W-:Y:S04]  /*110b0*/  STL [R1+0x9ac], R26 ;  /* 0x0009ac1a01007387 */ /* 0x0001e80000100800 */
[----:B---3--:R-:W-:Y:S04]  /*110c0*/  STL [R1+0x9b4], R4 ;  /* 0x0009b40401007387 */ /* 0x008fe80000100800 */
[----:B------:R1:W-:Y:S04]  /*110d0*/  STL [R1+0x9a8], R11 ;  /* 0x0009a80b01007387 */ /* 0x0003e80000100800 */
[----:B0-----:R-:W2:Y:S01]  /*110e0*/  LDL.LU.64 R26, [R1+0xa00] ;  /* 0x000a0000011a7983 */ /* 0x001ea20000300a00 */
[----:B-1----:R-:W-:-:S03]  /*110f0*/  IMAD.MOV.U32 R11, RZ, RZ, R5 ;  /* 0x000000ffff0b7224 */ /* 0x002fc600078e0005 */
[----:B------:R-:W3:Y:S04]  /*11100*/  LDL.LU.64 R4, [R1+0xc48] ;  /* 0x000c480001047983 */ /* 0x000ee80000300a00 */
[----:B------:R-:W-:Y:S01]  /*11110*/  STL [R1+0x9b0], R11 ;  /* 0x0009b00b01007387 */ /* 0x000fe20000100800 */
[----:B------:R-:W-:-:S03]  /*11120*/  ISETP.GE.AND P1, PT, R0, RZ, PT ;  /* 0x000000ff0000720c */ /* 0x000fc60003f26270 */
[----:B------:R-:W-:Y:S04]  /*11130*/  STL [R1+0x9bc], R12 ;  /* 0x0009bc0c01007387 */ /* 0x000fe80000100800 */
[----:B------:R-:W-:Y:S01]  /*11140*/  STL [R1+0x9b8], R13 ;  /* 0x0009b80d01007387 */ /* 0x000fe20000100800 */
[----:B-----5:R-:W-:-:S03]  /*11150*/  IMAD.MOV.U32 R0, RZ, RZ, R3 ;  /* 0x000000ffff007224 */ /* 0x020fc600078e0003 */
[----:B------:R0:W-:Y:S04]  /*11160*/  STL [R1+0x9c4], R2 ;  /* 0x0009c40201007387 */ /* 0x0001e80000100800 */
[----:B0-----:R-:W5:Y:S04]  /*11170*/  LDL.LU R3, [R1+0xc40] ;  /* 0x000c400001037983 */ /* 0x001f680000300800 */
[----:B------:R0:W-:Y:S02]  /*11180*/  STL [R1+0x9c0], R0 ;  /* 0x0009c00001007387 */ /* 0x0001e40000100800 */
[----:B0-----:R-:W-:-:S02]  /*11190*/  IMAD.MOV.U32 R0, RZ, RZ, R25 ;  /* 0x000000ffff007224 */ /* 0x001fc400078e0019 */
[----:B------:R0:W-:Y:S04]  /*111a0*/  STL [R1+0x9cc], R24 ;  /* 0x0009cc1801007387 */ /* 0x0001e80000100800 */
[----:B0-----:R-:W3:Y:S04]  /*111b0*/  LDL.LU.64 R24, [R1+0xc38] ;  /* 0x000c380001187983 */ /* 0x001ee80000300a00 */
[----:B------:R-:W-:Y:S04]  /*111c0*/  STL [R1+0x9d4], R14 ;  /* 0x0009d40e01007387 */ /* 0x000fe80000100800 */
[----:B------:R0:W-:Y:S04]  /*111d0*/  STL [R1+0x9c8], R0 ;  /* 0x0009c80001007387 */ /* 0x0001e80000100800 */
[----:B0-----:R-:W3:Y:S01]  /*111e0*/  LDL.LU R0, [R1+0x2dc] ;  /* 0x0002dc0001007983 */ /* 0x001ee20000300800 */
[----:B------:R-:W-:-:S05]  /*111f0*/  IMAD.MOV.U32 R2, RZ, RZ, R15 ;  /* 0x000000ffff027224 */ /* 0x000fca00078e000f */
[----:B------:R0:W-:Y:S04]  /*11200*/  STL [R1+0x9d0], R2 ;  /* 0x0009d00201007387 */ /* 0x0001e80000100800 */
[----:B------:R1:W-:Y:S01]  /*11210*/  STL [R1+0x9dc], R22 ;  /* 0x0009dc1601007387 */ /* 0x0003e20000100800 */
[----:B0-----:R-:W-:-:S03]  /*11220*/  IMAD.MOV.U32 R2, RZ, RZ, R23 ;  /* 0x000000ffff027224 */ /* 0x001fc600078e0017 */
[----:B-1----:R-:W5:Y:S04]  /*11230*/  LDL.LU.64 R22, [R1+0xc30] ;  /* 0x000c300001167983 */ /* 0x002f680000300a00 */
[----:B------:R0:W-:Y:S04]  /*11240*/  STL [R1+0x9d8], R2 ;  /* 0x0009d80201007387 */ /* 0x0001e80000100800 */
[----:B----4-:R-:W-:Y:S01]  /*11250*/  STL [R1+0x9e4], R16 ;  /* 0x0009e41001007387 */ /* 0x010fe20000100800 */
[----:B0-----:R-:W-:-:S05]  /*11260*/  IMAD.MOV.U32 R2, RZ, RZ, R17 ;  /* 0x000000ffff027224 */ /* 0x001fca00078e0011 */
[----:B------:R0:W-:Y:S02]  /*11270*/  STL [R1+0x9e0], R2 ;  /* 0x0009e00201007387 */ /* 0x0001e40000100800 */
[----:B0-----:R-:W-:Y:S02]  /*11280*/  IMAD.MOV.U32 R2, RZ, RZ, R19 ;  /* 0x000000ffff027224 */ /* 0x001fe400078e0013 */
[----:B------:R-:W-:Y:S04]  /*11290*/  STL [R1+0x9ec], R18 ;  /* 0x0009ec1201007387 */ /* 0x000fe80000100800 */
[----:B------:R-:W-:Y:S04]  /*112a0*/  STL [R1+0x9f4], R28 ;  /* 0x0009f41c01007387 */ /* 0x000fe80000100800 */
[----:B------:R0:W-:Y:S04]  /*112b0*/  STL [R1+0x9e8], R2 ;  /* 0x0009e80201007387 */ /* 0x0001e80000100800 */
[----:B0-----:R-:W0:Y:S01]  /*112c0*/  S2R R2, SR_TID.X ;  /* 0x0000000000027919 */ /* 0x001e220000002100 */
[----:B------:R-:W-:Y:S01]  /*112d0*/  ISETP.NE.AND P0, PT, RZ, c[0x0][0x178], PT ;  /* 0x00005e00ff007a0c */ /* 0x000fe20003f05270 */
[----:B------:R-:W-:-:S05]  /*112e0*/  IMAD.MOV.U32 R18, RZ, RZ, R29 ;  /* 0x000000ffff127224 */ /* 0x000fca00078e001d */
[----:B------:R1:W-:Y:S01]  /*112f0*/  STL [R1+0x9f0], R18 ;  /* 0x0009f01201007387 */ /* 0x0003e20000100800 */
[C---:B0-----:R-:W-:Y:S02]  /*11300*/  LEA.HI R29, R2.reuse, 0x7c, RZ, 0x1c ;  /* 0x0000007c021d7811 */ /* 0x041fe400078fe0ff */
[----:B------:R-:W-:-:S05]  /*11310*/  LEA.HI R28, R2, 0x3c, RZ, 0x1c ;  /* 0x0000003c021c7811 */ /* 0x000fca00078fe0ff */
[----:B------:R-:W-:Y:S02]  /*11320*/  IMAD R28, R28, c[0x0][0x188], RZ ;  /* 0x000062001c1c7a24 */ /* 0x000fe400078e02ff */
[----:B------:R-:W-:-:S04]  /*11330*/  IMAD R7, R20, 0x4, R6 ;  /* 0x0000000414077824 */ /* 0x000fc800078e0206 */
[----:B------:R-:W-:-:S04]  /*11340*/  IMAD R8, R20, 0x4, R7 ;  /* 0x0000000414087824 */ /* 0x000fc800078e0207 */
[----:B------:R-:W-:-:S04]  /*11350*/  IMAD R9, R20, 0x4, R8 ;  /* 0x0000000414097824 */ /* 0x000fc800078e0208 */
[----:B------:R-:W-:-:S04]  /*11360*/  IMAD R10, R20, 0x4, R9 ;  /* 0x00000004140a7824 */ /* 0x000fc800078e0209 */
[----:B------:R-:W-:Y:S01]  /*11370*/  IMAD R11, R20, 0x4, R10 ;  /* 0x00000004140b7824 */ /* 0x000fe200078e020a */
[----:B--2---:R0:W-:Y:S01]  /*11380*/  STL [R1+0x9fc], R26 ;  /* 0x0009fc1a01007387 */ /* 0x0041e20000100800 */
[----:B-1----:R-:W-:Y:S02]  /*11390*/  IMAD.MOV.U32 R18, RZ, RZ, R27 ;  /* 0x000000ffff127224 */ /* 0x002fe400078e001b */
[----:B0-----:R-:W-:Y:S01]  /*113a0*/  IMAD R27, R29, c[0x0][0x188], RZ ;  /* 0x000062001d1b7a24 */ /* 0x001fe200078e02ff */
[----:B------:R-:W-:-:S04]  /*113b0*/  SHF.R.U32.HI R29, RZ, 0x4, R2 ;  /* 0x00000004ff1d7819 */ /* 0x000fc80000011602 */
[----:B------:R-:W-:-:S05]  /*113c0*/  SGXT.U32 R29, R29, 0x2 ;  /* 0x000000021d1d781a */ /* 0x000fca0000000000 */
[----:B------:R-:W-:Y:S01]  /*113d0*/  IMAD R26, R29, c[0x0][0x188], RZ ;  /* 0x000062001d1a7a24 */ /* 0x000fe200078e02ff */
[----:B------:R-:W-:Y:S01]  /*113e0*/  STL [R1+0x9f8], R18 ;  /* 0x0009f81201007387 */ /* 0x000fe20000100800 */
[----:B---3--:R-:W-:Y:S01]  /*113f0*/  @!P1 IMAD.MOV R0, RZ, RZ, -R0 ;  /* 0x000000ffff009224 */ /* 0x008fe200078e0a00 */
[----:B------:R-:W-:-:S05]  /*11400*/  @!P0 LOP3.LUT R0, RZ, c[0x0][0x178], RZ, 0x33, !PT ;  /* 0x00005e00ff008a12 */ /* 0x000fca00078e33ff */
[----:B------:R-:W-:-:S05]  /*11410*/  IMAD R0, R0, c[0x0][0x184], RZ ;  /* 0x0000610000007a24 */ /* 0x000fca00078e02ff */
[----:B------:R-:W-:-:S04]  /*11420*/  LEA R2, P0, R0, c[0x0][0x160], 0x1 ;  /* 0x0000580000027a11 */ /* 0x000fc800078008ff */
[----:B------:R-:W-:-:S05]  /*11430*/  LEA R29, P5, R27, R2, 0x1 ;  /* 0x000000021b1d7211 */ /* 0x000fca00078a08ff */
[----:B------:R0:W-:Y:S01]  /*11440*/  STL [R1+0xa04], R29 ;  /* 0x000a041d01007387 */ /* 0x0001e20000100800 */
[----:B------:R-:W-:Y:S02]  /*11450*/  LEA.HI.X.SX32 R0, R0, c[0x0][0x164], 0x1, P0 ;  /* 0x0000590000007a11 */ /* 0x000fe400000f0eff */
[----:B0-----:R-:W-:-:S05]  /*11460*/  LEA R29, P6, R28, R2, 0x1 ;  /* 0x000000021c1d7211 */ /* 0x001fca00078c08ff */
[----:B------:R0:W-:Y:S02]  /*11470*/  STL [R1+0xa84], R29 ;  /* 0x000a841d01007387 */ /* 0x0001e40000100800 */
[----:B0-----:R-:W-:-:S05]  /*11480*/  LEA R29, P0, R25, R2, 0x1 ;  /* 0x00000002191d7211 */ /* 0x001fca00078008ff */
[----:B------:R5:W-:Y:S02]  /*11490*/  STL [R1+0xa0c], R29 ;  /* 0x000a0c1d01007387 */ /* 0x000be40000100800 */
[----:B-----5:R-:W-:-:S05]  /*114a0*/  LEA R29, P1, R23, R2, 0x1 ;  /* 0x00000002171d7211 */ /* 0x020fca00078208ff */
[----:B------:R0:W-:Y:S02]  /*114b0*/  STL [R1+0xa14], R29 ;  /* 0x000a141d01007387 */ /* 0x0001e40000100800 */
[----:B0-----:R-:W-:-:S05]  /*114c0*/  LEA R29, P2, R22, R2, 0x1 ;  /* 0x00000002161d7211 */ /* 0x001fca00078408ff */
[----:B------:R0:W-:Y:S02]  /*114d0*/  STL [R1+0xa1c], R29 ;  /* 0x000a1c1d01007387 */ /* 0x0001e40000100800 */
[----:B0-----:R-:W-:-:S05]  /*114e0*/  LEA R29, P3, R21, R2, 0x1 ;  /* 0x00000002151d7211 */ /* 0x001fca00078608ff */
[----:B------:R0:W-:Y:S01]  /*114f0*/  STL [R1+0xa24], R29 ;  /* 0x000a241d01007387 */ /* 0x0001e20000100800 */
[----:B------:R-:W-:Y:S02]  /*11500*/  LEA.HI.X.SX32 R28, R28, R0, 0x1, P6 ;  /* 0x000000001c1c7211 */ /* 0x000fe400030f0eff */
[----:B0-----:R-:W-:-:S05]  /*11510*/  LEA R29, P4, R24, R2, 0x1 ;  /* 0x00000002181d7211 */ /* 0x001fca00078808ff */
[----:B------:R0:W-:Y:S02]  /*11520*/  STL [R1+0xa2c], R29 ;  /* 0x000a2c1d01007387 */ /* 0x0001e40000100800 */
[----:B0-----:R-:W-:Y:S02]  /*11530*/  LEA.HI.X.SX32 R29, R27, R0, 0x1, P5 ;  /* 0x000000001b1d7211 */ /* 0x001fe400028f0eff */
[----:B------:R-:W-:-:S03]  /*11540*/  LEA R27, P5, R3, R2, 0x1 ;  /* 0x00000002031b7211 */ /* 0x000fc600078a08ff */
[----:B------:R0:W-:Y:S04]  /*11550*/  STL [R1+0xa00], R29 ;  /* 0x000a001d01007387 */ /* 0x0001e80000100800 */
[----:B------:R1:W-:Y:S04]  /*11560*/  STL [R1+0xa34], R27 ;  /* 0x000a341b01007387 */ /* 0x0003e80000100800 */
[----:B------:R2:W-:Y:S01]  /*11570*/  STL [R1+0xa80], R28 ;  /* 0x000a801c01007387 */ /* 0x0005e20000100800 */
[----:B0-----:R-:W-:Y:S02]  /*11580*/  LEA R29, P6, R4, R2, 0x1 ;  /* 0x00000002041d7211 */ /* 0x001fe400078c08ff */
[----:B-1----:R-:W-:-:S02]  /*11590*/  LEA.HI.X.SX32 R27, R25, R0, 0x1, P0 ;  /* 0x00000000191b7211 */ /* 0x002fc400000f0eff */
[----:B------:R-:W-:Y:S02]  /*115a0*/  LEA.HI.X.SX32 R25, R23, R0, 0x1, P1 ;  /* 0x0000000017197211 */ /* 0x000fe400008f0eff */
[----:B--2---:R-:W-:Y:S01]  /*115b0*/  LEA R28, P0, R5, R2, 0x1 ;  /* 0x00000002051c7211 */ /* 0x004fe200078008ff */
[----:B------:R-:W-:Y:S01]  /*115c0*/  STL [R1+0xa3c], R29 ;  /* 0x000a3c1d01007387 */ /* 0x000fe20000100800 */
[----:B------:R-:W-:-:S03]  /*115d0*/  LEA.HI.X.SX32 R23, R22, R0, 0x1, P2 ;  /* 0x0000000016177211 */ /* 0x000fc600010f0eff */
[----:B------:R0:W-:Y:S01]  /*115e0*/  STL [R1+0xa08], R27 ;  /* 0x000a081b01007387 */ /* 0x0001e20000100800 */
[----:B------:R-:W-:-:S03]  /*115f0*/  LEA.HI.X.SX32 R22, R21, R0, 0x1, P3 ;  /* 0x0000000015167211 */ /* 0x000fc600018f0eff */
[----:B------:R-:W-:Y:S04]  /*11600*/  STL [R1+0xa44], R28 ;  /* 0x000a441c01007387 */ /* 0x000fe80000100800 */
[----:B------:R1:W-:Y:S01]  /*11610*/  STL [R1+0xa10], R25 ;  /* 0x000a101901007387 */ /* 0x0003e20000100800 */
[----:B0-----:R-:W-:Y:S02]  /*11620*/  LEA R27, P1, R6, R2, 0x1 ;  /* 0x00000002061b7211 */ /* 0x001fe400078208ff */
[----:B------:R-:W-:-:S03]  /*11630*/  LEA.HI.X.SX32 R21, R24, R0, 0x1, P4 ;  /* 0x0000000018157211 */ /* 0x000fc600020f0eff */
[----:B------:R-:W-:Y:S01]  /*11640*/  STL [R1+0xa4c], R27 ;  /* 0x000a4c1b01007387 */ /* 0x000fe20000100800 */
[----:B-1----:R-:W-:-:S03]  /*11650*/  LEA R25, P2, R7, R2, 0x1 ;  /* 0x0000000207197211 */ /* 0x002fc600078408ff */
[----:B------:R0:W-:Y:S01]  /*11660*/  STL [R1+0xa18], R23 ;  /* 0x000a181701007387 */ /* 0x0001e20000100800 */
[----:B------:R-:W-:-:S03]  /*11670*/  LEA.HI.X.SX32 R3, R3, R0, 0x1, P5 ;  /* 0x0000000003037211 */ /* 0x000fc600028f0eff */
[----:B------:R-:W-:Y:S04]  /*11680*/  STL [R1+0xa54], R25 ;  /* 0x000a541901007387 */ /* 0x000fe80000100800 */
[----:B------:R1:W-:Y:S01]  /*11690*/  STL [R1+0xa20], R22 ;  /* 0x000a201601007387 */ /* 0x0003e20000100800 */
[----:B0-----:R-:W-:Y:S01]  /*116a0*/  LEA R23, P3, R8, R2, 0x1 ;  /* 0x0000000208177211 */ /* 0x001fe200078608ff */
[----:B------:R-:W-:Y:S01]  /*116b0*/  IMAD R12, R20, 0x4, R11 ;  /* 0x00000004140c7824 */ /* 0x000fe200078e020b */
[----:B------:R-:W-:-:S03]  /*116c0*/  LEA.HI.X.SX32 R4, R4, R0, 0x1, P6 ;  /* 0x0000000004047211 */ /* 0x000fc600030f0eff */
[----:B------:R-:W-:Y:S01]  /*116d0*/  STL [R1+0xa5c], R23 ;  /* 0x000a5c1701007387 */ /* 0x000fe20000100800 */
[----:B-1----:R-:W-:-:S03]  /*116e0*/  LEA R22, P4, R9, R2, 0x1 ;  /* 0x0000000209167211 */ /* 0x002fc600078808ff */
[----:B------:R0:W-:Y:S04]  /*116f0*/  STL [R1+0xa28], R21 ;  /* 0x000a281501007387 */ /* 0x0001e80000100800 */
[----:B------:R-:W-:Y:S01]  /*11700*/  STL [R1+0xa64], R22 ;  /* 0x000a641601007387 */ /* 0x000fe20000100800 */
[----:B------:R-:W-:-:S03]  /*11710*/  IMAD R13, R20, 0x8, R12 ;  /* 0x00000008140d7824 */ /* 0x000fc600078e020c */
[----:B------:R1:W-:Y:S01]  /*11720*/  STL [R1+0xa30], R3 ;  /* 0x000a300301007387 */ /* 0x0003e20000100800 */
[----:B0-----:R-:W-:Y:S02]  /*11730*/  LEA R21, P5, R10, R2, 0x1 ;  /* 0x000000020a157211 */ /* 0x001fe400078a08ff */
[----:B------:R-:W-:-:S03]  /*11740*/  LEA.HI.X.SX32 R5, R5, R0, 0x1, P0 ;  /* 0x0000000005057211 */ /* 0x000fc600000f0eff */
[----:B------:R-:W-:Y:S01]  /*11750*/  STL [R1+0xa6c], R21 ;  /* 0x000a6c1501007387 */ /* 0x000fe20000100800 */
[----:B-1----:R-:W-:-:S03]  /*11760*/  LEA R3, P6, R11, R2, 0x1 ;  /* 0x000000020b037211 */ /* 0x002fc600078c08ff */
[----:B------:R0:W-:Y:S01]  /*11770*/  STL [R1+0xa38], R4 ;  /* 0x000a380401007387 */ /* 0x0001e20000100800 */
[----:B------:R-:W-:-:S03]  /*11780*/  IMAD R14, R20, 0x4, R13 ;  /* 0x00000004140e7824 */ /* 0x000fc600078e020d */
[----:B------:R1:W-:Y:S01]  /*11790*/  STL [R1+0xa74], R3 ;  /* 0x000a740301007387 */ /* 0x0003e20000100800 */
[----:B------:R-:W-:Y:S01]  /*117a0*/  IMAD R15, R20, 0x4, R14 ;  /* 0x00000004140f7824 */ /* 0x000fe200078e020e */
[----:B0-----:R-:W-:Y:S02]  /*117b0*/  LEA R4, P0, R12, R2, 0x1 ;  /* 0x000000020c047211 */ /* 0x001fe400078008ff */
[----:B------:R0:W-:Y:S01]  /*117c0*/  STL [R1+0xa40], R5 ;  /* 0x000a400501007387 */ /* 0x0001e20000100800 */
[----:B-1----:R-:W-:-:S03]  /*117d0*/  LEA.HI.X.SX32 R3, R6, R0, 0x1, P1 ;  /* 0x0000000006037211 */ /* 0x002fc600008f0eff */
[----:B------:R1:W-:Y:S01]  /*117e0*/  STL [R1+0xa7c], R4 ;  /* 0x000a7c0401007387 */ /* 0x0003e20000100800 */
[----:B------:R-:W-:-:S03]  /*117f0*/  IMAD R16, R20, 0x4, R15 ;  /* 0x0000000414107824 */ /* 0x000fc600078e020f */
[----:B------:R2:W-:Y:S01]  /*11800*/  STL [R1+0xa48], R3 ;  /* 0x000a480301007387 */ /* 0x0005e20000100800 */
[----:B0-----:R-:W-:Y:S02]  /*11810*/  LEA R5, P1, R13, R2, 0x1 ;  /* 0x000000020d057211 */ /* 0x001fe400078208ff */
[----:B-1----:R-:W-:-:S03]  /*11820*/  LEA.HI.X.SX32 R4, R7, R0, 0x1, P2 ;  /* 0x0000000007047211 */ /* 0x002fc600010f0eff */
[----:B------:R0:W-:Y:S01]  /*11830*/  STL [R1+0xa8c], R5 ;  /* 0x000a8c0501007387 */ /* 0x0001e20000100800 */
[----:B--2---:R-:W-:-:S03]  /*11840*/  LEA R3, P2, R14, R2, 0x1 ;  /* 0x000000020e037211 */ /* 0x004fc600078408ff */
[----:B------:R1:W-:Y:S01]  /*11850*/  STL [R1+0xa50], R4 ;  /* 0x000a500401007387 */ /* 0x0003e20000100800 */
[----:B------:R-:W-:-:S03]  /*11860*/  IMAD R17, R20, 0x4, R16 ;  /* 0x0000000414117824 */ /* 0x000fc600078e0210 */
[----:B------:R2:W-:Y:S01]  /*11870*/  STL [R1+0xa94], R3 ;  /* 0x000a940301007387 */ /* 0x0005e20000100800 */
[----:B0-----:R-:W-:Y:S02]  /*11880*/  LEA.HI.X.SX32 R5, R8, R0, 0x1, P3 ;  /* 0x0000000008057211 */ /* 0x001fe400018f0eff */
[----:B-1----:R-:W-:-:S03]  /*11890*/  LEA R4, P3, R15, R2, 0x1 ;  /* 0x000000020f047211 */ /* 0x002fc600078608ff */
[----:B------:R0:W-:Y:S01]  /*118a0*/  STL [R1+0xa58], R5 ;  /* 0x000a580501007387 */ /* 0x0001e20000100800 */
[-C--:B--2---:R-:W-:Y:S01]  /*118b0*/  LEA.HI.X.SX32 R3, R9, R0.reuse, 0x1, P4 ;  /* 0x0000000009037211 */ /* 0x084fe200020f0eff */
[----:B------:R-:W-:Y:S02]  /*118c0*/  IMAD R18, R20, 0x4, R17 ;  /* 0x0000000414127824 */ /* 0x000fe400078e0211 */
[----:B------:R1:W-:Y:S01]  /*118d0*/  STL [R1+0xa9c], R4 ;  /* 0x000a9c0401007387 */ /* 0x0003e20000100800 */
[----:B------:R-:W-:-:S03]  /*118e0*/  LEA.HI.X.SX32 R6, R11, R0, 0x1, P6 ;  /* 0x000000000b067211 */ /* 0x000fc600030f0eff */
[----:B------:R2:W-:Y:S01]  /*118f0*/  STL [R1+0xa60], R3 ;  /* 0x000a600301007387 */ /* 0x0005e20000100800 */
[----:B0-----:R-:W-:Y:S01]  /*11900*/  LEA R5, P4, R16, R2, 0x1 ;  /* 0x0000000210057211 */ /* 0x001fe200078808ff */
[----:B------:R-:W-:Y:S01]  /*11910*/  IMAD R19, R20, 0x4, R18 ;  /* 0x0000000414137824 */ /* 0x000fe200078e0212 */
[----:B-1----:R-:W-:-:S03]  /*11920*/  LEA.HI.X.SX32 R4, R10, R0, 0x1, P5 ;  /* 0x000000000a047211 */ /* 0x002fc600028f0eff */
[----:B------:R-:W-:Y:S01]  /*11930*/  STL [R1+0xaa4], R5 ;  /* 0x000aa40501007387 */ /* 0x000fe20000100800 */
[----:B--2---:R-:W-:-:S03]  /*11940*/  LEA R3, P5, R17, R2, 0x1 ;  /* 0x0000000211037211 */ /* 0x004fc600078a08ff */
[----:B------:R0:W-:Y:S04]  /*11950*/  STL [R1+0xa68], R4 ;  /* 0x000a680401007387 */ /* 0x0001e80000100800 */
[----:B------:R1:W-:Y:S04]  /*11960*/  STL [R1+0xaac], R3 ;  /* 0x000aac0301007387 */ /* 0x0003e80000100800 */
[----:B------:R2:W-:Y:S01]  /*11970*/  STL [R1+0xa70], R6 ;  /* 0x000a700601007387 */ /* 0x0005e20000100800 */
[----:B0-----:R-:W-:Y:S02]  /*11980*/  LEA R4, P6, R18, R2, 0x1 ;  /* 0x0000000212047211 */ /* 0x001fe400078c08ff */
[----:B-1----:R-:W-:-:S03]  /*11990*/  LEA.HI.X.SX32 R3, R12, R0, 0x1, P0 ;  /* 0x000000000c037211 */ /* 0x002fc600000f0eff */
[----:B------:R-:W-:Y:S01]  /*119a0*/  STL [R1+0xab4], R4 ;  /* 0x000ab40401007387 */ /* 0x000fe20000100800 */
[----:B--2---:R-:W-:-:S03]  /*119b0*/  LEA R6, P0, R19, R2, 0x1 ;  /* 0x0000000213067211 */ /* 0x004fc600078008ff */
[----:B------:R0:W-:Y:S01]  /*119c0*/  STL [R1+0xa78], R3 ;  /* 0x000a780301007387 */ /* 0x0001e20000100800 */
[----:B------:R-:W-:-:S03]  /*119d0*/  LEA.HI.X.SX32 R7, R14, R0, 0x1, P2 ;  /* 0x000000000e077211 */ /* 0x000fc600010f0eff */
[----:B------:R1:W-:Y:S01]  /*119e0*/  STL [R1+0xabc], R6 ;  /* 0x000abc0601007387 */ /* 0x0003e20000100800 */
[----:B0-----:R-:W-:Y:S02]  /*119f0*/  LEA.HI.X.SX32 R3, R13, R0, 0x1, P1 ;  /* 0x000000000d037211 */ /* 0x001fe400008f0eff */
[----:B-1----:R-:W-:-:S03]  /*11a00*/  LEA R6, P1, R26, R2, 0x1 ;  /* 0x000000021a067211 */ /* 0x002fc600078208ff */
[----:B------:R-:W-:Y:S01]  /*11a10*/  STL [R1+0xa88], R3 ;  /* 0x000a880301007387 */ /* 0x000fe20000100800 */
[----:B------:R-:W-:-:S03]  /*11a20*/  IMAD R5, R20, 0x4, R19 ;  /* 0x0000000414057824 */ /* 0x000fc600078e0213 */
[----:B------:R0:W-:Y:S01]  /*11a30*/  STL [R1+0xae8], R6 ;  /* 0x000ae80601007387 */ /* 0x0001e20000100800 */
[----:B------:R-:W-:-:S03]  /*11a40*/  LEA.HI.X.SX32 R8, R17, R0, 0x1, P5 ;  /* 0x0000000011087211 */ /* 0x000fc600028f0eff */
[----:B------:R1:W-:Y:S01]  /*11a50*/  STL [R1+0xa90], R7 ;  /* 0x000a900701007387 */ /* 0x0003e20000100800 */
[-C--:B0-----:R-:W-:Y:S02]  /*11a60*/  LEA.HI.X.SX32 R6, R15, R0.reuse, 0x1, P3 ;  /* 0x000000000f067211 */ /* 0x081fe400018f0eff */
[----:B-1----:R-:W-:-:S03]  /*11a70*/  LEA.HI.X.SX32 R7, R16, R0, 0x1, P4 ;  /* 0x0000000010077211 */ /* 0x002fc600020f0eff */
[----:B------:R-:W-:Y:S01]  /*11a80*/  STL [R1+0xa98], R6 ;  /* 0x000a980601007387 */ /* 0x000fe20000100800 */
[----:B------:R-:W-:-:S03]  /*11a90*/  IMAD R4, R20, 0x4, R5 ;  /* 0x0000000414047824 */ /* 0x000fc600078e0205 */
[----:B------:R0:W-:Y:S01]  /*11aa0*/  STL [R1+0xaa0], R7 ;  /* 0x000aa00701007387 */ /* 0x0001e20000100800 */
[----:B------:R-:W-:-:S03]  /*11ab0*/  IMAD R3, R20, 0x4, R4 ;  /* 0x0000000414037824 */ /* 0x000fc600078e0204 */
[----:B------:R1:W-:Y:S01]  /*11ac0*/  STL [R1+0xaa8], R8 ;  /* 0x000aa80801007387 */ /* 0x0003e20000100800 */
[-C--:B------:R-:W-:Y:S02]  /*11ad0*/  LEA.HI.X.SX32 R9, R26, R0.reuse, 0x1, P1 ;  /* 0x000000001a097211 */ /* 0x080fe400008f0eff */
[-C--:B0-----:R-:W-:Y:S02]  /*11ae0*/  LEA.HI.X.SX32 R7, R18, R0.reuse, 0x1, P6 ;  /* 0x0000000012077211 */ /* 0x081fe400030f0eff */
[----:B-1----:R-:W-:-:S03]  /*11af0*/  LEA.HI.X.SX32 R8, R19, R0, 0x1, P0 ;  /* 0x0000000013087211 */ /* 0x002fc600000f0eff */
[----:B------:R0:W-:Y:S01]  /*11b00*/  STL [R1+0xab0], R7 ;  /* 0x000ab00701007387 */ /* 0x0001e20000100800 */
[----:B------:R-:W-:Y:S01]  /*11b10*/  IMAD R6, R20, 0x4, R3 ;  /* 0x0000000414067824 */ /* 0x000fe200078e0203 */
[C---:B------:R-:W-:Y:S02]  /*11b20*/  LEA R10, P1, R4.reuse, R2, 0x1 ;  /* 0x00000002040a7211 */ /* 0x040fe400078208ff */
[----:B------:R1:W-:Y:S04]  /*11b30*/  STL [R1+0xab8], R8 ;  /* 0x000ab80801007387 */ /* 0x0003e80000100800 */
[----:B------:R2:W-:Y:S01]  /*11b40*/  STL [R1+0xae4], R9 ;  /* 0x000ae40901007387 */ /* 0x0005e20000100800 */
[----:B------:R-:W-:Y:S01]  /*11b50*/  LEA.HI.X.SX32 R4, R4, R0, 0x1, P1 ;  /* 0x0000000004047211 */ /* 0x000fe200008f0eff */
[----:B0-----:R-:W-:Y:S01]  /*11b60*/  IMAD R7, R20, 0x4, R6 ;  /* 0x0000000414077824 */ /* 0x001fe200078e0206 */
[----:B-1----:R-:W-:-:S02]  /*11b70*/  LEA R8, P0, R5, R2, 0x1 ;  /* 0x0000000205087211 */ /* 0x002fc400078008ff */
[----:B--2---:R-:W-:Y:S02]  /*11b80*/  LEA R9, P2, R3, R2, 0x1 ;  /* 0x0000000203097211 */ /* 0x004fe400078408ff */
[-C--:B------:R-:W-:Y:S01]  /*11b90*/  LEA.HI.X.SX32 R5, R5, R0.reuse, 0x1, P0 ;  /* 0x0000000005057211 */ /* 0x080fe200000f0eff */
[----:B------:R0:W-:Y:S01]  /*11ba0*/  STL [R1+0xac4], R8 ;  /* 0x000ac40801007387 */ /* 0x0001e20000100800 */
[----:B------:R-:W-:-:S03]  /*11bb0*/  LEA.HI.X.SX32 R3, R3, R0, 0x1, P2 ;  /* 0x0000000003037211 */ /* 0x000fc600010f0eff */
[----:B------:R-:W-:Y:S04]  /*11bc0*/  STL [R1+0xacc], R10 ;  /* 0x000acc0a01007387 */ /* 0x000fe80000100800 */
[----:B------:R-:W-:Y:S01]  /*11bd0*/  STL [R1+0xad4], R9 ;  /* 0x000ad40901007387 */ /* 0x000fe20000100800 */
[----:B0-----:R-:W-:-:S03]  /*11be0*/  IMAD R8, R20, 0x4, R7 ;  /* 0x0000000414087824 */ /* 0x001fc600078e0207 */
[----:B------:R0:W-:Y:S01]  /*11bf0*/  STL [R1+0xac0], R5 ;  /* 0x000ac00501007387 */ /* 0x0001e20000100800 */
[----:B------:R-:W-:-:S03]  /*11c00*/  IMAD R20, R20, 0x4, R8 ;  /* 0x0000000414147824 */ /* 0x000fc600078e0208 */
[----:B------:R1:W-:Y:S04]  /*11c10*/  STL [R1+0xac8], R4 ;  /* 0x000ac80401007387 */ /* 0x0003e80000100800 */
[----:B------:R2:W-:Y:S01]  /*11c20*/  STL [R1+0xad0], R3 ;  /* 0x000ad00301007387 */ /* 0x0005e20000100800 */
[-C--:B0-----:R-:W-:Y:S02]  /*11c30*/  LEA R5, P1, R7, R2.reuse, 0x1 ;  /* 0x0000000207057211 */ /* 0x081fe400078208ff */
[-C--:B-1----:R-:W-:Y:S02]  /*11c40*/  LEA R4, P0, R6, R2.reuse, 0x1 ;  /* 0x0000000206047211 */ /* 0x082fe400078008ff */
[----:B--2---:R-:W-:-:S03]  /*11c50*/  LEA R3, P2, R8, R2, 0x1 ;  /* 0x0000000208037211 */ /* 0x004fc600078408ff */
[----:B------:R0:W-:Y:S01]  /*11c60*/  STL [R1+0xad8], R4 ;  /* 0x000ad80401007387 */ /* 0x0001e20000100800 */
[----:B------:R-:W-:-:S03]  /*11c70*/  IMAD.MOV.U32 R27, RZ, RZ, 0x7f ;  /* 0x0000007fff1b7424 */ /* 0x000fc600078e00ff */
[----:B------:R-:W-:Y:S01]  /*11c80*/  STL [R1+0xadc], R5 ;  /* 0x000adc0501007387 */ /* 0x000fe20000100800 */
[----:B0-----:R-:W-:Y:S02]  /*11c90*/  LEA R4, P3, R20, R2, 0x1 ;  /* 0x0000000214047211 */ /* 0x001fe400078608ff */
[----:B------:R-:W-:Y:S01]  /*11ca0*/  LEA.HI.X.SX32 R2, R6, R0, 0x1, P0 ;  /* 0x0000000006027211 */ /* 0x000fe200000f0eff */
[----:B------:R0:W-:Y:S04]  /*11cb0*/  STL [R1+0xae0], R3 ;  /* 0x000ae00301007387 */ /* 0x0001e80000100800 */
[----:B------:R-:W-:Y:S01]  /*11cc0*/  STL [R1+0x2ec], R4 ;  /* 0x0002ec0401007387 */ /* 0x000fe20000100800 */
[----:B------:R-:W-:-:S03]  /*11cd0*/  IMAD.MOV.U32 R29, RZ, RZ, c[0x0][0x18c] ;  /* 0x00006300ff1d7624 */ /* 0x000fc600078e00ff */
[----:B------:R1:W-:Y:S01]  /*11ce0*/  STL [R1+0x2dc], R2 ;  /* 0x0002dc0201007387 */ /* 0x0003e20000100800 */
[-C--:B0-----:R-:W-:Y:S02]  /*11cf0*/  LEA.HI.X.SX32 R3, R7, R0.reuse, 0x1, P1 ;  /* 0x0000000007037211 */ /* 0x081fe400008f0eff */
[----:B------:R-:W-:Y:S02]  /*11d00*/  IADD3 R27, R27, c[0x0][0x180], RZ ;  /* 0x000060001b1b7a10 */ /* 0x000fe40007ffe0ff */
[-C--:B-1----:R-:W-:Y:S01]  /*11d10*/  LEA.HI.X.SX32 R2, R8, R0.reuse, 0x1, P2 ;  /* 0x0000000008027211 */ /* 0x082fe200010f0eff */
[----:B------:R-:W-:Y:S01]  /*11d20*/  STL [R1+0x2e4], R3 ;  /* 0x0002e40301007387 */ /* 0x000fe20000100800 */
[----:B------:R-:W-:-:S03]  /*11d30*/  LEA.HI.X.SX32 R0, R20, R0, 0x1, P3 ;  /* 0x0000000014007211 */ /* 0x000fc600018f0eff */
[----:B------:R0:W-:Y:S04]  /*11d40*/  STL [R1+0x2e8], R2 ;  /* 0x0002e80201007387 */ /* 0x0001e80000100800 */
[----:B------:R1:W-:Y:S01]  /*11d50*/  STL [R1+0x2e0], R0 ;  /* 0x0002e00001007387 */ /* 0x0003e20000100800 */
[----:B0-----:R-:W-:Y:S01]  /*11d60*/  IMAD.SHL.U32 R2, R29, 0x80, RZ ;  /* 0x000000801d027824 */ /* 0x001fe200078e00ff */
[----:B------:R-:W-:Y:S02]  /*11d70*/  SHF.R.S32.HI R29, RZ, 0x1f, R27 ;  /* 0x0000001fff1d7819 */ /* 0x000fe4000001141b */
[----:B------:R0:W-:Y:S02]  /*11d80*/  STL [R1+0x270], RZ ;  /* 0x000270ff01007387 */ /* 0x0001e40000100800 */
[----:B------:R-:W-:-:S02]  /*11d90*/  LEA.HI R29, R29, R27, RZ, 0x7 ;  /* 0x0000001b1d1d7211 */ /* 0x000fc400078f38ff */
[----:B------:R0:W-:Y:S04]  /*11da0*/  STL [R1+0x274], RZ ;  /* 0x000274ff01007387 */ /* 0x0001e80000100800 */
[----:B------:R0:W-:Y:S04]  /*11db0*/  STL [R1+0x278], RZ ;  /* 0x000278ff01007387 */ /* 0x0001e80000100800 */
[----:B------:R0:W-:Y:S01]  /*11dc0*/  STL [R1+0x27c], RZ ;  /* 0x00027cff01007387 */ /* 0x0001e20000100800 */
[----:B------:R-:W-:-:S03]  /*11dd0*/  SHF.R.S32.HI R3, RZ, 0x7, R29 ;  /* 0x00000007ff037819 */ /* 0x000fc6000001141d */
[----:B------:R0:W-:Y:S04]  /*11de0*/  STL [R1+0x260], RZ ;  /* 0x000260ff01007387 */ /* 0x0001e80000100800 */
[----:B------:R0:W-:Y:S04]  /*11df0*/  STL [R1+0x264], RZ ;  /* 0x000264ff01007387 */ /* 0x0001e80000100800 */
[----:B------:R0:W-:Y:S04]  /*11e00*/  STL [R1+0x268], RZ ;  /* 0x000268ff01007387 */ /* 0x0001e80000100800 */
[----:B------:R0:W-:Y:S04]  /*11e10*/  STL [R1+0x26c], RZ ;  /* 0x00026cff01007387 */ /* 0x0001e80000100800 */
[----:B------:R-:W2:Y:S04]  /*11e20*/  LDL R29, [R1+0x174] ;  /* 0x00017400011d7983 */ /* 0x000ea80000100800 */
[----:B------:R-:W3:Y:S04]  /*11e30*/  S2R R27, SR_TID.X ;  /* 0x00000000001b7919 */ /* 0x000ee80000002100 */
[----:B------:R0:W-:Y:S04]  /*11e40*/  STL [R1+0x250], RZ ;  /* 0x000250ff01007387 */ /* 0x0001e80000100800 */
[----:B------:R0:W-:Y:S04]  /*11e50*/  STL [R1+0x254], RZ ;  /* 0x000254ff01007387 */ /* 0x0001e80000100800 */
[----:B------:R0:W-:Y:S04]  /*11e60*/  STL [R1+0x258], RZ ;  /* 0x000258ff01007387 */ /* 0x0001e80000100800 */
[----:B------:R0:W-:Y:S04]  /*11e70*/  STL [R1+0x25c], RZ ;  /* 0x00025cff01007387 */ /* 0x0001e80000100800 */
[----:B------:R0:W-:Y:S04]  /*11e80*/  STL [R1+0x240], RZ ;  /* 0x000240ff01007387 */ /* 0x0001e80000100800 */
[----:B------:R0:W-:Y:S01]  /*11e90*/  STL [R1+0x244], RZ ;  /* 0x000244ff01007387 */ /* 0x0001e20000100800 */
[----:B---3--:R-:W-:-:S03]  /*11ea0*/  LOP3.LUT R27, R27, 0x3f, RZ, 0xc0, !PT ;  /* 0x0000003f1b1b7812 */ /* 0x008fc600078ec0ff */
[----:B------:R0:W-:Y:S04]  /*11eb0*/  STL [R1+0x248], RZ ;  /* 0x000248ff01007387 */ /* 0x0001e80000100800 */
[----:B------:R0:W-:Y:S04]  /*11ec0*/  STL [R1+0x24c], RZ ;  /* 0x00024cff01007387 */ /* 0x0001e80000100800 */
[----:B------:R0:W-:Y:S01]  /*11ed0*/  STL [R1+0x230], RZ ;  /* 0x000230ff01007387 */ /* 0x0001e20000100800 */
[----:B-1----:R-:W-:-:S03]  /*11ee0*/  SHF.R.S32.HI R0, RZ, 0x1f, R2 ;  /* 0x0000001fff007819 */ /* 0x002fc60000011402 */
[----:B------:R0:W-:Y:S01]  /*11ef0*/  STL [R1+0x234], RZ ;  /* 0x000234ff01007387 */ /* 0x0001e20000100800 */
[----:B------:R-:W-:-:S03]  /*11f00*/  IMAD.SHL.U32 R28, R27, 0x2, RZ ;  /* 0x000000021b1c7824 */ /* 0x000fc600078e00ff */
[----:B------:R0:W-:Y:S04]  /*11f10*/  STL [R1+0x238], RZ ;  /* 0x000238ff01007387 */ /* 0x0001e80000100800 */
[----:B------:R0:W-:Y:S04]  /*11f20*/  STL [R1+0x23c], RZ ;  /* 0x00023cff01007387 */ /* 0x0001e80000100800 */
[----:B------:R0:W-:Y:S01]  /*11f30*/  STL [R1+0x220], RZ ;  /* 0x000220ff01007387 */ /* 0x0001e20000100800 */
[----:B------:R-:W-:-:S03]  /*11f40*/  SHF.L.U64.HI R0, R2, 0x1, R0 ;  /* 0x0000000102007819 */ /* 0x000fc60000010200 */
[----:B------:R0:W-:Y:S01]  /*11f50*/  STL [R1+0x224], RZ ;  /* 0x000224ff01007387 */ /* 0x0001e20000100800 */
[----:B------:R-:W-:-:S03]  /*11f60*/  LOP3.LUT R2, R28, 0x20, RZ, 0x3c, !PT ;  /* 0x000000201c027812 */ /* 0x000fc600078e3cff */
[----:B------:R0:W-:Y:S01]  /*11f70*/  STL [R1+0x228], RZ ;  /* 0x000228ff01007387 */ /* 0x0001e20000100800 */
[----:B------:R-:W-:-:S03]  /*11f80*/  LOP3.LUT R2, R28, 0x50, RZ, 0x3c, !PT ;  /* 0x000000501c027812 */ /* 0x000fc600078e3cff */
[----:B------:R0:W-:Y:S04]  /*11f90*/  STL [R1+0x22c], RZ ;  /* 0x00022cff01007387 */ /* 0x0001e80000100800 */
[----:B------:R0:W-:Y:S04]  /*11fa0*/  STL [R1+0x210], RZ ;  /* 0x000210ff01007387 */ /* 0x0001e80000100800 */
[----:B------:R0:W-:Y:S04]  /*11fb0*/  STL [R1+0x214], RZ ;  /* 0x000214ff01007387 */ /* 0x0001e80000100800 */
[----:B------:R0:W-:Y:S04]  /*11fc0*/  STL [R1+0x218], RZ ;  /* 0x000218ff01007387 */ /* 0x0001e80000100800 */
[----:B------:R0:W-:Y:S04]  /*11fd0*/  STL [R1+0x21c], RZ ;  /* 0x00021cff01007387 */ /* 0x0001e80000100800 */
[----:B------:R0:W-:Y:S04]  /*11fe0*/  STL [R1+0x200], RZ ;  /* 0x000200ff01007387 */ /* 0x0001e80000100800 */
[----:B------:R0:W-:Y:S04]  /*11ff0*/  STL [R1+0x204], RZ ;  /* 0x000204ff01007387 */ /* 0x0001e80000100800 */
[----:B------:R0:W-:Y:S04]  /*12000*/  STL [R1+0x208], RZ ;  /* 0x000208ff01007387 */ /* 0x0001e80000100800 */
[----:B------:R0:W-:Y:S01]  /*12010*/  STL [R1+0x20c], RZ ;  /* 0x00020cff01007387 */ /* 0x0001e20000100800 */
[----:B------:R-:W-:-:S02]  /*12020*/  ULDC UR4, c[0x0][0x188] ;  /* 0x0000620000047ab9 */ /* 0x000fc40000000800 */
[----:B------:R-:W-:Y:S01]  /*12030*/  USHF.L.U32 UR4, UR4, 0x7, URZ ;  /* 0x0000000704047899 */ /* 0x000fe2000800063f */
[C---:B------:R-:W-:Y:S02]  /*12040*/  LOP3.LUT R3, R28.reuse, 0x10, RZ, 0x3c, !PT ;  /* 0x000000101c037812 */ /* 0x040fe400078e3cff */
[C---:B------:R-:W-:Y:S01]  /*12050*/  LOP3.LUT R4, R28.reuse, 0x30, RZ, 0x3c, !PT ;  /* 0x000000301c047812 */ /* 0x040fe200078e3cff */
[----:B------:R-:W-:Y:S01]  /*12060*/  USHF.R.S32.HI UR5, URZ, 0x1f, UR4 ;  /* 0x0000001f3f057899 */ /* 0x000fe20008011404 */
[C---:B------:R-:W-:Y:S02]  /*12070*/  LOP3.LUT R3, R28.reuse, 0x40, RZ, 0x3c, !PT ;  /* 0x000000401c037812 */ /* 0x040fe400078e3cff */
[C---:B------:R-:W-:Y:S02]  /*12080*/  LOP3.LUT R4, R28.reuse, 0x60, RZ, 0x3c, !PT ;  /* 0x000000601c047812 */ /* 0x040fe400078e3cff */
[----:B------:R-:W-:Y:S01]  /*12090*/  LOP3.LUT R3, R28, 0x70, RZ, 0x3c, !PT ;  /* 0x000000701c037812 */ /* 0x000fe200078e3cff */
[----:B------:R-:W-:-:S02]  /*120a0*/  USHF.L.U32 UR10, UR4, 0x1, URZ ;  /* 0x00000001040a7899 */ /* 0x000fc4000800063f */
[----:B------:R-:W-:-:S03]  /*120b0*/  USHF.L.U64.HI UR5, UR4, 0x1, UR5 ;  /* 0x0000000104057899 */ /* 0x000fc60008010205 */
[----:B------:R-:W-:Y:S01]  /*120c0*/  UMOV UR4, URZ ;  /* 0x0000003f00047c82 */ /* 0x000fe20008000000 */
[----:B--2---:R-:W-:-:S05]  /*120d0*/  LOP3.LUT R2, R29, 0x40, RZ, 0x3c, !PT ;  /* 0x000000401d027812 */ /* 0x004fca00078e3cff */
[----:B------:R0:W-:Y:S03]  /*120e0*/  STL [R1+0xba0], R2 ;  /* 0x000ba00201007387 */ /* 0x0001e60000100800 */
.L_x_3:
[----:B-----5:R-:W2:Y:S04]  /*120f0*/  LDL R3, [R1+0xae4] ;  /* 0x000ae40001037983 */ /* 0x020ea80000100800 */
[----:B0-----:R-:W2:Y:S01]  /*12100*/  LDL R2, [R1+0xae8] ;  /* 0x000ae80001027983 */ /* 0x001ea20000100800 */
[----:B------:R-:W-:Y:S01]  /*12110*/  UMOV UR6, 0xffffff80 ;  /* 0xffffff8000067882 */ /* 0x000fe20000000000 */
[----:B------:R-:W-:Y:S01]  /*12120*/  PRMT R11, RZ, 0x7610, R11 ;  /* 0x00007610ff0b7816 */ /* 0x000fe2000000000b */
[----:B------:R-:W-:Y:S01]  /*12130*/  ULDC UR7, c[0x0][0x180] ;  /* 0x0000600000077ab9 */ /* 0x000fe20000000800 */
[----:B------:R-:W-:Y:S01]  /*12140*/  STL [R1+0x14c4], R19 ;  /* 0x0014c41301007387 */ /* 0x000fe20000100800 */
[----:B------:R-:W-:-:S03]  /*12150*/  UIMAD UR6, UR4, UR6, UR7 ;  /* 0x00000006040672a4 */ /* 0x000fc6000f8e0207 */
[----:B------:R-:W-:Y:S04]  /*12160*/  STL [R1+0x14c0], R20 ;  /* 0x0014c01401007387 */ /* 0x000fe80000100800 */
[----:B------:R-:W-:Y:S04]  /*12170*/  STL [R1+0x14bc], R21 ;  /* 0x0014bc1501007387 */ /* 0x000fe80000100800 */
[----:B------:R0:W-:Y:S04]  /*12180*/  STL [R1+0x14b8], R29 ;  /* 0x0014b81d01007387 */ /* 0x0001e80000100800 */
[----:B------:R1:W-:Y:S04]  /*12190*/  STL [R1+0x14b4], R27 ;  /* 0x0014b41b01007387 */ /* 0x0003e80000100800 */
[----:B------:R-:W-:Y:S01]  /*121a0*/  STL [R1+0x14b0], R26 ;  /* 0x0014b01a01007387 */ /* 0x000fe20000100800 */
[----:B0-----:R-:W-:-:S03]  /*121b0*/  PRMT R29, RZ, 0x7610, R29 ;  /* 0x00007610ff1d7816 */ /* 0x001fc6000000001d */
[----:B------:R-:W-:Y:S04]  /*121c0*/  STL [R1+0x14ac], R6 ;  /* 0x0014ac0601007387 */ /* 0x000fe80000100800 */
[----:B------:R-:W-:Y:S04]  /*121d0*/  STL [R1+0x14a8], R25 ;  /* 0x0014a81901007387 */ /* 0x000fe80000100800 */
[----:B------:R-:W-:Y:S04]  /*121e0*/  STL [R1+0x14a4], R5 ;  /* 0x0014a40501007387 */ /* 0x000fe80000100800 */
[----:B------:R-:W-:Y:S04]  /*121f0*/  STL [R1+0x14a0], R24 ;  /* 0x0014a01801007387 */ /* 0x000fe80000100800 */
[----:B------:R-:W-:Y:S04]  /*12200*/  STL [R1+0x149c], R12 ;  /* 0x00149c0c01007387 */ /* 0x000fe80000100800 */
[----:B------:R0:W-:Y:S04]  /*12210*/  STL [R1+0x1498], R22 ;  /* 0x0014981601007387 */ /* 0x0001e80000100800 */
[----:B------:R-:W-:Y:S04]  /*12220*/  STL [R1+0x1494], R23 ;  /* 0x0014941701007387 */ /* 0x000fe80000100800 */
[----:B------:R-:W-:Y:S04]  /*12230*/  STL [R1+0x1490], R10 ;  /* 0x0014900a01007387 */ /* 0x000fe80000100800 */
[----:B------:R-:W-:Y:S04]  /*12240*/  STL [R1+0x13b8], R28 ;  /* 0x0013b81c01007387 */ /* 0x000fe80000100800 */
[----:B------:R-:W-:Y:S04]  /*12250*/  STL [R1+0x13bc], R28 ;  /* 0x0013bc1c01007387 */ /* 0x000fe80000100800 */
[----:B------:R-:W-:Y:S04]  /*12260*/  STL [R1+0x13c0], R28 ;  /* 0x0013c01c01007387 */ /* 0x000fe80000100800 */
[----:B------:R-:W-:Y:S04]  /*12270*/  STL [R1+0x13c4], R28 ;  /* 0x0013c41c01007387 */ /* 0x000fe80000100800 */
[----:B------:R-:W-:Y:S04]  /*12280*/  STL [R1+0x13c8], R28 ;  /* 0x0013c81c01007387 */ /* 0x000fe80000100800 */
[----:B------:R-:W3:Y:S04]  /*12290*/  S2R R4, SR_TID.X ;  /* 0x0000000000047919 */ /* 0x000ee80000002100 */
[----:B------:R-:W-:Y:S04]  /*122a0*/  STL [R1+0x13cc], R28 ;  /* 0x0013cc1c01007387 */ /* 0x000fe80000100800 */
[----:B------:R-:W-:Y:S04]  /*122b0*/  STL [R1+0x13d0], R28 ;  /* 0x0013d01c01007387 */ /* 0x000fe80000100800 */
[----:B------:R-:W-:Y:S04]  /*122c0*/  STL [R1+0x13d4], R28 ;  /* 0x0013d41c01007387 */ /* 0x000fe80000100800 */
[----:B------:R-:W-:Y:S04]  /*122d0*/  STL [R1+0x13d8], R28 ;  /* 0x0013d81c01007387 */ /* 0x000fe80000100800 */
[----:B------:R-:W-:Y:S04]  /*122e0*/  STL [R1+0x13dc], R28 ;  /* 0x0013dc1c01007387 */ /* 0x000fe80000100800 */
[----:B------:R-:W-:Y:S01]  /*122f0*/  STL [R1+0x13e0], R28 ;  /* 0x0013e01c01007387 */ /* 0x000fe20000100800 */
[----:B---3--:R-:W-:-:S03]  /*12300*/  SHF.R.U32.HI R13, RZ, 0x4, R4 ;  /* 0x00000004ff0d7819 */ /* 0x008fc60000011604 */
[----:B------:R-:W-:Y:S01]  /*12310*/  STL [R1+0x13e4], R28 ;  /* 0x0013e41c01007387 */ /* 0x000fe20000100800 */
[----:B------:R-:W-:-:S03]  /*12320*/  SGXT.U32 R13, R13, 0x2 ;  /* 0x000000020d0d781a */ /* 0x000fc60000000000 */
[----:B------:R-:W-:Y:S01]  /*12330*/  STL [R1+0x13e8], R28 ;  /* 0x0013e81c01007387 */ /* 0x000fe20000100800 */
[----:B------:R-:W-:-:S03]  /*12340*/  ISETP.GE.AND P0, PT, R13, UR6, PT ;  /* 0x000000060d007c0c */ /* 0x000fc6000bf06270 */
        /* <DEDUP_REMOVED lines=38> */
[----:B------:R-:W4:Y:S04]  /*125b0*/  LDL R20, [R1+0x2e8] ;  /* 0x0002e80001147983 */ /* 0x000f280000100800 */
[----:B-1----:R-:W1:Y:S01]  /*125c0*/  S2R R27, SR_TID.X ;  /* 0x00000000001b7919 */ /* 0x002e620000002100 */
[----:B------:R-:W-:-:S03]  /*125d0*/  PRMT R14, RZ, 0x7610, R14 ;  /* 0x00007610ff0e7816 */ /* 0x000fc6000000000e */
[----:B0-----:R-:W4:Y:S01]  /*125e0*/  LDL R22, [R1+0x2dc] ;  /* 0x0002dc0001167983 */ /* 0x001f220000100800 */
[--C-:B---3--:R-:W-:Y:S02]  /*125f0*/  SHF.R.U32.HI R7, RZ, 0x4, R9.reuse ;  /* 0x00000004ff077819 */ /* 0x108fe40000011609 */
[----:B------:R-:W-:Y:S02]  /*12600*/  SHF.R.U32.HI R9, RZ, 0x4, R9 ;  /* 0x00000004ff097819 */ /* 0x000fe40000011609 */
[----:B------:R-:W-:Y:S02]  /*12610*/  SGXT.U32 R7, R7, 0x2 ;  /* 0x000000020707781a */ /* 0x000fe40000000000 */
[----:B------:R-:W-:-:S04]  /*12620*/  SGXT.U32 R9, R9, 0x2 ;  /* 0x000000020909781a */ /* 0x000fc80000000000 */
[----:B------:R-:W-:Y:S01]  /*12630*/  LOP3.LUT R19, R9, 0x4, RZ, 0xfc, !PT ;  /* 0x0000000409137812 */ /* 0x000fe200078efcff */
[----:B--2---:R0:W2:Y:S01]  /*12640*/  @!P0 LDG.E.U16 R11, [R2.64] ;  /* 0x00000008020b8981 */ /* 0x0040a2000c1e1500 */
[----:B------:R-:W-:Y:S02]  /*12650*/  LOP3.LUT R9, R7, 0x8, RZ, 0xfc, !PT ;  /* 0x0000000807097812 */ /* 0x000fe400078efcff */
[----:B------:R-:W-:Y:S02]  /*12660*/  ISETP.GE.AND P1, PT, R19, UR6, PT ;  /* 0x0000000613007c0c */ /* 0x000fe4000bf26270 */
[----:B------:R-:W-:Y:S02]  /*12670*/  ISETP.GE.AND P2, PT, R9, UR6, PT ;  /* 0x0000000609007c0c */ /* 0x000fe4000bf46270 */
[----:B------:R-:W3:Y:S04]  /*12680*/  LDL R9, [R1+0xae0] ;  /* 0x000ae00001097983 */ /* 0x000ee80000100800 */
[----:B0-----:R-:W2:Y:S04]  /*12690*/  LDL R2, [R1+0x2e0] ;  /* 0x0002e00001027983 */ /* 0x001ea80000100800 */
[----:B------:R-:W2:Y:S01]  /*126a0*/  LDL R3, [R1+0x2ec] ;  /* 0x0002ec0001037983 */ /* 0x000ea20000100800 */
[----:B-1----:R-:W-:-:S02]  /*126b0*/  SHF.R.U32.HI R19, RZ, 0x4, R27 ;  /* 0x00000004ff137819 */ /* 0x002fc4000001161b */
[----:B------:R-:W-:Y:S02]  /*126c0*/  LOP3.LUT R7, R7, 0xc, RZ, 0xfc, !PT ;  /* 0x0000000c07077812 */ /* 0x000fe400078efcff */
[-C--:B--2---:R-:W-:Y:S02]  /*126d0*/  @!P1 LOP3.LUT R3, R3, R2.reuse, RZ, 0x3c, !PT ;  /* 0x0000000203039212 */ /* 0x084fe400078e3cff */
[----:B------:R-:W-:Y:S02]  /*126e0*/  SGXT.U32 R19, R19, 0x2 ;  /* 0x000000021313781a */ /* 0x000fe40000000000 */
[----:B------:R-:W-:Y:S02]  /*126f0*/  @!P1 LOP3.LUT R2, R3, R2, RZ, 0x3c, !PT ;  /* 0x0000000203029212 */ /* 0x000fe400078e3cff */
[----:B------:R-:W-:Y:S02]  /*12700*/  ISETP.GE.AND P3, PT, R7, UR6, PT ;  /* 0x0000000607007c0c */ /* 0x000fe4000bf66270 */
[----:B------:R-:W-:Y:S01]  /*12710*/  @!P1 LOP3.LUT R3, R3, R2, RZ, 0x3c, !PT ;  /* 0x0000000203039212 */ /* 0x000fe200078e3cff */
[----:B------:R-:W2:Y:S04]  /*12720*/  LDL R7, [R1+0xad8] ;  /* 0x000ad80001077983 */ /* 0x000ea80000100800 */
[----:B------:R3:W2:Y:S01]  /*12730*/  @!P1 LDG.E.U16 R29, [R2.64] ;  /* 0x00000008021d9981 */ /* 0x0006a2000c1e1500 */
[----:B------:R-:W-:-:S03]  /*12740*/  LOP3.LUT R19, R19, 0x10, RZ, 0xfc, !PT ;  /* 0x0000001013137812 */ /* 0x000fc600078efcff */
[----:B------:R-:W-:Y:S01]  /*12750*/  STL [R1+0x146c], R11 ;  /* 0x00146c0b01007387 */ /* 0x000fe20000100800 */
[----:B------:R-:W-:-:S03]  /*12760*/  ISETP.GE.AND P0, PT, R19, UR6, PT ;  /* 0x0000000613007c0c */ /* 0x000fc6000bf06270 */
[----:B------:R-:W-:Y:S01]  /*12770*/  STL [R1+0x1474], R11 ;  /* 0x0014740b01007387 */ /* 0x000fe20000100800 */
[----:B---3--:R-:W-:Y:S02]  /*12780*/  @!P2 IMAD.MOV.U32 R2, RZ, RZ, R9 ;  /* 0x000000ffff02a224 */ /* 0x008fe400078e0009 */
[----:B----4-:R-:W-:Y:S01]  /*12790*/  @!P2 IMAD.MOV.U32 R3, RZ, RZ, R20 ;  /* 0x000000ffff03a224 */ /* 0x010fe200078e0014 */
[----:B------:R-:W-:Y:S04]  /*127a0*/  STL [R1+0x147c], R11 ;  /* 0x00147c0b01007387 */ /* 0x000fe80000100800 */
[----:B------:R-:W-:Y:S04]  /*127b0*/  STL [R1+0x1484], R11 ;  /* 0x0014840b01007387 */ /* 0x000fe80000100800 */
[----:B------:R-:W-:Y:S04]  /*127c0*/  STL [R1+0x148c], R11 ;  /* 0x00148c0b01007387 */ /* 0x000fe80000100800 */
[----:B------:R-:W3:Y:S04]  /*127d0*/  LDL.LU R19, [R1+0x14c4] ;  /* 0x0014c40001137983 */ /* 0x000ee80000300800 */
[----:B------:R0:W4:Y:S04]  /*127e0*/  @!P2 LDG.E.U16 R14, [R2.64] ;  /* 0x00000008020ea981 */ /* 0x000128000c1e1500 */
[----:B--2---:R1:W-:Y:S04]  /*127f0*/  STL [R1], R29 ;  /* 0x0000001d01007387 */ /* 0x0043e80000100800 */
[----:B0-----:R-:W2:Y:S04]  /*12800*/  LDL R2, [R1+0x2e4] ;  /* 0x0002e40001027983 */ /* 0x001ea80000100800 */
[----:B------:R-:W2:Y:S01]  /*12810*/  LDL R3, [R1+0xadc] ;  /* 0x000adc0001037983 */ /* 0x000ea20000100800 */
[----:B------:R-:W-:-:S03]  /*12820*/  PRMT R21, RZ, 0x7610, R21 ;  /* 0x00007610ff157816 */ /* 0x000fc60000000015 */
[----:B-1----:R-:W0:Y:S01]  /*12830*/  S2R R29, SR_TID.X ;  /* 0x00000000001d7919 */ /* 0x002e220000002100 */
[----:B------:R-:W-:Y:S02]  /*12840*/  SHF.R.U32.HI R27, RZ, 0x4, R27 ;  /* 0x00000004ff1b7819 */ /* 0x000fe4000001161b */
[----:B------:R-:W-:Y:S01]  /*12850*/  PRMT R15, RZ, 0x7610, R15 ;  /* 0x00007610ff0f7816 */ /* 0x000fe2000000000f */
[----:B------:R-:W3:Y:S01]  /*12860*/  LDL R9, [R1+0xacc] ;  /* 0x000acc0001097983 */ /* 0x000ee20000100800 */
[----:B--2---:R-:W-:-:S04]  /*12870*/  @!P3 LOP3.LUT R3, R3, R2, RZ, 0x3c, !PT ;  /* 0x000000020303b212 */ /* 0x004fc800078e3cff */
[----:B------:R-:W-:-:S04]  /*12880*/  @!P3 LOP3.LUT R2, R3, R2, RZ, 0x3c, !PT ;  /* 0x000000020302b212 */ /* 0x000fc800078e3cff */
[----:B------:R-:W-:-:S05]  /*12890*/  @!P3 LOP3.LUT R3, R3, R2, RZ, 0x3c, !PT ;  /* 0x000000020303b212 */ /* 0x000fca00078e3cff */
[----:B------:R1:W2:Y:S01]  /*128a0*/  @!P3 LDG.E.U16 R21, [R2.64] ;  /* 0x000000080215b981 */ /* 0x0002a2000c1e1500 */
[----:B0-----:R-:W-:Y:S02]  /*128b0*/  SHF.R.U32.HI R20, RZ, 0x4, R29 ;  /* 0x00000004ff147819 */ /* 0x001fe4000001161d */
[----:B------:R-:W-:Y:S02]  /*128c0*/  SGXT.U32 R27, R27, 0x2 ;  /* 0x000000021b1b781a */ /* 0x000fe40000000000 */
[----:B------:R-:W-:Y:S02]  /*128d0*/  SGXT.U32 R20, R20, 0x2 ;  /* 0x000000021414781a */ /* 0x000fe40000000000 */
[----:B------:R-:W-:Y:S02]  /*128e0*/  LOP3.LUT R27, R27, 0x14, RZ, 0xfc, !PT ;  /* 0x000000141b1b7812 */ /* 0x000fe400078efcff */
[----:B------:R-:W-:Y:S01]  /*128f0*/  LOP3.LUT R20, R20, 0x18, RZ, 0xfc, !PT ;  /* 0x0000001814147812 */ /* 0x000fe200078efcff */
[----:B-1----:R-:W-:Y:S01]  /*12900*/  @!P0 IMAD.MOV.U32 R2, RZ, RZ, R7 ;  /* 0x000000ffff028224 */ /* 0x002fe200078e0007 */
[----:B------:R-:W-:Y:S01]  /*12910*/  ISETP.GE.AND P1, PT, R27, UR6, PT ;  /* 0x000000061b007c0c */ /* 0x000fe2000bf26270 */
[----:B------:R-:W-:Y:S01]  /*12920*/  @!P0 IMAD.MOV.U32 R3, RZ, RZ, R22 ;  /* 0x000000ffff038224 */ /* 0x000fe200078e0016 */
[----:B------:R-:W3:Y:S01]  /*12930*/  LDL R27, [R1+0xac8] ;  /* 0x000ac800011b7983 */ /* 0x000ee20000100800 */
[----:B------:R-:W-:-:S03]  /*12940*/  ISETP.GE.AND P2, PT, R20, UR6, PT ;  /* 0x0000000614007c0c */ /* 0x000fc6000bf46270 */
[----:B------:R-:W3:Y:S04]  /*12950*/  LDL.LU R20, [R1+0x14c0] ;  /* 0x0014c00001147983 */ /* 0x000ee80000300800 */
[----:B------:R0:W3:Y:S04]  /*12960*/  @!P0 LDG.E.U16 R15, [R2.64] ;  /* 0x00000008020f8981 */ /* 0x0000e8000c1e1500 */
[----:B--2---:R1:W-:Y:S04]  /*12970*/  STL [R1+0xc], R21 ;  /* 0x00000c1501007387 */ /* 0x0043e80000100800 */
[----:B-1----:R-:W2:Y:S04]  /*12980*/  LDL.LU R21, [R1+0x14bc] ;  /* 0x0014bc0001157983 */ /* 0x002ea80000300800 */
[----:B0-----:R-:W2:Y:S04]  /*12990*/  LDL R2, [R1+0xad0] ;  /* 0x000ad00001027983 */ /* 0x001ea80000100800 */
[----:B------:R-:W2:Y:S01]  /*129a0*/  LDL R3, [R1+0xad4] ;  /* 0x000ad40001037983 */ /* 0x000ea20000100800 */
[----:B------:R-:W-:-:S02]  /*129b0*/  PRMT R8, RZ, 0x7610, R8 ;  /* 0x00007610ff087816 */ /* 0x000fc40000000008 */
[----:B------:R-:W-:Y:S01]  /*129c0*/  SHF.R.U32.HI R29, RZ, 0x4, R29 ;  /* 0x00000004ff1d7819 */ /* 0x000fe2000001161d */
[----:B------:R-:W3:Y:S03]  /*129d0*/  LDL R7, [R1+0xabc] ;  /* 0x000abc0001077983 */ /* 0x000ee60000100800 */
[----:B------:R-:W-:-:S04]  /*129e0*/  SGXT.U32 R29, R29, 0x2 ;  /* 0x000000021d1d781a */ /* 0x000fc80000000000 */
[----:B------:R-:W-:-:S04]  /*129f0*/  LOP3.LUT R29, R29, 0x1c, RZ, 0xfc, !PT ;  /* 0x0000001c1d1d7812 */ /* 0x000fc800078efcff */
[----:B------:R-:W-:Y:S02]  /*12a00*/  ISETP.GE.AND P3, PT, R29, UR6, PT ;  /* 0x000000061d007c0c */ /* 0x000fe4000bf66270 */
[----:B------:R-:W0:Y:S01]  /*12a10*/  S2R R29, SR_TID.X ;  /* 0x00000000001d7919 */ /* 0x000e220000002100 */
[----:B--2---:R-:W-:-:S04]  /*12a20*/  @!P1 LOP3.LUT R3, R3, R2, RZ, 0x3c, !PT ;  /* 0x0000000203039212 */ /* 0x004fc800078e3cff */
[----:B------:R-:W-:-:S04]  /*12a30*/  @!P1 LOP3.LUT R2, R3, R2, RZ, 0x3c, !PT ;  /* 0x0000000203029212 */ /* 0x000fc800078e3cff */
[----:B------:R-:W-:-:S05]  /*12a40*/  @!P1 LOP3.LUT R3, R3, R2, RZ, 0x3c, !PT ;  /* 0x0000000203039212 */ /* 0x000fca00078e3cff */
[----:B------:R3:W2:Y:S01]  /*12a50*/  @!P1 LDG.E.U16 R8, [R2.64] ;  /* 0x0000000802089981 */ /* 0x0006a2000c1e1500 */
[----:B0-----:R-:W-:-:S04]  /*12a60*/  SHF.R.U32.HI R29, RZ, 0x4, R29 ;  /* 0x00000004ff1d7819 */ /* 0x001fc8000001161d */
[----:B------:R-:W-:Y:S02]  /*12a70*/  SGXT.U32 R29, R29, 0x2 ;  /* 0x000000021d1d781a */ /* 0x000fe40000000000 */
[----:B------:R-:W-:Y:S02]  /*12a80*/  PRMT R16, RZ, 0x7610, R16 ;  /* 0x00007610ff107816 */ /* 0x000fe40000000010 */
[----:B------:R-:W-:Y:S01]  /*12a90*/  LOP3.LUT R29, R29, 0x20, RZ, 0xfc, !PT ;  /* 0x000000201d1d7812 */ /* 0x000fe200078efcff */
[----:B---3--:R-:W-:Y:S02]  /*12aa0*/  @!P2 IMAD.MOV.U32 R2, RZ, RZ, R9 ;  /* 0x000000ffff02a224 */ /* 0x008fe400078e0009 */
[----:B------:R-:W-:Y:S01]  /*12ab0*/  @!P2 IMAD.MOV.U32 R3, RZ, RZ, R27 ;  /* 0x000000ffff03a224 */ /* 0x000fe200078e001b */
[----:B------:R-:W-:Y:S02]  /*12ac0*/  ISETP.GE.AND P0, PT, R29, UR6, PT ;  /* 0x000000061d007c0c */ /* 0x000fe4000bf06270 */
[----:B------:R-:W3:Y:S04]  /*12ad0*/  LDL.LU R29, [R1+0x14b8] ;  /* 0x0014b800011d7983 */ /* 0x000ee80000300800 */
[----:B------:R0:W3:Y:S04]  /*12ae0*/  @!P2 LDG.E.U16 R16, [R2.64] ;  /* 0x000000080210a981 */ /* 0x0000e8000c1e1500 */
[----:B--2---:R1:W-:Y:S04]  /*12af0*/  STL [R1+0x2c], R8 ;  /* 0x00002c0801007387 */ /* 0x0043e80000100800 */
[----:B0-----:R-:W2:Y:S04]  /*12b00*/  LDL R2, [R1+0xac0] ;  /* 0x000ac00001027983 */ /* 0x001ea80000100800 */
[----:B------:R-:W2:Y:S01]  /*12b10*/  LDL R3, [R1+0xac4] ;  /* 0x000ac40001037983 */ /* 0x000ea20000100800 */
[----:B------:R-:W-:-:S03]  /*12b20*/  PRMT R26, RZ, 0x7610, R26 ;  /* 0x00007610ff1a7816 */ /* 0x000fc6000000001a */
[----:B------:R-:W0:Y:S04]  /*12b30*/  S2R R22, SR_TID.X ;  /* 0x0000000000167919 */ /* 0x000e280000002100 */
[----:B-1----:R-:W1:Y:S04]  /*12b40*/  S2R R8, SR_TID.X ;  /* 0x0000000000087919 */ /* 0x002e680000002100 */
[----:B------:R-:W3:Y:S01]  /*12b50*/  LDL R9, [R1+0xaa8] ;  /* 0x000aa80001097983 */ /* 0x000ee20000100800 */
[----:B--2---:R-:W-:-:S04]  /*12b60*/  @!P3 LOP3.LUT R3, R3, R2, RZ, 0x3c, !PT ;  /* 0x000000020303b212 */ /* 0x004fc800078e3cff */
[----:B------:R-:W-:-:S04]  /*12b70*/  @!P3 LOP3.LUT R2, R3, R2, RZ, 0x3c, !PT ;  /* 0x000000020302b212 */ /* 0x000fc800078e3cff */
[----:B------:R-:W-:-:S05]  /*12b80*/  @!P3 LOP3.LUT R3, R3, R2, RZ, 0x3c, !PT ;  /* 0x000000020303b212 */ /* 0x000fca00078e3cff */
[----:B------:R2:W3:Y:S04]  /*12b90*/  @!P3 LDG.E.U16 R26, [R2.64] ;  /* 0x00000008021ab981 */ /* 0x0004e8000c1e1500 */
[----:B--2---:R-:W2:Y:S01]  /*12ba0*/  S2R R3, SR_TID.X ;  /* 0x0000000000037919 */ /* 0x004ea20000002100 */
[----:B0-----:R-:W-:Y:S02]  /*12bb0*/  SHF.R.U32.HI R22, RZ, 0x4, R22 ;  /* 0x00000004ff167819 */ /* 0x001fe40000011616 */
[----:B-1----:R-:W-:Y:S02]  /*12bc0*/  SHF.R.U32.HI R27, RZ, 0x4, R8 ;  /* 0x00000004ff1b7819 */ /* 0x002fe40000011608 */
[----:B------:R-:W-:Y:S01]  /*12bd0*/  SGXT.U32 R22, R22, 0x2 ;  /* 0x000000021616781a */ /* 0x000fe20000000000 */
[----:B------:R-:W4:Y:S01]  /*12be0*/  LDL R8, [R1+0xaac] ;  /* 0x000aac0001087983 */ /* 0x000f220000100800 */
[----:B------:R-:W-:-:S02]  /*12bf0*/  SGXT.U32 R27, R27, 0x2 ;  /* 0x000000021b1b781a */ /* 0x000fc40000000000 */
[----:B------:R-:W-:Y:S02]  /*12c00*/  LOP3.LUT R22, R22, 0x24, RZ, 0xfc, !PT ;  /* 0x0000002416167812 */ /* 0x000fe400078efcff */
[----:B------:R-:W-:Y:S02]  /*12c10*/  LOP3.LUT R27, R27, 0x28, RZ, 0xfc, !PT ;  /* 0x000000281b1b7812 */ /* 0x000fe400078efcff */
[----:B------:R-:W-:Y:S02]  /*12c20*/  ISETP.GE.AND P1, PT, R22, UR6, PT ;  /* 0x0000000616007c0c */ /* 0x000fe4000bf26270 */
[----:B------:R-:W4:Y:S01]  /*12c30*/  LDL R22, [R1+0xab4] ;  /* 0x000ab40001167983 */ /* 0x000f220000100800 */
[----:B------:R-:W-:-:S03]  /*12c40*/  ISETP.GE.AND P2, PT, R27, UR6, PT ;  /* 0x000000061b007c0c */ /* 0x000fc6000bf46270 */
[----:B------:R-:W4:Y:S01]  /*12c50*/  LDL.LU R27, [R1+0x14b4] ;  /* 0x0014b400011b7983 */ /* 0x000f220000300800 */
[----:B--2---:R-:W-:-:S04]  /*12c60*/  SHF.R.U32.HI R3, RZ, 0x4, R3 ;  /* 0x00000004ff037819 */ /* 0x004fc80000011603 */
[----:B------:R-:W-:-:S04]  /*12c70*/  SGXT.U32 R3, R3, 0x2 ;  /* 0x000000020303781a */ /* 0x000fc80000000000 */
[----:B------:R-:W-:Y:S01]  /*12c80*/  LOP3.LUT R2, R3, 0x2c, RZ, 0xfc, !PT ;  /* 0x0000002c03027812 */ /* 0x000fe200078efcff */
[----:B---3--:R0:W-:Y:S04]  /*12c90*/  STL [R1+0x48], R26 ;  /* 0x0000481a01007387 */ /* 0x0081e80000100800 */
[----:B0-----:R-:W2:Y:S04]  /*12ca0*/  LDL.LU R26, [R1+0x14b0] ;  /* 0x0014b000011a7983 */ /* 0x001ea80000300800 */
[----:B------:R-:W3:Y:S01]  /*12cb0*/  LDL R3, [R1+0xab8] ;  /* 0x000ab80001037983 */ /* 0x000ee20000100800 */
[----:B------:R-:W-:-:S02]  /*12cc0*/  PRMT R17, RZ, 0x7610, R17 ;  /* 0x00007610ff117816 */ /* 0x000fc40000000011 */
[----:B------:R-:W-:Y:S01]  /*12cd0*/  ISETP.GE.AND P3, PT, R2, UR6, PT ;  /* 0x0000000602007c0c */ /* 0x000fe2000bf66270 */
[----:B------:R-:W-:-:S05]  /*12ce0*/  @!P0 IMAD.MOV.U32 R2, RZ, RZ, R7 ;  /* 0x000000ffff028224 */ /* 0x000fca00078e0007 */
[----:B---3--:R0:W3:Y:S04]  /*12cf0*/  @!P0 LDG.E.U16 R17, [R2.64] ;  /* 0x0000000802118981 */ /* 0x0080e8000c1e1500 */
[----:B0-----:R-:W0:Y:S02]  /*12d00*/  S2R R3, SR_TID.X ;  /* 0x0000000000037919 */ /* 0x001e240000002100 */
[----:B0-----:R-:W-:Y:S02]  /*12d10*/  SHF.R.U32.HI R2, RZ, 0x4, R3 ;  /* 0x00000004ff027819 */ /* 0x001fe40000011603 */
[----:B------:R-:W2:Y:S02]  /*12d20*/  LDL R3, [R1+0xab0] ;  /* 0x000ab00001037983 */ /* 0x000ea40000100800 */
[----:B------:R-:W-:-:S04]  /*12d30*/  SGXT.U32 R2, R2, 0x2 ;  /* 0x000000020202781a */ /* 0x000fc80000000000 */
[----:B------:R-:W-:Y:S02]  /*12d40*/  LOP3.LUT R2, R2, 0x30, RZ, 0xfc, !PT ;  /* 0x0000003002027812 */ /* 0x000fe400078efcff */
[----:B------:R-:W-:Y:S02]  /*12d50*/  PRMT R6, RZ, 0x7610, R6 ;  /* 0x00007610ff067816 */ /* 0x000fe40000000006 */
[----:B------:R-:W-:Y:S01]  /*12d60*/  ISETP.GE.AND P0, PT, R2, UR6, PT ;  /* 0x0000000602007c0c */ /* 0x000fe2000bf06270 */
[----:B----4-:R-:W-:-:S05]  /*12d70*/  @!P1 IMAD.MOV.U32 R2, RZ, RZ, R22 ;  /* 0x000000ffff029224 */ /* 0x010fca00078e0016 */
[----:B--2---:R0:W2:Y:S01]  /*12d80*/  @!P1 LDG.E.U16 R6, [R2.64] ;  /* 0x0000000802069981 */ /* 0x0040a2000c1e1500 */
[----:B------:R-:W-:Y:S01]  /*12d90*/  PRMT R18, RZ, 0x7610, R18 ;  /* 0x00007610ff127816 */ /* 0x000fe20000000012 */
[----:B0-----:R-:W-:Y:S02]  /*12da0*/  @!P2 IMAD.MOV.U32 R2, RZ, RZ, R8 ;  /* 0x000000ffff02a224 */ /* 0x001fe400078e0008 */
[----:B------:R-:W-:-:S05]  /*12db0*/  @!P2 IMAD.MOV.U32 R3, RZ, RZ, R9 ;  /* 0x000000ffff03a224 */ /* 0x000fca00078e0009 */
[----:B------:R0:W4:Y:S04]  /*12dc0*/  @!P2 LDG.E.U16 R18, [R2.64] ;  /* 0x000000080212a981 */ /* 0x000128000c1e1500 */
[----:B--2---:R1:W-:Y:S04]  /*12dd0*/  STL [R1+0x64], R6 ;  /* 0x0000640601007387 */ /* 0x0043e80000100800 */
[----:B-1----:R-:W2:Y:S04]  /*12de0*/  LDL.LU R6, [R1+0x14ac] ;  /* 0x0014ac0001067983 */ /* 0x002ea80000300800 */
[----:B0-----:R-:W2:Y:S04]  /*12df0*/  LDL R2, [R1+0xaa0] ;  /* 0x000aa00001027983 */ /* 0x001ea80000100800 */
[----:B------:R-:W2:Y:S01]  /*12e00*/  LDL R3, [R1+0xaa4] ;  /* 0x000aa40001037983 */ /* 0x000ea20000100800 */
[----:B------:R-:W-:-:S03]  /*12e10*/  PRMT R12, RZ, 0x7610, R12 ;  /* 0x00007610ff0c7816 */ /* 0x000fc6000000000c */
[----:B------:R-:W0:Y:S04]  /*12e20*/  S2R R7, SR_TID.X ;  /* 0x0000000000077919 */ /* 0x000e280000002100 */
[----:B------:R-:W3:Y:S04]  /*12e30*/  LDL R8, [R1+0xa94] ;  /* 0x000a940001087983 */ /* 0x000ee80000100800 */
[----:B------:R-:W3:Y:S01]  /*12e40*/  LDL R9, [R1+0xa8c] ;  /* 0x000a8c0001097983 */ /* 0x000ee20000100800 */
[----:B--2---:R-:W-:-:S04]  /*12e50*/  @!P3 LOP3.LUT R3, R3, R2, RZ, 0x3c, !PT ;  /* 0x000000020303b212 */ /* 0x004fc800078e3cff */
[----:B------:R-:W-:-:S04]  /*12e60*/  @!P3 LOP3.LUT R2, R3, R2, RZ, 0x3c, !PT ;  /* 0x000000020302b212 */ /* 0x000fc800078e3cff */
[----:B------:R-:W-:-:S05]  /*12e70*/  @!P3 LOP3.LUT R3, R3, R2, RZ, 0x3c, !PT ;  /* 0x000000020303b212 */ /* 0x000fca00078e3cff */
[----:B------:R1:W2:Y:S01]  /*12e80*/  @!P3 LDG.E.U16 R12, [R2.64] ;  /* 0x00000008020cb981 */ /* 0x0002a2000c1e1500 */
[----:B0-----:R-:W-:-:S04]  /*12e90*/  SHF.R.U32.HI R7, RZ, 0x4, R7 ;  /* 0x00000004ff077819 */ /* 0x001fc80000011607 */
[----:B------:R-:W-:-:S04]  /*12ea0*/  SGXT.U32 R7, R7, 0x2 ;  /* 0x000000020707781a */ /* 0x000fc80000000000 */
[----:B------:R-:W-:Y:S01]  /*12eb0*/  LOP3.LUT R22, R7, 0x34, RZ, 0xfc, !PT ;  /* 0x0000003407167812 */ /* 0x000fe200078efcff */
[----:B-1----:R-:W3:Y:S03]  /*12ec0*/  LDL R2, [R1+0xa98] ;  /* 0x000a980001027983 */ /* 0x002ee60000100800 */
[----:B------:R-:W-:Y:S02]  /*12ed0*/  ISETP.GE.AND P1, PT, R22, UR6, PT ;  /* 0x0000000616007c0c */ /* 0x000fe4000bf26270 */
[----:B------:R-:W3:Y:S04]  /*12ee0*/  LDL R22, [R1+0xa88] ;  /* 0x000a880001167983 */ /* 0x000ee80000100800 */
[----:B--2---:R0:W-:Y:S04]  /*12ef0*/  STL [R1+0x58], R12 ;  /* 0x0000580c01007387 */ /* 0x0041e80000100800 */
[----:B------:R-:W3:Y:S01]  /*12f00*/  LDL R3, [R1+0xa9c] ;  /* 0x000a9c0001037983 */ /* 0x000ee20000100800 */
[----:B------:R-:W-:-:S03]  /*12f10*/  PRMT R19, RZ, 0x7610, R19 ;  /* 0x00007610ff137816 */ /* 0x000fc60000000013 */
[----:B------:R-:W1:Y:S02]  /*12f20*/  S2R R7, SR_TID.X ;  /* 0x0000000000077919 */ /* 0x000e640000002100 */
[----:B-1----:R-:W-:-:S04]  /*12f30*/  SHF.R.U32.HI R7, RZ, 0x4, R7 ;  /* 0x00000004ff077819 */ /* 0x002fc80000011607 */
[----:B------:R-:W-:Y:S02]  /*12f40*/  SGXT.U32 R7, R7, 0x2 ;  /* 0x000000020707781a */ /* 0x000fe40000000000 */
[----:B---3--:R-:W-:-:S04]  /*12f50*/  @!P0 LOP3.LUT R3, R3, R2, RZ, 0x3c, !PT ;  /* 0x0000000203038212 */ /* 0x008fc800078e3cff */
[----:B------:R-:W-:-:S04]  /*12f60*/  @!P0 LOP3.LUT R2, R3, R2, RZ, 0x3c, !PT ;  /* 0x0000000203028212 */ /* 0x000fc800078e3cff */
[----:B------:R-:W-:-:S05]  /*12f70*/  @!P0 LOP3.LUT R3, R3, R2, RZ, 0x3c, !PT ;  /* 0x0000000203038212 */ /* 0x000fca00078e3cff */
[----:B------:R1:W2:Y:S04]  /*12f80*/  @!P0 LDG.E.U16 R19, [R2.64] ;  /* 0x0000000802138981 */ /* 0x0002a8000c1e1500 */
[----:B-1----:R-:W3:Y:S01]  /*12f90*/  LDL R3, [R1+0xa90] ;  /* 0x000a900001037983 */ /* 0x002ee20000100800 */
[----:B------:R-:W-:-:S04]  /*12fa0*/  LOP3.LUT R7, R7, 0x38, RZ, 0xfc, !PT ;  /* 0x0000003807077812 */ /* 0x000fc800078efcff */
[----:B------:R-:W-:Y:S02]  /*12fb0*/  ISETP.GE.AND P2, PT, R7, UR6, PT ;  /* 0x0000000607007c0c */ /* 0x000fe4000bf46270 */
[----:B------:R-:W0:Y:S01]  /*12fc0*/  S2R R7, SR_TID.X ;  /* 0x0000000000077919 */ /* 0x000e220000002100 */
[----:B------:R-:W-:Y:S02]  /*12fd0*/  PRMT R25, RZ, 0x7610, R25 ;  /* 0x00007610ff197816 */ /* 0x000fe40000000019 */
[----:B0-----:R-:W-:Y:S02]  /*12fe0*/  LEA.HI R12, R7, 0x3c, RZ, 0x1c ;  /* 0x0000003c070c7811 */ /* 0x001fe400078fe0ff */
[----:B------:R-:W-:-:S04]  /*12ff0*/  SHF.R.U32.HI R7, RZ, 0x4, R7 ;  /* 0x00000004ff077819 */ /* 0x000fc80000011607 */
[----:B------:R-:W-:-:S04]  /*13000*/  SGXT.U32 R7, R7, 0x2 ;  /* 0x000000020707781a */ /* 0x000fc80000000000 */
[----:B------:R-:W-:-:S04]  /*13010*/  LOP3.LUT R2, R7, 0x40, RZ, 0xfc, !PT ;  /* 0x0000004007027812 */ /* 0x000fc800078efcff */
[----:B------:R-:W-:Y:S01]  /*13020*/  ISETP.GE.AND P0, PT, R2, UR6, PT ;  /* 0x0000000602007c0c */ /* 0x000fe2000bf06270 */
[----:B------:R-:W-:-:S05]  /*13030*/  @!P1 IMAD.MOV.U32 R2, RZ, RZ, R8 ;  /* 0x000000ffff029224 */ /* 0x000fca00078e0008 */
[----:B---3--:R0:W3:Y:S01]  /*13040*/  @!P1 LDG.E.U16 R25, [R2.64] ;  /* 0x0000000802199981 */ /* 0x0080e2000c1e1500 */
[----:B------:R-:W-:Y:S02]  /*13050*/  PRMT R20, RZ, 0x7610, R20 ;  /* 0x00007610ff147816 */ /* 0x000fe40000000014 */
[----:B------:R-:W-:Y:S02]  /*13060*/  ISETP.GE.AND P3, PT, R12, UR6, PT ;  /* 0x000000060c007c0c */ /* 0x000fe4000bf66270 */
[----:B------:R-:W2:Y:S01]  /*13070*/  LDL R12, [R1+0xa84] ;  /* 0x000a8400010c7983 */ /* 0x000ea20000100800 */
[----:B0-----:R-:W-:Y:S02]  /*13080*/  @!P2 IMAD.MOV.U32 R2, RZ, RZ, R9 ;  /* 0x000000ffff02a224 */ /* 0x001fe400078e0009 */
[----:B------:R-:W-:-:S05]  /*13090*/  @!P2 IMAD.MOV.U32 R3, RZ, RZ, R22 ;  /* 0x000000ffff03a224 */ /* 0x000fca00078e0016 */
[----:B------:R0:W4:Y:S04]  /*130a0*/  @!P2 LDG.E.U16 R20, [R2.64] ;  /* 0x000000080214a981 */ /* 0x000128000c1e1500 */
[----:B---3--:R1:W-:Y:S04]  /*130b0*/  STL [R1+0x44], R25 ;  /* 0x0000441901007387 */ /* 0x0083e80000100800 */
[----:B-1----:R-:W3:Y:S04]  /*130c0*/  LDL.LU R25, [R1+0x14a8] ;  /* 0x0014a80001197983 */ /* 0x002ee80000300800 */
[----:B0-----:R-:W3:Y:S01]  /*130d0*/  LDL R3, [R1+0xa80] ;  /* 0x000a800001037983 */ /* 0x001ee20000100800 */
[----:B------:R-:W-:Y:S01]  /*130e0*/  PRMT R5, RZ, 0x7610, R5 ;  /* 0x00007610ff057816 */ /* 0x000fe20000000005 */
[----:B--2---:R-:W-:-:S02]  /*130f0*/  @!P3 IMAD.MOV.U32 R2, RZ, RZ, R12 ;  /* 0x000000ffff02b224 */ /* 0x004fc400078e000c */
[----:B------:R-:W0:Y:S04]  /*13100*/  S2R R7, SR_TID.X ;  /* 0x0000000000077919 */ /* 0x000e280000002100 */
[----:B------:R-:W1:Y:S01]  /*13110*/  S2R R8, SR_TID.X ;  /* 0x0000000000087919 */ /* 0x000e620000002100 */
[----:B------:R-:W-:-:S03]  /*13120*/  PRMT R21, RZ, 0x7610, R21 ;  /* 0x00007610ff157816 */ /* 0x000fc60000000015 */
[----:B------:R-:W2:Y:S04]  /*13130*/  S2R R9, SR_TID.X ;  /* 0x0000000000097919 */ /* 0x000ea80000002100 */
[----:B------:R-:W2:Y:S04]  /*13140*/  LDL R22, [R1+0xa68] ;  /* 0x000a680001167983 */ /* 0x000ea80000100800 */
[----:B---3--:R3:W4:Y:S04]  /*13150*/  @!P3 LDG.E.U16 R5, [R2.64] ;  /* 0x000000080205b981 */ /* 0x008728000c1e1500 */
[----:B---3--:R-:W3:Y:S04]  /*13160*/  LDL R2, [R1+0xa78] ;  /* 0x000a780001027983 */ /* 0x008ee80000100800 */
[----:B------:R-:W3:Y:S01]  /*13170*/  LDL R3, [R1+0xa7c] ;  /* 0x000a7c0001037983 */ /* 0x000ee20000100800 */
[----:B0-----:R-:W-:-:S02]  /*13180*/  SHF.R.U32.HI R7, RZ, 0x4, R7 ;  /* 0x00000004ff077819 */ /* 0x001fc40000011607 */
[----:B-1----:R-:W-:Y:S02]  /*13190*/  SHF.R.U32.HI R8, RZ, 0x4, R8 ;  /* 0x00000004ff087819 */ /* 0x002fe40000011608 */
[----:B------:R-:W-:Y:S02]  /*131a0*/  SGXT.U32 R7, R7, 0x2 ;  /* 0x000000020707781a */ /* 0x000fe40000000000 */
[----:B------:R-:W-:Y:S02]  /*131b0*/  SGXT.U32 R8, R8, 0x2 ;  /* 0x000000020808781a */ /* 0x000fe40000000000 */
[----:B------:R-:W-:Y:S02]  /*131c0*/  LOP3.LUT R7, R7, 0x44, RZ, 0xfc, !PT ;  /* 0x0000004407077812 */ /* 0x000fe400078efcff */
[----:B------:R-:W-:Y:S02]  /*131d0*/  LOP3.LUT R8, R8, 0x48, RZ, 0xfc, !PT ;  /* 0x0000004808087812 */ /* 0x000fe400078efcff */
[----:B--2---:R-:W-:-:S02]  /*131e0*/  SHF.R.U32.HI R9, RZ, 0x4, R9 ;  /* 0x00000004ff097819 */ /* 0x004fc40000011609 */
[----:B------:R-:W-:Y:S02]  /*131f0*/  ISETP.GE.AND P1, PT, R7, UR6, PT ;  /* 0x0000000607007c0c */ /* 0x000fe4000bf26270 */
[----:B------:R-:W-:Y:S01]  /*13200*/  SGXT.U32 R9, R9, 0x2 ;  /* 0x000000020909781a */ /* 0x000fe20000000000 */
[----:B------:R-:W2:Y:S01]  /*13210*/  LDL R7, [R1+0xa74] ;  /* 0x000a740001077983 */ /* 0x000ea20000100800 */
[----:B------:R-:W-:-:S03]  /*13220*/  ISETP.GE.AND P2, PT, R8, UR6, PT ;  /* 0x0000000608007c0c */ /* 0x000fc6000bf46270 */
[----:B------:R-:W2:Y:S01]  /*13230*/  LDL R8, [R1+0xa6c] ;  /* 0x000a6c0001087983 */ /* 0x000ea20000100800 */
[----:B---3--:R-:W-:-:S04]  /*13240*/  @!P0 LOP3.LUT R3, R3, R2, RZ, 0x3c, !PT ;  /* 0x0000000203038212 */ /* 0x008fc800078e3cff */
[----:B------:R-:W-:-:S04]  /*13250*/  @!P0 LOP3.LUT R2, R3, R2, RZ, 0x3c, !PT ;  /* 0x0000000203028212 */ /* 0x000fc800078e3cff */
[----:B------:R-:W-:-:S05]  /*13260*/  @!P0 LOP3.LUT R3, R3, R2, RZ, 0x3c, !PT ;  /* 0x0000000203038212 */ /* 0x000fca00078e3cff */
[----:B------:R0:W3:Y:S04]  /*13270*/  @!P0 LDG.E.U16 R21, [R2.64] ;  /* 0x0000000802158981 */ /* 0x0000e8000c1e1500 */
[----:B0-----:R-:W0:Y:S04]  /*13280*/  S2R R3, SR_TID.X ;  /* 0x0000000000037919 */ /* 0x001e280000002100 */
[----:B----4-:R1:W-:Y:S04]  /*13290*/  STL [R1+0x3c], R5 ;  /* 0x00003c0501007387 */ /* 0x0103e80000100800 */
[----:B------:R-:W4:Y:S01]  /*132a0*/  LDL R12, [R1+0xa60] ;  /* 0x000a6000010c7983 */ /* 0x000f220000100800 */
[----:B-1----:R-:W-:-:S03]  /*132b0*/  LOP3.LUT R5, R9, 0x4c, RZ, 0xfc, !PT ;  /* 0x0000004c09057812 */ /* 0x002fc600078efcff */
[----:B------:R-:W3:Y:S01]  /*132c0*/  LDL R9, [R1+0xa64] ;  /* 0x000a640001097983 */ /* 0x000ee20000100800 */
[----:B0-----:R-:W-:-:S04]  /*132d0*/  SHF.R.U32.HI R3, RZ, 0x4, R3 ;  /* 0x00000004ff037819 */ /* 0x001fc80000011603 */
[----:B------:R-:W-:Y:S02]  /*132e0*/  SGXT.U32 R3, R3, 0x2 ;  /* 0x000000020303781a */ /* 0x000fe40000000000 */
[----:B------:R-:W-:Y:S02]  /*132f0*/  ISETP.GE.AND P3, PT, R5, UR6, PT ;  /* 0x0000000605007c0c */ /* 0x000fe4000bf66270 */
[----:B------:R-:W3:Y:S01]  /*13300*/  LDL.LU R5, [R1+0x14a4] ;  /* 0x0014a40001057983 */ /* 0x000ee20000300800 */
[----:B------:R-:W-:-:S03]  /*13310*/  LOP3.LUT R2, R3, 0x50, RZ, 0xfc, !PT ;  /* 0x0000005003027812 */ /* 0x000fc600078efcff */
[----:B------:R-:W3:Y:S01]  /*13320*/  LDL R3, [R1+0xa70] ;  /* 0x000a700001037983 */ /* 0x000ee20000100800 */
[----:B------:R-:W-:Y:S02]  /*13330*/  PRMT R24, RZ, 0x7610, R24 ;  /* 0x00007610ff187816 */ /* 0x000fe40000000018 */
[----:B------:R-:W-:Y:S01]  /*13340*/  ISETP.GE.AND P0, PT, R2, UR6, PT ;  /* 0x0000000602007c0c */ /* 0x000fe2000bf06270 */
[----:B--2---:R-:W-:Y:S01]  /*13350*/  @!P1 IMAD.MOV.U32 R2, RZ, RZ, R7 ;  /* 0x000000ffff029224 */ /* 0x004fe200078e0007 */
[----:B------:R-:W-:-:S04]  /*13360*/  PRMT R29, RZ, 0x7610, R29 ;  /* 0x00007610ff1d7816 */ /* 0x000fc8000000001d */
[----:B---3--:R0:W2:Y:S04]  /*13370*/  @!P1 LDG.E.U16 R24, [R2.64] ;  /* 0x0000000802189981 */ /* 0x0080a8000c1e1500 */
[----:B0-----:R-:W0:Y:S01]  /*13380*/  S2R R3, SR_TID.X ;  /* 0x0000000000037919 */ /* 0x001e220000002100 */
[----:B------:R-:W-:Y:S01]  /*13390*/  @!P2 IMAD.MOV.U32 R2, RZ, RZ, R8 ;  /* 0x000000ffff02a224 */ /* 0x000fe200078e0008 */
[----:B------:R-:W-:Y:S02]  /*133a0*/  PRMT R0, RZ, 0x7610, R0 ;  /* 0x00007610ff007816 */ /* 0x000fe40000000000 */
[----:B0-----:R-:W-:-:S04]  /*133b0*/  SHF.R.U32.HI R3, RZ, 0x4, R3 ;  /* 0x00000004ff037819 */ /* 0x001fc80000011603 */
[----:B------:R-:W-:-:S04]  /*133c0*/  SGXT.U32 R3, R3, 0x2 ;  /* 0x000000020303781a */ /* 0x000fc80000000000 */
[----:B------:R-:W-:-:S04]  /*133d0*/  LOP3.LUT R3, R3, 0x54, RZ, 0xfc, !PT ;  /* 0x0000005403037812 */ /* 0x000fc800078efcff */
[----:B------:R-:W-:Y:S01]  /*133e0*/  ISETP.GE.AND P1, PT, R3, UR6, PT ;  /* 0x0000000603007c0c */ /* 0x000fe2000bf26270 */
[----:B------:R-:W-:-:S05]  /*133f0*/  @!P2 IMAD.MOV.U32 R3, RZ, RZ, R22 ;  /* 0x000000ffff03a224 */ /* 0x000fca00078e0016 */
[----:B------:R0:W3:Y:S02]  /*13400*/  @!P2 LDG.E.U16 R29, [R2.64] ;  /* 0x00000008021da981 */ /* 0x0000e4000c1e1500 */
[----:B0-----:R-:W-:Y:S02]  /*13410*/  @!P3 IMAD.MOV.U32 R2, RZ, RZ, R9 ;  /* 0x000000ffff02b224 */ /* 0x001fe400078e0009 */
[----:B----4-:R-:W-:-:S05]  /*13420*/  @!P3 IMAD.MOV.U32 R3, RZ, RZ, R12 ;  /* 0x000000ffff03b224 */ /* 0x010fca00078e000c */
[----:B------:R0:W4:Y:S04]  /*13430*/  @!P3 LDG.E.U16 R0, [R2.64] ;  /* 0x000000080200b981 */ /* 0x000128000c1e1500 */
[----:B--2---:R1:W-:Y:S04]  /*13440*/  STL [R1+0x34], R24 ;  /* 0x0000341801007387 */ /* 0x0043e80000100800 */
[----:B-1----:R-:W2:Y:S04]  /*13450*/  LDL.LU R24, [R1+0x14a0] ;  /* 0x0014a00001187983 */ /* 0x002ea80000300800 */
[----:B0-----:R-:W2:Y:S04]  /*13460*/  LDL R2, [R1+0xa58] ;  /* 0x000a580001027983 */ /* 0x001ea80000100800 */
[----:B------:R-:W2:Y:S04]  /*13470*/  LDL R3, [R1+0xa5c] ;  /* 0x000a5c0001037983 */ /* 0x000ea80000100800 */
[----:B------:R-:W0:Y:S04]  /*13480*/  S2R R9, SR_TID.X ;  /* 0x0000000000097919 */ /* 0x000e280000002100 */
[----:B------:R-:W1:Y:S01]  /*13490*/  S2R R7, SR_TID.X ;  /* 0x0000000000077919 */ /* 0x000e620000002100 */
[----:B------:R-:W-:-:S03]  /*134a0*/  PRMT R27, RZ, 0x7610, R27 ;  /* 0x00007610ff1b7816 */ /* 0x000fc6000000001b */
[----:B------:R-:W3:Y:S01]  /*134b0*/  LDL R8, [R1+0xa48] ;  /* 0x000a480001087983 */ /* 0x000ee20000100800 */
[----:B0-----:R-:W-:-:S03]  /*134c0*/  SHF.R.U32.HI R12, RZ, 0x4, R9 ;  /* 0x00000004ff0c7819 */ /* 0x001fc60000011609 */
[----:B------:R-:W3:Y:S01]  /*134d0*/  LDL R9, [R1+0xa40] ;  /* 0x000a400001097983 */ /* 0x000ee20000100800 */
[----:B-1----:R-:W-:Y:S02]  /*134e0*/  SHF.R.U32.HI R7, RZ, 0x4, R7 ;  /* 0x00000004ff077819 */ /* 0x002fe40000011607 */
[----:B------:R-:W-:Y:S02]  /*134f0*/  SGXT.U32 R12, R12, 0x2 ;  /* 0x000000020c0c781a */ /* 0x000fe40000000000 */
[----:B------:R-:W-:Y:S02]  /*13500*/  SGXT.U32 R7, R7, 0x2 ;  /* 0x000000020707781a */ /* 0x000fe40000000000 */
[----:B------:R-:W-:Y:S02]  /*13510*/  LOP3.LUT R12, R12, 0x5c, RZ, 0xfc, !PT ;  /* 0x0000005c0c0c7812 */ /* 0x000fe400078efcff */
[----:B------:R-:W-:Y:S02]  /*13520*/  LOP3.LUT R22, R7, 0x58, RZ, 0xfc, !PT ;  /* 0x0000005807167812 */ /* 0x000fe400078efcff */
[----:B------:R-:W3:Y:S01]  /*13530*/  LDL R7, [R1+0xa4c] ;  /* 0x000a4c0001077983 */ /* 0x000ee20000100800 */
[----:B------:R-:W-:-:S03]  /*13540*/  ISETP.GE.AND P3, PT, R12, UR6, PT ;  /* 0x000000060c007c0c */ /* 0x000fc6000bf66270 */
[----:B----4-:R0:W-:Y:S04]  /*13550*/  STL [R1+0x28], R0 ;  /* 0x0000280001007387 */ /* 0x0101e80000100800 */
[----:B0-----:R-:W4:Y:S04]  /*13560*/  LDL R0, [R1+0xa44] ;  /* 0x000a440001007983 */ /* 0x001f280000100800 */
[----:B------:R-:W3:Y:S01]  /*13570*/  LDL.LU R12, [R1+0x149c] ;  /* 0x00149c00010c7983 */ /* 0x000ee20000300800 */
[----:B--2---:R-:W-:-:S04]  /*13580*/  @!P0 LOP3.LUT R3, R3, R2, RZ, 0x3c, !PT ;  /* 0x0000000203038212 */ /* 0x004fc800078e3cff */
[----:B------:R-:W-:-:S04]  /*13590*/  @!P0 LOP3.LUT R2, R3, R2, RZ, 0x3c, !PT ;  /* 0x0000000203028212 */ /* 0x000fc800078e3cff */
[----:B------:R-:W-:-:S05]  /*135a0*/  @!P0 LOP3.LUT R3, R3, R2, RZ, 0x3c, !PT ;  /* 0x0000000203038212 */ /* 0x000fca00078e3cff */
[----:B------:R0:W2:Y:S04]  /*135b0*/  @!P0 LDG.E.U16 R27, [R2.64] ;  /* 0x00000008021b8981 */ /* 0x0000a8000c1e1500 */
[----:B0-----:R-:W2:Y:S04]  /*135c0*/  LDL R2, [R1+0xa50] ;  /* 0x000a500001027983 */ /* 0x001ea80000100800 */
[----:B------:R-:W2:Y:S01]  /*135d0*/  LDL R3, [R1+0xa54] ;  /* 0x000a540001037983 */ /* 0x000ea20000100800 */
[----:B------:R-:W-:Y:S02]  /*135e0*/  PRMT R23, RZ, 0x7610, R23 ;  /* 0x00007610ff177816 */ /* 0x000fe40000000017 */
[----:B------:R-:W-:-:S02]  /*135f0*/  ISETP.GE.AND P2, PT, R22, UR6, PT ;  /* 0x0000000616007c0c */ /* 0x000fc4000bf46270 */
[----:B------:R-:W-:Y:S01]  /*13600*/  PRMT R26, RZ, 0x7610, R26 ;  /* 0x00007610ff1a7816 */ /* 0x000fe2000000001a */
[----:B------:R-:W0:Y:S01]  /*13610*/  S2R R22, SR_TID.X ;  /* 0x0000000000167919 */ /* 0x000e220000002100 */
[----:B--2---:R-:W-:-:S04]  /*13620*/  @!P1 LOP3.LUT R3, R3, R2, RZ, 0x3c, !PT ;  /* 0x0000000203039212 */ /* 0x004fc800078e3cff */
[----:B------:R-:W-:-:S04]  /*13630*/  @!P1 LOP3.LUT R2, R3, R2, RZ, 0x3c, !PT ;  /* 0x0000000203029212 */ /* 0x000fc800078e3cff */
[----:B------:R-:W-:-:S05]  /*13640*/  @!P1 LOP3.LUT R3, R3, R2, RZ, 0x3c, !PT ;  /* 0x0000000203039212 */ /* 0x000fca00078e3cff */
[----:B------:R1:W2:Y:S04]  /*13650*/  @!P1 LDG.E.U16 R23, [R2.64] ;  /* 0x0000000802179981 */ /* 0x0002a8000c1e1500 */
[----:B-1----:R-:W1:Y:S01]  /*13660*/  S2R R3, SR_TID.X ;  /* 0x0000000000037919 */ /* 0x002e620000002100 */
[----:B---3--:R-:W-:Y:S01]  /*13670*/  @!P2 IMAD.MOV.U32 R2, RZ, RZ, R7 ;  /* 0x000000ffff02a224 */ /* 0x008fe200078e0007 */
[----:B-1----:R-:W-:-:S04]  /*13680*/  SHF.R.U32.HI R3, RZ, 0x4, R3 ;  /* 0x00000004ff037819 */ /* 0x002fc80000011603 */
[----:B------:R-:W-:-:S04]  /*13690*/  SGXT.U32 R3, R3, 0x2 ;  /* 0x000000020303781a */ /* 0x000fc80000000000 */
[----:B------:R-:W-:-:S04]  /*136a0*/  LOP3.LUT R3, R3, 0x64, RZ, 0xfc, !PT ;  /* 0x0000006403037812 */ /* 0x000fc800078efcff */
[----:B------:R-:W-:Y:S01]  /*136b0*/  ISETP.GE.AND P1, PT, R3, UR6, PT ;  /* 0x0000000603007c0c */ /* 0x000fe2000bf26270 */
[----:B------:R-:W-:-:S05]  /*136c0*/  @!P2 IMAD.MOV.U32 R3, RZ, RZ, R8 ;  /* 0x000000ffff03a224 */ /* 0x000fca00078e0008 */
[----:B------:R1:W3:Y:S04]  /*136d0*/  @!P2 LDG.E.U16 R26, [R2.64] ;  /* 0x00000008021aa981 */ /* 0x0002e8000c1e1500 */
[----:B-1----:R-:W1:Y:S01]  /*136e0*/  S2R R3, SR_TID.X ;  /* 0x0000000000037919 */ /* 0x002e620000002100 */
[----:B0-----:R-:W-:-:S04]  /*136f0*/  SHF.R.U32.HI R22, RZ, 0x4, R22 ;  /* 0x00000004ff167819 */ /* 0x001fc80000011616 */
[----:B------:R-:W-:Y:S01]  /*13700*/  SGXT.U32 R22, R22, 0x2 ;  /* 0x000000021616781a */ /* 0x000fe20000000000 */
[----:B----4-:R-:W-:Y:S01]  /*13710*/  @!P3 IMAD.MOV.U32 R2, RZ, RZ, R0 ;  /* 0x000000ffff02b224 */ /* 0x010fe200078e0000 */
[----:B------:R-:W-:Y:S02]  /*13720*/  PRMT R6, RZ, 0x7610, R6 ;  /* 0x00007610ff067816 */ /* 0x000fe40000000006 */
[----:B------:R-:W-:Y:S02]  /*13730*/  LOP3.LUT R22, R22, 0x60, RZ, 0xfc, !PT ;  /* 0x0000006016167812 */ /* 0x000fe400078efcff */
[----:B-1----:R-:W-:-:S04]  /*13740*/  SHF.R.U32.HI R3, RZ, 0x4, R3 ;  /* 0x00000004ff037819 */ /* 0x002fc80000011603 */
[----:B------:R-:W-:-:S04]  /*13750*/  SGXT.U32 R3, R3, 0x2 ;  /* 0x000000020303781a */ /* 0x000fc80000000000 */
[----:B------:R-:W-:-:S04]  /*13760*/  LOP3.LUT R3, R3, 0x68, RZ, 0xfc, !PT ;  /* 0x0000006803037812 */ /* 0x000fc800078efcff */
[----:B------:R-:W-:Y:S01]  /*13770*/  ISETP.GE.AND P2, PT, R3, UR6, PT ;  /* 0x0000000603007c0c */ /* 0x000fe2000bf46270 */
[----:B------:R-:W-:Y:S01]  /*13780*/  @!P3 IMAD.MOV.U32 R3, RZ, RZ, R9 ;  /* 0x000000ffff03b224 */ /* 0x000fe200078e0009 */
[----:B------:R-:W-:Y:S02]  /*13790*/  ISETP.GE.AND P0, PT, R22, UR6, PT ;  /* 0x0000000616007c0c */ /* 0x000fe4000bf06270 */
[----:B------:R-:W4:Y:S04]  /*137a0*/  LDL.LU R22, [R1+0x1498] ;  /* 0x0014980001167983 */ /* 0x000f280000300800 */
[----:B------:R0:W3:Y:S04]  /*137b0*/  @!P3 LDG.E.U16 R6, [R2.64] ;  /* 0x000000080206b981 */ /* 0x0000e8000c1e1500 */
[----:B--2---:R1:W-:Y:S04]  /*137c0*/  STL [R1+0x20], R23 ;  /* 0x0000201701007387 */ /* 0x0043e80000100800 */
[----:B-1----:R-:W2:Y:S04]  /*137d0*/  LDL.LU R23, [R1+0x1494] ;  /* 0x0014940001177983 */ /* 0x002ea80000300800 */
[----:B0-----:R-:W2:Y:S04]  /*137e0*/  LDL R2, [R1+0xa38] ;  /* 0x000a380001027983 */ /* 0x001ea80000100800 */
[----:B------:R-:W2:Y:S04]  /*137f0*/  LDL R3, [R1+0xa3c] ;  /* 0x000a3c0001037983 */ /* 0x000ea80000100800 */
[----:B------:R-:W0:Y:S01]  /*13800*/  S2R R7, SR_TID.X ;  /* 0x0000000000077919 */ /* 0x000e220000002100 */
[----:B------:R-:W-:-:S03]  /*13810*/  PRMT R25, RZ, 0x7610, R25 ;  /* 0x00007610ff197816 */ /* 0x000fc60000000019 */
[----:B------:R-:W4:Y:S04]  /*13820*/  LDL R8, [R1+0xa34] ;  /* 0x000a340001087983 */ /* 0x000f280000100800 */
[----:B------:R-:W4:Y:S01]  /*13830*/  LDL R9, [R1+0xa20] ;  /* 0x000a200001097983 */ /* 0x000f220000100800 */
[----:B0-----:R-:W-:-:S04]  /*13840*/  SHF.R.U32.HI R7, RZ, 0x4, R7 ;  /* 0x00000004ff077819 */ /* 0x001fc80000011607 */
[----:B------:R-:W-:-:S04]  /*13850*/  SGXT.U32 R7, R7, 0x2 ;  /* 0x000000020707781a */ /* 0x000fc80000000000 */
[----:B------:R-:W-:Y:S02]  /*13860*/  LOP3.LUT R0, R7, 0x6c, RZ, 0xfc, !PT ;  /* 0x0000006c07007812 */ /* 0x000fe400078efcff */
[----:B------:R-:W4:Y:S02]  /*13870*/  LDL R7, [R1+0xa2c] ;  /* 0x000a2c0001077983 */ /* 0x000f240000100800 */
[----:B------:R-:W-:Y:S02]  /*13880*/  ISETP.GE.AND P3, PT, R0, UR6, PT ;  /* 0x0000000600007c0c */ /* 0x000fe4000bf66270 */
[----:B---3--:R0:W-:Y:S04]  /*13890*/  STL [R1+0x18], R6 ;  /* 0x0000180601007387 */ /* 0x0081e80000100800 */
[----:B0-----:R-:W3:Y:S04]  /*138a0*/  LDL R6, [R1+0xa24] ;  /* 0x000a240001067983 */ /* 0x001ee80000100800 */
[----:B------:R-:W3:Y:S01]  /*138b0*/  LDL.LU R0, [R1+0xa18] ;  /* 0x000a180001007983 */ /* 0x000ee20000300800 */
[----:B--2---:R-:W-:-:S04]  /*138c0*/  @!P0 LOP3.LUT R3, R3, R2, RZ, 0x3c, !PT ;  /* 0x0000000203038212 */ /* 0x004fc800078e3cff */
[----:B------:R-:W-:-:S04]  /*138d0*/  @!P0 LOP3.LUT R2, R3, R2, RZ, 0x3c, !PT ;  /* 0x0000000203028212 */ /* 0x000fc800078e3cff */
[----:B------:R-:W-:-:S05]  /*138e0*/  @!P0 LOP3.LUT R3, R3, R2, RZ, 0x3c, !PT ;  /* 0x0000000203038212 */ /* 0x000fca00078e3cff */
[----:B------:R0:W2:Y:S04]  /*138f0*/  @!P0 LDG.E.U16 R25, [R2.64] ;  /* 0x0000000802198981 */ /* 0x0000a8000c1e1500 */
[----:B0-----:R-:W0:Y:S02]  /*13900*/  S2R R3, SR_TID.X ;  /* 0x0000000000037919 */ /* 0x001e240000002100 */
[----:B0-----:R-:W-:Y:S02]  /*13910*/  SHF.R.U32.HI R2, RZ, 0x4, R3 ;  /* 0x00000004ff027819 */ /* 0x001fe40000011603 */
[----:B------:R-:W2:Y:S02]  /*13920*/  LDL R3, [R1+0xa30] ;  /* 0x000a300001037983 */ /* 0x000ea40000100800 */
[----:B------:R-:W-:-:S04]  /*13930*/  SGXT.U32 R2, R2, 0x2 ;  /* 0x000000020202781a */ /* 0x000fc80000000000 */
[----:B------:R-:W-:Y:S02]  /*13940*/  LOP3.LUT R2, R2, 0x70, RZ, 0xfc, !PT ;  /* 0x0000007002027812 */ /* 0x000fe400078efcff */
[----:B------:R-:W-:Y:S02]  /*13950*/  PRMT R5, RZ, 0x7610, R5 ;  /* 0x00007610ff057816 */ /* 0x000fe40000000005 */
[----:B------:R-:W-:Y:S01]  /*13960*/  ISETP.GE.AND P0, PT, R2, UR6, PT ;  /* 0x0000000602007c0c */ /* 0x000fe2000bf06270 */
[----:B----4-:R-:W-:Y:S01]  /*13970*/  @!P1 IMAD.MOV.U32 R2, RZ, RZ, R8 ;  /* 0x000000ffff029224 */ /* 0x010fe200078e0008 */
[----:B------:R-:W-:Y:S01]  /*13980*/  SHF.R.U32.HI R4, RZ, 0x4, R4 ;  /* 0x00000004ff047819 */ /* 0x000fe20000011604 */
[----:B------:R-:W4:Y:S04]  /*13990*/  LDL R8, [R1+0xa1c] ;  /* 0x000a1c0001087983 */ /* 0x000f280000100800 */
[----:B--2---:R0:W2:Y:S01]  /*139a0*/  @!P1 LDG.E.U16 R5, [R2.64] ;  /* 0x0000000802059981 */ /* 0x0040a2000c1e1500 */
[----:B------:R-:W-:-:S04]  /*139b0*/  SGXT.U32 R4, R4, 0x2 ;  /* 0x000000020404781a */ /* 0x000fc80000000000 */
[----:B------:R-:W-:-:S04]  /*139c0*/  LOP3.LUT R4, R4, 0x74, RZ, 0xfc, !PT ;  /* 0x0000007404047812 */ /* 0x000fc800078efcff */
[----:B------:R-:W-:Y:S01]  /*139d0*/  ISETP.GE.AND P1, PT, R4, UR6, PT ;  /* 0x0000000604007c0c */ /* 0x000fe2000bf26270 */
[----:B0-----:R-:W3:Y:S04]  /*139e0*/  LDL R3, [R1+0xa28] ;  /* 0x000a280001037983 */ /* 0x001ee80000100800 */
[----:B--2---:R0:W-:Y:S04]  /*139f0*/  STL [R1+0x8], R5 ;  /* 0x0000080501007387 */ /* 0x0041e80000100800 */
[----:B------:R-:W2:Y:S04]  /*13a00*/  LDL R4, [R1+0xa14] ;  /* 0x000a140001047983 */ /* 0x000ea80000100800 */
[----:B0-----:R-:W2:Y:S01]  /*13a10*/  LDL R5, [R1+0xa10] ;  /* 0x000a100001057983 */ /* 0x001ea20000100800 */
[----:B------:R-:W-:Y:S01]  /*13a20*/  PRMT R23, RZ, 0x7610, R23 ;  /* 0x00007610ff177816 */ /* 0x000fe20000000017 */
[----:B------:R-:W-:Y:S01]  /*13a30*/  @!P2 IMAD.MOV.U32 R2, RZ, RZ, R7 ;  /* 0x000000ffff02a224 */ /* 0x000fe200078e0007 */
[----:B------:R-:W-:-:S02]  /*13a40*/  PRMT R24, RZ, 0x7610, R24 ;  /* 0x00007610ff187816 */ /* 0x000fc40000000018 */
[----:B------:R-:W-:-:S04]  /*13a50*/  PRMT R12, RZ, 0x7610, R12 ;  /* 0x00007610ff0c7816 */ /* 0x000fc8000000000c */
[----:B---3--:R0:W3:Y:S02]  /*13a60*/  @!P2 LDG.E.U16 R24, [R2.64] ;  /* 0x000000080218a981 */ /* 0x0080e4000c1e1500 */
[----:B0-----:R-:W-:Y:S02]  /*13a70*/  @!P3 IMAD.MOV.U32 R2, RZ, RZ, R6 ;  /* 0x000000ffff02b224 */ /* 0x001fe400078e0006 */
[----:B------:R-:W-:Y:S01]  /*13a80*/  @!P3 IMAD.MOV.U32 R3, RZ, RZ, R9 ;  /* 0x000000ffff03b224 */ /* 0x000fe200078e0009 */
[----:B------:R-:W3:Y:S04]  /*13a90*/  LDL R6, [R1+0xa08] ;  /* 0x000a080001067983 */ /* 0x000ee80000100800 */
[----:B------:R0:W3:Y:S04]  /*13aa0*/  @!P3 LDG.E.U16 R12, [R2.64] ;  /* 0x00000008020cb981 */ /* 0x0000e8000c1e1500 */
[----:B--2---:R3:W2:Y:S04]  /*13ab0*/  @!P1 LDG.E.U16 R23, [R4.64] ;  /* 0x0000000804179981 */ /* 0x0046a8000c1e1500 */
[----:B------:R-:W1:Y:S01]  /*13ac0*/  S2R R7, SR_TID.X ;  /* 0x0000000000077919 */ /* 0x000e620000002100 */
[----:B0-----:R-:W-:-:S03]  /*13ad0*/  @!P0 IMAD.MOV.U32 R3, RZ, RZ, R0 ;  /* 0x000000ffff038224 */ /* 0x001fc600078e0000 */
[----:B------:R0:W-:Y:S01]  /*13ae0*/  STL [R1+0xd64], R0 ;  /* 0x000d640001007387 */ /* 0x0001e20000100800 */
[----:B----4-:R-:W-:-:S03]  /*13af0*/  @!P0 IMAD.MOV.U32 R2, RZ, RZ, R8 ;  /* 0x000000ffff028224 */ /* 0x010fc600078e0008 */
[----:B0-----:R-:W4:Y:S01]  /*13b00*/  LDL.LU R0, [R1+0xa0c] ;  /* 0x000a0c0001007983 */ /* 0x001f220000300800 */
[----:B-1----:R-:W-:-:S04]  /*13b10*/  LEA.HI R9, R7, 0x7c, RZ, 0x1c ;  /* 0x0000007c07097811 */ /* 0x002fc800078fe0ff */
[----:B------:R-:W-:Y:S02]  /*13b20*/  ISETP.GE.AND P3, PT, R9, UR6, PT ;  /* 0x0000000609007c0c */ /* 0x000fe4000bf66270 */
[----:B------:R-:W-:-:S04]  /*13b30*/  LOP3.LUT R13, R13, 0x78, RZ, 0xfc, !PT ;  /* 0x000000780d0d7812 */ /* 0x000fc800078efcff */
[----:B------:R-:W-:Y:S02]  /*13b40*/  ISETP.GE.AND P2, PT, R13, UR6, PT ;  /* 0x000000060d007c0c */ /* 0x000fe4000bf46270 */
[----:B------:R-:W-:Y:S02]  /*13b50*/  LOP3.LUT R7, R7, 0x3f, RZ, 0xc0, !PT ;  /* 0x0000003f07077812 */ /* 0x000fe400078ec0ff */
[----:B------:R-:W-:Y:S02]  /*13b60*/  PRMT R22, RZ, 0x7610, R22 ;  /* 0x00007610ff167816 */ /* 0x000fe40000000016 */
[C---:B------:R-:W-:Y:S02]  /*13b70*/  ISETP.GE.AND P4, PT, R7.reuse, UR6, PT ;  /* 0x0000000607007c0c */ /* 0x040fe4000bf86270 */
[----:B------:R-:W-:Y:S02]  /*13b80*/  LOP3.LUT R7, R7, 0x40, RZ, 0xfc, !PT ;  /* 0x0000004007077812 */ /* 0x000fe400078efcff */
[----:B------:R0:W4:Y:S02]  /*13b90*/  @!P0 LDG.E.U16 R22, [R2.64] ;  /* 0x0000000802168981 */ /* 0x000124000c1e1500 */
[----:B------:R-:W-:Y:S01]  /*13ba0*/  ISETP.GE.AND P0, PT, R7, UR6, PT ;  /* 0x0000000607007c0c */ /* 0x000fe2000bf06270 */
[----:B---3--:R-:W-:Y:S01]  /*13bb0*/  @!P2 IMAD.MOV.U32 R5, RZ, RZ, R6 ;  /* 0x000000ffff05a224 */ /* 0x008fe200078e0006 */
[----:B--2---:R-:W-:Y:S04]  /*13bc0*/  STL [R1+0x136c], R23 ;  /* 0x00136c1701007387 */ /* 0x004fe80000100800 */
[----:B------:R-:W-:Y:S04]  /*13bd0*/  STL [R1+0x1370], R23 ;  /* 0x0013701701007387 */ /* 0x000fe80000100800 */
[----:B------:R-:W2:Y:S04]  /*13be0*/  LDL R9, [R1+0xa00] ;  /* 0x000a000001097983 */ /* 0x000ea80000100800 */
[----:B------:R-:W3:Y:S04]  /*13bf0*/  LDL R8, [R1+0xa04] ;  /* 0x000a040001087983 */ /* 0x000ee80000100800 */
[----:B------:R-:W3:Y:S04]  /*13c00*/  LDL R7, [R1+0xb6c] ;  /* 0x000b6c0001077983 */ /* 0x000ee80000100800 */
[----:B------:R-:W3:Y:S04]  /*13c10*/  LDL R6, [R1+0xb78] ;  /* 0x000b780001067983 */ /* 0x000ee80000100800 */
[----:B------:R-:W3:Y:S04]  /*13c20*/  LDL R13, [R1+0x9f8] ;  /* 0x0009f800010d7983 */ /* 0x000ee80000100800 */
[----:B------:R1:W-:Y:S04]  /*13c30*/  STL [R1+0x4], R12 ;  /* 0x0000040c01007387 */ /* 0x0003e80000100800 */
[----:B-1----:R-:W3:Y:S01]  /*13c40*/  LDL R12, [R1+0x9fc] ;  /* 0x0009fc00010c7983 */ /* 0x002ee20000100800 */
[----:B0-----:R-:W-:Y:S01]  /*13c50*/  PRMT R2, RZ, 0x7610, R2 ;  /* 0x00007610ff027816 */ /* 0x001fe20000000002 */
[----:B----4-:R-:W-:Y:S01]  /*13c60*/  @!P2 IMAD.MOV.U32 R4, RZ, RZ, R0 ;  /* 0x000000ffff04a224 */ /* 0x010fe200078e0000 */
[----:B------:R-:W-:-:S04]  /*13c70*/  PRMT R3, RZ, 0x7610, R3 ;  /* 0x00007610ff037816 */ /* 0x000fc80000000003 */
[----:B------:R2:W4:Y:S04]  /*13c80*/  @!P2 LDG.E.U16 R2, [R4.64] ;  /* 0x000000080402a981 */ /* 0x000528000c1e1500 */
        /* <DEDUP_REMOVED lines=13> */
[----:B------:R-:W-:Y:S01]  /*13d60*/  STL [R1+0x1218], R0 ;  /* 0x0012180001007387 */ /* 0x000fe20000100800 */
[----:B------:R-:W-:-:S03]  /*13d70*/  PRMT R10, RZ, 0x7610, R10 ;  /* 0x00007610ff0a7816 */ /* 0x000fc6000000000a */
        /* <DEDUP_REMOVED lines=17> */
[----:B--2---:R-:W-:-:S03]  /*13e90*/  @!P3 IMAD.MOV.U32 R5, RZ, RZ, R9 ;  /* 0x000000ffff05b224 */ /* 0x004fc600078e0009 */
[----:B------:R-:W2:Y:S01]  /*13ea0*/  LDL R9, [R1+0x9f0] ;  /* 0x0009f00001097983 */ /* 0x000ea20000100800 */
[----:B---3--:R-:W-:-:S03]  /*13eb0*/  @!P3 IMAD.MOV.U32 R4, RZ, RZ, R8 ;  /* 0x000000ffff04b224 */ /* 0x008fc600078e0008 */
[----:B------:R-:W2:Y:S04]  /*13ec0*/  LDL R8, [R1+0x9f4] ;  /* 0x0009f40001087983 */ /* 0x000ea80000100800 */
[----:B------:R0:W3:Y:S04]  /*13ed0*/  @!P3 LDG.E.U16 R3, [R4.64] ;  /* 0x000000080403b981 */ /* 0x0000e8000c1e1500 */
[----:B------:R-:W-:Y:S01]  /*13ee0*/  BAR.SYNC.DEFER_BLOCKING 0x0 ;  /* 0x0000000000007b1d */ /* 0x000fe20000010000 */
[----:B0-----:R-:W-:-:S05]  /*13ef0*/  PRMT R4, RZ, 0x7610, R4 ;  /* 0x00007610ff047816 */ /* 0x001fca0000000004 */
[----:B------:R0:W4:Y:S02]  /*13f00*/  @!P4 LDG.E.U16 R10, [R6.64] ;  /* 0x00000008060ac981 */ /* 0x000124000c1e1500 */
[----:B0-----:R-:W-:Y:S02]  /*13f10*/  @!P4 IMAD.MOV.U32 R6, RZ, RZ, R12 ;  /* 0x000000ffff06c224 */ /* 0x001fe400078e000c */
[----:B------:R-:W-:-:S05]  /*13f20*/  @!P4 IMAD.MOV.U32 R7, RZ, RZ, R13 ;  /* 0x000000ffff07c224 */ /* 0x000fca00078e000d */
[----:B------:R-:W4:Y:S01]  /*13f30*/  @!P4 LDG.E.U16 R4, [R6.64] ;  /* 0x000000080604c981 */ /* 0x000f22000c1e1500 */
[----:B------:R-:W-:-:S06]  /*13f40*/  PRMT R5, RZ, 0x7610, R5 ;  /* 0x00007610ff057816 */ /* 0x000fcc0000000005 */
[----:B--2---:R0:W2:Y:S04]  /*13f50*/  @!P0 LDG.E.U16 R5, [R8.64] ;  /* 0x0000000808058981 */ /* 0x0040a8000c1e1500 */
[----:B---3--:R-:W-:Y:S04]  /*13f60*/  STL [R1+0x1368], R3 ;  /* 0x0013680301007387 */ /* 0x008fe80000100800 */
[----:B------:R-:W-:Y:S04]  /*13f70*/  STL [R1+0x1374], R3 ;  /* 0x0013740301007387 */ /* 0x000fe80000100800 */
[----:B------:R-:W-:Y:S04]  /*13f80*/  STL [R1+0x1378], R3 ;  /* 0x0013780301007387 */ /* 0x000fe80000100800 */
[----:B----4-:R1:W-:Y:S04]  /*13f90*/  STL [R1+0x1f8], R10 ;  /* 0x0001f80a01007387 */ /* 0x0103e80000100800 */
[----:B-1----:R-:W3:Y:S04]  /*13fa0*/  LDL.LU R10, [R1+0x1490] ;  /* 0x00149000010a7983 */ /* 0x002ee80000300800 */
[----:B------:R-:W4:Y:S04]  /*13fb0*/  LDL R13, [R1+0x970] ;  /* 0x00097000010d7983 */ /* 0x000f280000100800 */
[----:B------:R-:W4:Y:S04]  /*13fc0*/  LDL R12, [R1+0x974] ;  /* 0x00097400010c7983 */ /* 0x000f280000100800 */
[----:B------:R-:W-:Y:S04]  /*13fd0*/  STL [R1+0x137c], R4 ;  /* 0x00137c0401007387 */ /* 0x000fe80000100800 */
[----:B------:R-:W-:Y:S04]  /*13fe0*/  STL [R1+0x1380], R4 ;  /* 0x0013800401007387 */ /* 0x000fe80000100800 */
[----:B------:R-:W-:Y:S04]  /*13ff0*/  STL [R1+0x1384], R4 ;  /* 0x0013840401007387 */ /* 0x000fe80000100800 */
[----:B0-----:R-:W2:Y:S04]  /*14000*/  LDL R8, [R1+0x978] ;  /* 0x0009780001087983 */ /* 0x001ea80000100800 */
[----:B------:R-:W2:Y:S01]  /*14010*/  LDL R9, [R1+0x97c] ;  /* 0x00097c0001097983 */ /* 0x000ea20000100800 */
[----:B------:R-:W-:-:S02]  /*14020*/  PRMT R6, RZ, 0x7610, R6 ;  /* 0x00007610ff067816 */ /* 0x000fc40000000006 */
[----:B--2---:R-:W-:-:S04]  /*14030*/  @!P4 LOP3.LUT R9, R9, R8, RZ, 0x3c, !PT ;  /* 0x000000080909c212 */ /* 0x004fc800078e3cff */
[----:B------:R-:W-:-:S04]  /*14040*/  @!P4 LOP3.LUT R8, R9, R8, RZ, 0x3c, !PT ;  /* 0x000000080908c212 */ /* 0x000fc800078e3cff */
[----:B------:R-:W-:-:S05]  /*14050*/  @!P4 LOP3.LUT R9, R9, R8, RZ, 0x3c, !PT ;  /* 0x000000080909c212 */ /* 0x000fca00078e3cff */
[----:B------:R-:W2:Y:S01]  /*14060*/  @!P4 LDG.E.U16 R6, [R8.64] ;  /* 0x000000080806c981 */ /* 0x000ea2000c1e1500 */
[----:B------:R-:W-:-:S03]  /*14070*/  PRMT R7, RZ, 0x7610, R7 ;  /* 0x00007610ff077816 */ /* 0x000fc60000000007 */
[----:B------:R-:W-:Y:S04]  /*14080*/  STL [R1+0x1388], R5 ;  /* 0x0013880501007387 */ /* 0x000fe80000100800 */
[----:B------:R-:W-:Y:S04]  /*14090*/  STL [R1+0x138c], R5 ;  /* 0x00138c0501007387 */ /* 0x000fe80000100800 */
[----:B------:R-:W-:Y:S04]  /*140a0*/  STL [R1+0x13b0], R5 ;  /* 0x0013b00501007387 */ /* 0x000fe80000100800 */
[----:B------:R-:W-:Y:S04]  /*140b0*/  STL [R1+0x13b4], R5 ;  /* 0x0013b40501007387 */ /* 0x000fe80000100800 */
[----:B----4-:R0:W4:Y:S04]  /*140c0*/  @!P0 LDG.E.U16 R7, [R12.64] ;  /* 0x000000080c078981 */ /* 0x010128000c1e1500 */
[----:B--2---:R-:W-:Y:S04]  /*140d0*/  STL [R1+0x1390], R6 ;  /* 0x0013900601007387 */ /* 0x004fe80000100800 */
[----:B------:R-:W-:Y:S04]  /*140e0*/  STL [R1+0x1394], R6 ;  /* 0x0013940601007387 */ /* 0x000fe80000100800 */
[----:B0-----:R-:W2:Y:S04]  /*140f0*/  LDL R12, [R1+0x8f8] ;  /* 0x0008f800010c7983 */ /* 0x001ea80000100800 */
[----:B------:R-:W2:Y:S01]  /*14100*/  LDL R13, [R1+0x8fc] ;  /* 0x0008fc00010d7983 */ /* 0x000ea20000100800 */
[----:B------:R-:W-:-:S03]  /*14110*/  PRMT R8, RZ, 0x7610, R8 ;  /* 0x00007610ff087816 */ /* 0x000fc60000000008 */
[----:B----4-:R-:W-:Y:S04]  /*14120*/  STL [R1+0x1398], R7 ;  /* 0x0013980701007387 */ /* 0x010fe80000100800 */
[----:B------:R-:W-:Y:S01]  /*14130*/  STL [R1+0x139c], R7 ;  /* 0x00139c0701007387 */ /* 0x000fe20000100800 */
[----:B--2---:R-:W-:-:S04]  /*14140*/  @!P4 LOP3.LUT R13, R13, R12, RZ, 0x3c, !PT ;  /* 0x0000000c0d0dc212 */ /* 0x004fc800078e3cff */
[----:B------:R-:W-:-:S04]  /*14150*/  @!P4 LOP3.LUT R12, R13, R12, RZ, 0x3c, !PT ;  /* 0x0000000c0d0cc212 */ /* 0x000fc800078e3cff */
[----:B------:R-:W-:-:S05]  /*14160*/  @!P4 LOP3.LUT R13, R13, R12, RZ, 0x3c, !PT ;  /* 0x0000000c0d0dc212 */ /* 0x000fca00078e3cff */
[----:B------:R0:W2:Y:S04]  /*14170*/  @!P4 LDG.E.U16 R8, [R12.64] ;  /* 0x000000080c08c981 */ /* 0x0000a8000c1e1500 */
[----:B0-----:R-:W4:Y:S04]  /*14180*/  LDL R12, [R1+0x8f0] ;  /* 0x0008f000010c7983 */ /* 0x001f280000100800 */
[----:B------:R-:W4:Y:S01]  /*14190*/  LDL R13, [R1+0x8f4] ;  /* 0x0008f400010d7983 */ /* 0x000f220000100800 */
[----:B------:R-:W-:-:S03]  /*141a0*/  PRMT R9, RZ, 0x7610, R9 ;  /* 0x00007610ff097816 */ /* 0x000fc60000000009 */
[----:B--2---:R-:W-:Y:S01]  /*141b0*/  STL [R1+0x13a0], R8 ;  /* 0x0013a00801007387 */ /* 0x004fe20000100800 */
[----:B----4-:R-:W-:-:S04]  /*141c0*/  @!P0 LOP3.LUT R13, R13, R12, RZ, 0x3c, !PT ;  /* 0x0000000c0d0d8212 */ /* 0x010fc800078e3cff */
[C---:B------:R-:W-:Y:S01]  /*141d0*/  @!P0 LOP3.LUT R12, R13.reuse, R12, RZ, 0x3c, !PT ;  /* 0x0000000c0d0c8212 */ /* 0x040fe200078e3cff */
[----:B------:R-:W-:Y:S03]  /*141e0*/  STL [R1+0x13a4], R8 ;  /* 0x0013a40801007387 */ /* 0x000fe60000100800 */
[----:B------:R-:W-:Y:S01]  /*141f0*/  @!P0 LOP3.LUT R13, R13, R12, RZ, 0x3c, !PT ;  /* 0x0000000c0d0d8212 */ /* 0x000fe200078e3cff */
[----:B------:R-:W-:Y:S04]  /*14200*/  STL [R1+0x13a8], R8 ;  /* 0x0013a80801007387 */ /* 0x000fe80000100800 */
[----:B------:R-:W-:Y:S04]  /*14210*/  STL [R1+0x13ac], R8 ;  /* 0x0013ac0801007387 */ /* 0x000fe80000100800 */
[----:B------:R0:W2:Y:S04]  /*14220*/  @!P0 LDG.E.U16 R9, [R12.64] ;  /* 0x000000080c098981 */ /* 0x0000a8000c1e1500 */
[----:B0-----:R-:W4:Y:S04]  /*14230*/  LDL R12, [R1+0x878] ;  /* 0x00087800010c7983 */ /* 0x001f280000100800 */
[----:B------:R-:W4:Y:S01]  /*14240*/  LDL R13, [R1+0x87c] ;  /* 0x00087c00010d7983 */ /* 0x000f220000100800 */
[----:B---3--:R-:W-:-:S02]  /*14250*/  PRMT R10, RZ, 0x7610, R10 ;  /* 0x00007610ff0a7816 */ /* 0x008fc4000000000a */
[----:B----4-:R-:W-:-:S04]  /*14260*/  @!P4 LOP3.LUT R13, R13, R12, RZ, 0x3c, !PT ;  /* 0x0000000c0d0dc212 */ /* 0x010fc800078e3cff */
[----:B------:R-:W-:-:S04]  /*14270*/  @!P4 LOP3.LUT R12, R13, R12, RZ, 0x3c, !PT ;  /* 0x0000000c0d0cc212 */ /* 0x000fc800078e3cff */
[----:B------:R-:W-:-:S05]  /*14280*/  @!P4 LOP3.LUT R13, R13, R12, RZ, 0x3c, !PT ;  /* 0x0000000c0d0dc212 */ /* 0x000fca00078e3cff */
[----:B------:R0:W3:Y:S04]  /*14290*/  @!P4 LDG.E.U16 R10, [R12.64] ;  /* 0x000000080c0ac981 */ /* 0x0000e8000c1e1500 */
[----:B0-----:R-:W4:Y:S04]  /*142a0*/  LDL R12, [R1+0x870] ;  /* 0x00087000010c7983 */ /* 0x001f280000100800 */
[----:B------:R-:W4:Y:S01]  /*142b0*/  LDL R13, [R1+0x874] ;  /* 0x00087400010d7983 */ /* 0x000f220000100800 */
[----:B------:R-:W-:Y:S02]  /*142c0*/  PRMT R11, RZ, 0x7610, R11 ;  /* 0x00007610ff0b7816 */ /* 0x000fe4000000000b */
[----:B----4-:R-:W-:-:S04]  /*142d0*/  @!P0 LOP3.LUT R13, R13, R12, RZ, 0x3c, !PT ;  /* 0x0000000c0d0d8212 */ /* 0x010fc800078e3cff */
[----:B------:R-:W-:-:S04]  /*142e0*/  @!P0 LOP3.LUT R12, R13, R12, RZ, 0x3c, !PT ;  /* 0x0000000c0d0c8212 */ /* 0x000fc800078e3cff */
[----:B------:R-:W-:-:S05]  /*142f0*/  @!P0 LOP3.LUT R13, R13, R12, RZ, 0x3c, !PT ;  /* 0x0000000c0d0d8212 */ /* 0x000fca00078e3cff */
[----:B------:R-:W4:Y:S04]  /*14300*/  @!P0 LDG.E.U16 R11, [R12.64] ;  /* 0x000000080c0b8981 */ /* 0x000f28000c1e1500 */
[----:B----4-:R0:W-:Y:S04]  /*14310*/  STL [R1+0x10], R11 ;  /* 0x0000100b01007387 */ /* 0x0101e80000100800 */
[----:B0-----:R-:W4:Y:S04]  /*14320*/  LDL.LU R11, [R1+0x148c] ;  /* 0x00148c00010b7983 */ /* 0x001f280000300800 */
[----:B------:R-:W2:Y:S04]  /*14330*/  LDL R12, [R1+0x7f8] ;  /* 0x0007f800010c7983 */ /* 0x000ea80000100800 */
[----:B------:R-:W2:Y:S01]  /*14340*/  LDL R13, [R1+0x7fc] ;  /* 0x0007fc00010d7983 */ /* 0x000ea20000100800 */
[----:B------:R-:W-:-:S02]  /*14350*/  PRMT R28, RZ, 0x7610, R28 ;  /* 0x00007610ff1c7816 */ /* 0x000fc4000000001c */
[----:B--2---:R-:W-:-:S04]  /*14360*/  @!P4 LOP3.LUT R13, R13, R12, RZ, 0x3c, !PT ;  /* 0x0000000c0d0dc212 */ /* 0x004fc800078e3cff */
[----:B------:R-:W-:-:S04]  /*14370*/  @!P4 LOP3.LUT R12, R13, R12, RZ, 0x3c, !PT ;  /* 0x0000000c0d0cc212 */ /* 0x000fc800078e3cff */
[----:B------:R-:W-:-:S05]  /*14380*/  @!P4 LOP3.LUT R13, R13, R12, RZ, 0x3c, !PT ;  /* 0x0000000c0d0dc212 */ /* 0x000fca00078e3cff */
[----:B------:R-:W2:Y:S04]  /*14390*/  @!P4 LDG.E.U16 R28, [R12.64] ;  /* 0x000000080c1cc981 */ /* 0x000ea8000c1e1500 */
[----:B--2---:R0:W-:Y:S04]  /*143a0*/  STL [R1+0x14], R28 ;  /* 0x0000141c01007387 */ /* 0x0041e80000100800 */
[----:B0-----:R-:W2:Y:S04]  /*143b0*/  LDL.LU R28, [R1+0x1488] ;  /* 0x00148800011c7983 */ /* 0x001ea80000300800 */
[----:B------:R-:W2:Y:S04]  /*143c0*/  LDL R12, [R1+0x7f0] ;  /* 0x0007f000010c7983 */ /* 0x000ea80000100800 */
[----:B------:R-:W2:Y:S01]  /*143d0*/  LDL R13, [R1+0x7f4] ;  /* 0x0007f400010d7983 */ /* 0x000ea20000100800 */
[----:B----4-:R-:W-:-:S02]  /*143e0*/  PRMT R11, RZ, 0x7610, R11 ;  /* 0x00007610ff0b7816 */ /* 0x010fc4000000000b */
[----:B--2---:R-:W-:-:S04]  /*143f0*/  @!P0 LOP3.LUT R13, R13, R12, RZ, 0x3c, !PT ;  /* 0x0000000c0d0d8212 */ /* 0x004fc800078e3cff */
[----:B------:R-:W-:-:S04]  /*14400*/  @!P0 LOP3.LUT R12, R13, R12, RZ, 0x3c, !PT ;  /* 0x0000000c0d0c8212 */ /* 0x000fc800078e3cff */
[----:B------:R-:W-:-:S05]  /*14410*/  @!P0 LOP3.LUT R13, R13, R12, RZ, 0x3c, !PT ;  /* 0x0000000c0d0d8212 */ /* 0x000fca00078e3cff */
[----:B------:R-:W2:Y:S04]  /*14420*/  @!P0 LDG.E.U16 R11, [R12.64] ;  /* 0x000000080c0b8981 */ /* 0x000ea8000c1e1500 */
[----:B--2---:R0:W-:Y:S04]  /*14430*/  STL [R1+0x1c], R11 ;  /* 0x00001c0b01007387 */ /* 0x0041e80000100800 */
[----:B0-----:R-:W2:Y:S04]  /*14440*/  LDL.LU R11, [R1+0x1484] ;  /* 0x00148400010b7983 */ /* 0x001ea80000300800 */
[----:B------:R-:W4:Y:S04]  /*14450*/  LDL R12, [R1+0x778] ;  /* 0x00077800010c7983 */ /* 0x000f280000100800 */
[----:B------:R-:W4:Y:S01]  /*14460*/  LDL R13, [R1+0x77c] ;  /* 0x00077c00010d7983 */ /* 0x000f220000100800 */
[----:B------:R-:W-:-:S02]  /*14470*/  PRMT R28, RZ, 0x7610, R28 ;  /* 0x00007610ff1c7816 */ /* 0x000fc4000000001c */
[----:B----4-:R-:W-:-:S04]  /*14480*/  @!P4 LOP3.LUT R13, R13, R12, RZ, 0x3c, !PT ;  /* 0x0000000c0d0dc212 */ /* 0x010fc800078e3cff */
[----:B------:R-:W-:-:S04]  /*14490*/  @!P4 LOP3.LUT R12, R13, R12, RZ, 0x3c, !PT ;  /* 0x0000000c0d0cc212 */ /* 0x000fc800078e3cff */
[----:B------:R-:W-:-:S05]  /*144a0*/  @!P4 LOP3.LUT R13, R13, R12, RZ, 0x3c, !PT ;  /* 0x0000000c0d0dc212 */ /* 0x000fca00078e3cff */
[----:B------:R-:W4:Y:S04]  /*144b0*/  @!P4 LDG.E.U16 R28, [R12.64] ;  /* 0x000000080c1cc981 */ /* 0x000f28000c1e1500 */
[----:B----4-:R0:W-:Y:S04]  /*144c0*/  STL [R1+0x24], R28 ;  /* 0x0000241c01007387 */ /* 0x0101e80000100800 */
[----:B0-----:R-:W4:Y:S04]  /*144d0*/  LDL.LU R28, [R1+0x1480] ;  /* 0x00148000011c7983 */ /* 0x001f280000300800 */
[----:B------:R-:W3:Y:S04]  /*144e0*/  LDL R12, [R1+0x770] ;  /* 0x00077000010c7983 */ /* 0x000ee80000100800 */
[----:B------:R-:W3:Y:S01]  /*144f0*/  LDL R13, [R1+0x774] ;  /* 0x00077400010d7983 */ /* 0x000ee20000100800 */
[----:B--2---:R-:W-:-:S02]  /*14500*/  PRMT R11, RZ, 0x7610, R11 ;  /* 0x00007610ff0b7816 */ /* 0x004fc4000000000b */
[----:B---3--:R-:W-:-:S04]  /*14510*/  @!P0 LOP3.LUT R13, R13, R12, RZ, 0x3c, !PT ;  /* 0x0000000c0d0d8212 */ /* 0x008fc800078e3cff */
[----:B------:R-:W-:-:S04]  /*14520*/  @!P0 LOP3.LUT R12, R13, R12, RZ, 0x3c, !PT ;  /* 0x0000000c0d0c8212 */ /* 0x000fc800078e3cff */
[----:B------:R-:W-:-:S05]  /*14530*/  @!P0 LOP3.LUT R13, R13, R12, RZ, 0x3c, !PT ;  /* 0x0000000c0d0d8212 */ /* 0x000fca00078e3cff */
[----:B------:R-:W2:Y:S04]  /*14540*/  @!P0 LDG.E.U16 R11, [R12.64] ;  /* 0x000000080c0b8981 */ /* 0x000ea8000c1e1500 */
[----:B--2---:R0:W-:Y:S04]  /*14550*/  STL [R1+0x30], R11 ;  /* 0x0000300b01007387 */ /* 0x0041e80000100800 */
[----:B0-----:R-:W2:Y:S04]  /*14560*/  LDL.LU R11, [R1+0x147c] ;  /* 0x00147c00010b7983 */ /* 0x001ea80000300800 */
[----:B------:R-:W3:Y:S04]  /*14570*/  LDL R12, [R1+0x6f8] ;  /* 0x0006f800010c7983 */ /* 0x000ee80000100800 */
[----:B------:R-:W3:Y:S01]  /*14580*/  LDL R13, [R1+0x6fc] ;  /* 0x0006fc00010d7983 */ /* 0x000ee20000100800 */
[----:B----4-:R-:W-:-:S02]  /*14590*/  PRMT R28, RZ, 0x7610, R28 ;  /* 0x00007610ff1c7816 */ /* 0x010fc4000000001c */
[----:B---3--:R-:W-:-:S04]  /*145a0*/  @!P4 LOP3.LUT R13, R13, R12, RZ, 0x3c, !PT ;  /* 0x0000000c0d0dc212 */ /* 0x008fc800078e3cff */
[----:B------:R-:W-:-:S04]  /*145b0*/  @!P4 LOP3.LUT R12, R13, R12, RZ, 0x3c, !PT ;  /* 0x0000000c0d0cc212 */ /* 0x000fc800078e3cff */
[----:B------:R-:W-:-:S05]  /*145c0*/  @!P4 LOP3.LUT R13, R13, R12, RZ, 0x3c, !PT ;  /* 0x0000000c0d0dc212 */ /* 0x000fca00078e3cff */
[----:B------:R-:W3:Y:S04]  /*145d0*/  @!P4 LDG.E.U16 R28, [R12.64] ;  /* 0x000000080c1cc981 */ /* 0x000ee8000c1e1500 */
[----:B---3--:R0:W-:Y:S04]  /*145e0*/  STL [R1+0x38], R28 ;  /* 0x0000381c01007387 */ /* 0x0081e80000100800 */
[----:B0-----:R-:W3:Y:S04]  /*145f0*/  LDL.LU R28, [R1+0x1478] ;  /* 0x00147800011c7983 */ /* 0x001ee80000300800 */
[----:B------:R-:W4:Y:S04]  /*14600*/  LDL R12, [R1+0x6f0] ;  /* 0x0006f000010c7983 */ /* 0x000f280000100800 */
[----:B------:R-:W4:Y:S01]  /*14610*/  LDL R13, [R1+0x6f4] ;  /* 0x0006f400010d7983 */ /* 0x000f220000100800 */
[----:B--2---:R-:W-:-:S02]  /*14620*/  PRMT R11, RZ, 0x7610, R11 ;  /* 0x00007610ff0b7816 */ /* 0x004fc4000000000b */
[----:B----4-:R-:W-:-:S04]  /*14630*/  @!P0 LOP3.LUT R13, R13, R12, RZ, 0x3c, !PT ;  /* 0x0000000c0d0d8212 */ /* 0x010fc800078e3cff */
[----:B------:R-:W-:-:S04]  /*14640*/  @!P0 LOP3.LUT R12, R13, R12, RZ, 0x3c, !PT ;  /* 0x0000000c0d0c8212 */ /* 0x000fc800078e3cff */
[----:B------:R-:W-:-:S05]  /*14650*/  @!P0 LOP3.LUT R13, R13, R12, RZ, 0x3c, !PT ;  /* 0x0000000c0d0d8212 */ /* 0x000fca00078e3cff */
[----:B------:R-:W2:Y:S04]  /*14660*/  @!P0 LDG.E.U16 R11, [R12.64] ;  /* 0x000000080c0b8981 */ /* 0x000ea8000c1e1500 */
[----:B--2---:R0:W-:Y:S04]  /*14670*/  STL [R1+0x40], R11 ;  /* 0x0000400b01007387 */ /* 0x0041e80000100800 */
[----:B0-----:R-:W2:Y:S04]  /*14680*/  LDL.LU R11, [R1+0x1474] ;  /* 0x00147400010b7983 */ /* 0x001ea80000300800 */
[----:B------:R-:W4:Y:S04]  /*14690*/  LDL R12, [R1+0x678] ;  /* 0x00067800010c7983 */ /* 0x000f280000100800 */
[----:B------:R-:W4:Y:S01]  /*146a0*/  LDL R13, [R1+0x67c] ;  /* 0x00067c00010d7983 */ /* 0x000f220000100800 */
[----:B---3--:R-:W-:-:S02]  /*146b0*/  PRMT R28, RZ, 0x7610, R28 ;  /* 0x00007610ff1c7816 */ /* 0x008fc4000000001c */
[----:B----4-:R-:W-:-:S04]  /*146c0*/  @!P4 LOP3.LUT R13, R13, R12, RZ, 0x3c, !PT ;  /* 0x0000000c0d0dc212 */ /* 0x010fc800078e3cff */
        /* <DEDUP_REMOVED lines=340> */
[----:B------:R-:W-:-:S02]  /*15c10*/  PRMT R0, RZ, 0x7610, R0 ;  /* 0x00007610ff007816 */ /* 0x000fc40000000000 */
[----:B----4-:R-:W-:-:S04]  /*15c20*/  @!P4 LOP3.LUT R13, R13, R12, RZ, 0x3c, !PT ;  /* 0x0000000c0d0dc212 */ /* 0x010fc800078e3cff */
[----:B------:R-:W-:-:S04]  /*15c30*/  @!P4 LOP3.LUT R12, R13, R12, RZ, 0x3c, !PT ;  /* 0x0000000c0d0cc212 */ /* 0x000fc800078e3cff */
[----:B------:R-:W-:-:S05]  /*15c40*/  @!P4 LOP3.LUT R13, R13, R12, RZ, 0x3c, !PT ;  /* 0x0000000c0d0dc212 */ /* 0x000fca00078e3cff */
[----:B------:R0:W4:Y:S04]  /*15c50*/  @!P4 LDG.E.U16 R0, [R12.64] ;  /* 0x000000080c00c981 */ /* 0x000128000c1e1500 */
[----:B0-----:R-:W2:Y:S04]  /*15c60*/  LDL R12, [R1+0x4e0] ;  /* 0x0004e000010c7983 */ /* 0x001ea80000100800 */
[----:B------:R-:W2:Y:S01]  /*15c70*/  LDL R13, [R1+0x4e4] ;  /* 0x0004e400010d7983 */ /* 0x000ea20000100800 */
[----:B---3--:R-:W-:Y:S02]  /*15c80*/  PRMT R28, RZ, 0x7610, R28 ;  /* 0x00007610ff1c7816 */ /* 0x008fe4000000001c */
[----:B--2---:R-:W-:-:S04]  /*15c90*/  @!P0 LOP3.LUT R13, R13, R12, RZ, 0x3c, !PT ;  /* 0x0000000c0d0d8212 */ /* 0x004fc800078e3cff */
[----:B------:R-:W-:-:S04]  /*15ca0*/  @!P0 LOP3.LUT R12, R13, R12, RZ, 0x3c, !PT ;  /* 0x0000000c0d0c8212 */ /* 0x000fc800078e3cff */
[----:B------:R-:W-:-:S05]  /*15cb0*/  @!P0 LOP3.LUT R13, R13, R12, RZ, 0x3c, !PT ;  /* 0x0000000c0d0d8212 */ /* 0x000fca00078e3cff */
[----:B------:R-:W2:Y:S04]  /*15cc0*/  @!P0 LDG.E.U16 R28, [R12.64] ;  /* 0x000000080c1c8981 */ /* 0x000ea8000c1e1500 */
[----:B----4-:R-:W-:Y:S04]  /*15cd0*/  STL [R1+0x131c], R0 ;  /* 0x00131c0001007387 */ /* 0x010fe80000100800 */
[----:B------:R-:W-:Y:S04]  /*15ce0*/  STL [R1+0x1320], R0 ;  /* 0x0013200001007387 */ /* 0x000fe80000100800 */
[----:B------:R-:W-:Y:S04]  /*15cf0*/  STL [R1+0x1324], R0 ;  /* 0x0013240001007387 */ /* 0x000fe80000100800 */
[----:B------:R-:W-:Y:S04]  /*15d00*/  STL [R1+0x1328], R0 ;  /* 0x0013280001007387 */ /* 0x000fe80000100800 */
[----:B------:R-:W-:Y:S04]  /*15d10*/  STL [R1+0x132c], R0 ;  /* 0x00132c0001007387 */ /* 0x000fe80000100800 */
[----:B--2---:R0:W-:Y:S04]  /*15d20*/  STL [R1+0x198], R28 ;  /* 0x0001981c01007387 */ /* 0x0041e80000100800 */
[----:B0-----:R-:W2:Y:S04]  /*15d30*/  LDL.LU R28, [R1+0x13d8] ;  /* 0x0013d800011c7983 */ /* 0x001ea80000300800 */
        /* <DEDUP_REMOVED lines=80> */
[----:B------:R-:W2:Y:S04]  /*16240*/  LDL R12, [R1+0xb14] ;  /* 0x000b1400010c7983 */ /* 0x000ea80000100800 */
[----:B------:R-:W2:Y:S04]  /*16250*/  LDL R13, [R1+0xb20] ;  /* 0x000b2000010d7983 */ /* 0x000ea80000100800 */
[----:B0-----:R-:W0:Y:S02]  /*16260*/  S2R R28, SR_TID.X ;  /* 0x00000000001c7919 */ /* 0x001e240000002100 */
[----:B0-----:R-:W-:-:S05]  /*16270*/  LOP3.LUT R28, R28, 0x3f, RZ, 0xc0, !PT ;  /* 0x0000003f1c1c7812 */ /* 0x001fca00078ec0ff */
[----:B------:R-:W-:-:S05]  /*16280*/  IMAD.SHL.U32 R28, R28, 0x2, RZ ;  /* 0x000000021c1c7824 */ /* 0x000fca00078e00ff */
[----:B------:R0:W-:Y:S02]  /*16290*/  STS.U16 [R28+0x8000], R11 ;  /* 0x0080000b1c007388 */ /* 0x0001e40000000400 */
[----:B0-----:R-:W-:Y:S02]  /*162a0*/  PRMT R28, RZ, 0x7610, R28 ;  /* 0x00007610ff1c7816 */ /* 0x001fe4000000001c */
[----:B--2---:R-:W-:-:S04]  /*162b0*/  @!P0 LOP3.LUT R13, R13, R12, RZ, 0x3c, !PT ;  /* 0x0000000c0d0d8212 */ /* 0x004fc800078e3cff */
        /* <DEDUP_REMOVED lines=15> */
[----:B------:R-:W-:Y:S04]  /*163b0*/  STL [R1+0x1360], R14 ;  /* 0x0013600e01007387 */ /* 0x000fe80000100800 */
        /* <DEDUP_REMOVED lines=57> */
[----:B--2---:R0:W-:Y:S04]  /*16750*/  STL [R1+0x1e0], R28 ;  /* 0x0001e01c01007387 */ /* 0x0041e80000100800 */
[----:B------:R-:W2:Y:S04]  /*16760*/  LDL R12, [R1+0x8d0] ;  /* 0x0008d000010c7983 */ /* 0x000ea80000100800 */
[----:B------:R-:W2:Y:S01]  /*16770*/  LDL R13, [R1+0x8d4] ;  /* 0x0008d400010d7983 */ /* 0x000ea20000100800 */
[----:B------:R-:W-:-:S03]  /*16780*/  PRMT R15, RZ, 0x7610, R15 ;  /* 0x00007610ff0f7816 */ /* 0x000fc6000000000f */
[----:B------:R-:W-:Y:S04]  /*16790*/  STL [R1+0x134c], R19 ;  /* 0x00134c1301007387 */ /* 0x000fe80000100800 */
[----:B------:R-:W-:Y:S04]  /*167a0*/  STL [R1+0x135c], R19 ;  /* 0x00135c1301007387 */ /* 0x000fe80000100800 */
[----:B0-----:R-:W0:Y:S01]  /*167b0*/  S2R R28, SR_TID.X ;  /* 0x00000000001c7919 */ /* 0x001e220000002100 */
[----:B--2---:R-:W-:-:S04]  /*167c0*/  @!P0 LOP3.LUT R13, R13, R12, RZ, 0x3c, !PT ;  /* 0x0000000c0d0d8212 */ /* 0x004fc800078e3cff */
[----:B------:R-:W-:-:S04]  /*167d0*/  @!P0 LOP3.LUT R12, R13, R12, RZ, 0x3c, !PT ;  /* 0x0000000c0d0c8212 */ /* 0x000fc800078e3cff */
[----:B------:R-:W-:-:S05]  /*167e0*/  @!P0 LOP3.LUT R13, R13, R12, RZ, 0x3c, !PT ;  /* 0x0000000c0d0d8212 */ /* 0x000fca00078e3cff */
[----:B------:R1:W2:Y:S04]  /*167f0*/  @!P0 LDG.E.U16 R15, [R12.64] ;  /* 0x000000080c0f8981 */ /* 0x0002a8000c1e1500 */
[----:B-1----:R-:W3:Y:S04]  /*16800*/  LDL R12, [R1+0x858] ;  /* 0x00085800010c7983 */ /* 0x002ee80000100800 */
[----:B------:R-:W3:Y:S01]  /*16810*/  LDL R13, [R1+0x85c] ;  /* 0x00085c00010d7983 */ /* 0x000ee20000100800 */
[----:B0-----:R-:W-:-:S05]  /*16820*/  LOP3.LUT R28, R28, 0x3f, RZ, 0xc0, !PT ;  /* 0x0000003f1c1c7812 */ /* 0x001fca00078ec0ff */
[----:B------:R-:W-:-:S05]  /*16830*/  IMAD.SHL.U32 R28, R28, 0x2, RZ ;  /* 0x000000021c1c7824 */ /* 0x000fca00078e00ff */
[----:B------:R-:W-:Y:S04]  /*16840*/  STS.U16 [R28+0x8600], R19 ;  /* 0x008600131c007388 */ /* 0x000fe80000000400 */
[----:B------:R0:W-:Y:S02]  /*16850*/  STS.U16 [R28+0x8700], R20 ;  /* 0x008700141c007388 */ /* 0x0001e40000000400 */
[----:B0-----:R-:W-:Y:S02]  /*16860*/  PRMT R28, RZ, 0x7610, R28 ;  /* 0x00007610ff1c7816 */ /* 0x001fe4000000001c */
[----:B---3--:R-:W-:-:S04]  /*16870*/  @!P4 LOP3.LUT R13, R13, R12, RZ, 0x3c, !PT ;  /* 0x0000000c0d0dc212 */ /* 0x008fc800078e3cff */
[----:B------:R-:W-:-:S04]  /*16880*/  @!P4 LOP3.LUT R12, R13, R12, RZ, 0x3c, !PT ;  /* 0x0000000c0d0cc212 */ /* 0x000fc800078e3cff */
[----:B------:R-:W-:-:S05]  /*16890*/  @!P4 LOP3.LUT R13, R13, R12, RZ, 0x3c, !PT ;  /* 0x0000000c0d0dc212 */ /* 0x000fca00078e3cff */
[----:B------:R-:W3:Y:S04]  /*168a0*/  @!P4 LDG.E.U16 R28, [R12.64] ;  /* 0x000000080c1cc981 */ /* 0x000ee8000c1e1500 */
[----:B--2---:R0:W-:Y:S04]  /*168b0*/  STL [R1+0x1dc], R15 ;  /* 0x0001dc0f01007387 */ /* 0x0041e80000100800 */
[----:B0-----:R-:W2:Y:S04]  /*168c0*/  LDL R15, [R1+0x7d4] ;  /* 0x0007d400010f7983 */ /* 0x001ea80000100800 */
[----:B------:R-:W-:Y:S04]  /*168d0*/  STL [R1+0x1350], R20 ;  /* 0x0013501401007387 */ /* 0x000fe80000100800 */
[----:B------:R-:W-:Y:S04]  /*168e0*/  STL [R1+0x1354], R20 ;  /* 0x0013541401007387 */ /* 0x000fe80000100800 */
[----:B---3--:R0:W-:Y:S04]  /*168f0*/  STL [R1+0x1d8], R28 ;  /* 0x0001d81c01007387 */ /* 0x0081e80000100800 */
[----:B------:R-:W3:Y:S04]  /*16900*/  LDL R12, [R1+0x850] ;  /* 0x00085000010c7983 */ /* 0x000ee80000100800 */
[----:B------:R-:W3:Y:S04]  /*16910*/  LDL R13, [R1+0x854] ;  /* 0x00085400010d7983 */ /* 0x000ee80000100800 */
[----:B0-----:R-:W0:Y:S02]  /*16920*/  S2R R28, SR_TID.X ;  /* 0x00000000001c7919 */ /* 0x001e240000002100 */
[----:B0-----:R-:W-:-:S05]  /*16930*/  LOP3.LUT R28, R28, 0x3f, RZ, 0xc0, !PT ;  /* 0x0000003f1c1c7812 */ /* 0x001fca00078ec0ff */
[----:B------:R-:W-:-:S05]  /*16940*/  IMAD.SHL.U32 R28, R28, 0x2, RZ ;  /* 0x000000021c1c7824 */ /* 0x000fca00078e00ff */
[----:B------:R0:W-:Y:S02]  /*16950*/  STS.U16 [R28+0x8800], R21 ;  /* 0x008800151c007388 */ /* 0x0001e40000000400 */
[----:B0-----:R-:W-:Y:S02]  /*16960*/  PRMT R28, RZ, 0x7610, R28 ;  /* 0x00007610ff1c7816 */ /* 0x001fe4000000001c */
[----:B---3--:R-:W-:-:S04]  /*16970*/  @!P0 LOP3.LUT R13, R13, R12, RZ, 0x3c, !PT ;  /* 0x0000000c0d0d8212 */ /* 0x008fc800078e3cff */
[----:B------:R-:W-:-:S04]  /*16980*/  @!P0 LOP3.LUT R12, R13, R12, RZ, 0x3c, !PT ;  /* 0x0000000c0d0c8212 */ /* 0x000fc800078e3cff */
[----:B------:R-:W-:-:S05]  /*16990*/  @!P0 LOP3.LUT R13, R13, R12, RZ, 0x3c, !PT ;  /* 0x0000000c0d0d8212 */ /* 0x000fca00078e3cff */
[----:B------:R-:W3:Y:S04]  /*169a0*/  @!P0 LDG.E.U16 R28, [R12.64] ;  /* 0x000000080c1c8981 */ /* 0x000ee8000c1e1500 */
[----:B---3--:R-:W-:Y:S04]  /*169b0*/  STL [R1+0x1d4], R28 ;  /* 0x0001d41c01007387 */ /* 0x008fe80000100800 */
[----:B------:R-:W3:Y:S04]  /*169c0*/  LDL R12, [R1+0x7d8] ;  /* 0x0007d800010c7983 */ /* 0x000ee80000100800 */
[----:B------:R-:W3:Y:S01]  /*169d0*/  LDL R13, [R1+0x7dc] ;  /* 0x0007dc00010d7983 */ /* 0x000ee20000100800 */
[----:B------:R-:W-:-:S02]  /*169e0*/  PRMT R23, RZ, 0x7610, R23 ;  /* 0x00007610ff177816 */ /* 0x000fc40000000017 */
[----:B---3--:R-:W-:-:S04]  /*169f0*/  @!P4 LOP3.LUT R13, R13, R12, RZ, 0x3c, !PT ;  /* 0x0000000c0d0dc212 */ /* 0x008fc800078e3cff */
[----:B------:R-:W-:-:S04]  /*16a00*/  @!P4 LOP3.LUT R12, R13, R12, RZ, 0x3c, !PT ;  /* 0x0000000c0d0cc212 */ /* 0x000fc800078e3cff */
[----:B------:R-:W-:-:S05]  /*16a10*/  @!P4 LOP3.LUT R13, R13, R12, RZ, 0x3c, !PT ;  /* 0x0000000c0d0dc212 */ /* 0x000fca00078e3cff */
[----:B------:R0:W3:Y:S04]  /*16a20*/  @!P4 LDG.E.U16 R23, [R12.64] ;  /* 0x000000080c17c981 */ /* 0x0000e8000c1e1500 */
[----:B0-----:R-:W4:Y:S01]  /*16a30*/  LDL R13, [R1+0x7d0] ;  /* 0x0007d000010d7983 */ /* 0x001f220000100800 */
[----:B------:R-:W-:Y:S01]  /*16a40*/  PRMT R7, RZ, 0x7610, R7 ;  /* 0x00007610ff077816 */ /* 0x000fe20000000007 */
[----:B--2---:R-:W-:Y:S02]  /*16a50*/  @!P0 IMAD.MOV.U32 R12, RZ, RZ, R15 ;  /* 0x000000ffff0c8224 */ /* 0x004fe400078e000f */
[----:B---3--:R0:W-:Y:S04]  /*16a60*/  STL [R1+0x1d0], R23 ;  /* 0x0001d01701007387 */ /* 0x0081e80000100800 */
[----:B0-----:R-:W2:Y:S04]  /*16a70*/  LDL.LU R23, [R1] ;  /* 0x0000000001177983 */ /* 0x001ea80000300800 */
[----:B----4-:R0:W3:Y:S01]  /*16a80*/  @!P0 LDG.E.U16 R7, [R12.64] ;  /* 0x000000080c078981 */ /* 0x0100e2000c1e1500 */
[----:B------:R-:W-:-:S03]  /*16a90*/  PRMT R6, RZ, 0x7610, R6 ;  /* 0x00007610ff067816 */ /* 0x000fc60000000006 */
[----:B------:R-:W4:Y:S04]  /*16aa0*/  LDL R15, [R1+0x6d4] ;  /* 0x0006d400010f7983 */ /* 0x000f280000100800 */
[----:B0-----:R-:W2:Y:S04]  /*16ab0*/  LDL R12, [R1+0x758] ;  /* 0x00075800010c7983 */ /* 0x001ea80000100800 */
[----:B------:R-:W2:Y:S04]  /*16ac0*/  LDL R13, [R1+0x75c] ;  /* 0x00075c00010d7983 */ /* 0x000ea80000100800 */
[----:B------:R-:W0:Y:S04]  /*16ad0*/  S2R R28, SR_TID.X ;  /* 0x00000000001c7919 */ /* 0x000e280000002100 */
[----:B---3--:R1:W-:Y:S04]  /*16ae0*/  STL [R1+0x1bc], R7 ;  /* 0x0001bc0701007387 */ /* 0x0083e80000100800 */
[----:B-1----:R-:W3:Y:S01]  /*16af0*/  LDL.LU R7, [R1+0xc] ;  /* 0x00000c0001077983 */ /* 0x002ee20000300800 */
[----:B--2---:R-:W-:-:S04]  /*16b00*/  @!P4 LOP3.LUT R13, R13, R12, RZ, 0x3c, !PT ;  /* 0x0000000c0d0dc212 */ /* 0x004fc800078e3cff */
[----:B------:R-:W-:-:S04]  /*16b10*/  @!P4 LOP3.LUT R12, R13, R12, RZ, 0x3c, !PT ;  /* 0x0000000c0d0cc212 */ /* 0x000fc800078e3cff */
[----:B------:R-:W-:-:S05]  /*16b20*/  @!P4 LOP3.LUT R13, R13, R12, RZ, 0x3c, !PT ;  /* 0x0000000c0d0dc212 */ /* 0x000fca00078e3cff */
[----:B------:R1:W2:Y:S04]  /*16b30*/  @!P4 LDG.E.U16 R6, [R12.64] ;  /* 0x000000080c06c981 */ /* 0x0002a8000c1e1500 */
[----:B-1----:R-:W2:Y:S04]  /*16b40*/  LDL R12, [R1+0x750] ;  /* 0x00075000010c7983 */ /* 0x002ea80000100800 */
[----:B------:R-:W2:Y:S01]  /*16b50*/  LDL R13, [R1+0x754] ;  /* 0x00075400010d7983 */ /* 0x000ea20000100800 */
[----:B0-----:R-:W-:-:S05]  /*16b60*/  LOP3.LUT R28, R28, 0x3f, RZ, 0xc0, !PT ;  /* 0x0000003f1c1c7812 */ /* 0x001fca00078ec0ff */
[----:B------:R-:W-:-:S05]  /*16b70*/  IMAD.SHL.U32 R28, R28, 0x2, RZ ;  /* 0x000000021c1c7824 */ /* 0x000fca00078e00ff */
[----:B------:R-:W-:Y:S04]  /*16b80*/  STS.U16 [R28+0x8900], R29 ;  /* 0x0089001d1c007388 */ /* 0x000fe80000000400 */
[----:B------:R-:W-:Y:S04]  /*16b90*/  STS.U16 [R28+0x8a00], R27 ;  /* 0x008a001b1c007388 */ /* 0x000fe80000000400 */
[----:B------:R-:W-:Y:S04]  /*16ba0*/  STS.U16 [R28+0x8b00], R26 ;  /* 0x008b001a1c007388 */ /* 0x000fe80000000400 */
[----:B------:R0:W-:Y:S02]  /*16bb0*/  STS.U16 [R28+0x8c00], R25 ;  /* 0x008c00191c007388 */ /* 0x0001e40000000400 */
[----:B0-----:R-:W-:-:S02]  /*16bc0*/  PRMT R28, RZ, 0x7610, R28 ;  /* 0x00007610ff1c7816 */ /* 0x001fc4000000001c */
[----:B--2---:R-:W-:-:S04]  /*16bd0*/  @!P0 LOP3.LUT R13, R13, R12, RZ, 0x3c, !PT ;  /* 0x0000000c0d0d8212 */ /* 0x004fc800078e3cff */
[----:B------:R-:W-:-:S04]  /*16be0*/  @!P0 LOP3.LUT R12, R13, R12, RZ, 0x3c, !PT ;  /* 0x0000000c0d0c8212 */ /* 0x000fc800078e3cff */
[----:B------:R-:W-:-:S05]  /*16bf0*/  @!P0 LOP3.LUT R13, R13, R12, RZ, 0x3c, !PT ;  /* 0x0000000c0d0d8212 */ /* 0x000fca00078e3cff */
[----:B------:R-:W2:Y:S04]  /*16c00*/  @!P0 LDG.E.U16 R28, [R12.64] ;  /* 0x000000080c1c8981 */ /* 0x000ea8000c1e1500 */
[----:B------:R0:W-:Y:S04]  /*16c10*/  STL [R1+0x1ac], R6 ;  /* 0x0001ac0601007387 */ /* 0x0001e80000100800 */
[----:B0-----:R-:W3:Y:S04]  /*16c20*/  LDL.LU R6, [R1+0x2c] ;  /* 0x00002c0001067983 */ /* 0x001ee80000300800 */
        /* <DEDUP_REMOVED lines=11> */
[----:B------:R-:W2:Y:S01]  /*16ce0*/  @!P4 LDG.E.U16 R28, [R12.64] ;  /* 0x000000080c1cc981 */ /* 0x000ea2000c1e1500 */
[----:B------:R-:W-:-:S03]  /*16cf0*/  PRMT R3, RZ, 0x7610, R3 ;  /* 0x00007610ff037816 */ /* 0x000fc60000000003 */
[----:B--2---:R0:W-:Y:S04]  /*16d00*/  STL [R1+0x18c], R28 ;  /* 0x00018c1c01007387 */ /* 0x0041e80000100800 */
[----:B------:R-:W2:Y:S01]  /*16d10*/  LDL R13, [R1+0x6d0] ;  /* 0x0006d000010d7983 */ /* 0x000ea20000100800 */
[----:B----4-:R-:W-:-:S03]  /*16d20*/  @!P0 IMAD.MOV.U32 R12, RZ, RZ, R15 ;  /* 0x000000ffff0c8224 */ /* 0x010fc600078e000f */
[----:B0-----:R-:W0:Y:S04]  /*16d30*/  S2R R28, SR_TID.X ;  /* 0x00000000001c7919 */ /* 0x001e280000002100 */
[----:B--2---:R1:W2:Y:S04]  /*16d40*/  @!P0 LDG.E.U16 R3, [R12.64] ;  /* 0x000000080c038981 */ /* 0x0042a8000c1e1500 */
[----:B-1----:R-:W4:Y:S04]  /*16d50*/  LDL R12, [R1+0x658] ;  /* 0x00065800010c7983 */ /* 0x002f280000100800 */
[----:B------:R-:W4:Y:S01]  /*16d60*/  LDL R13, [R1+0x65c] ;  /* 0x00065c00010d7983 */ /* 0x000f220000100800 */
[----:B0-----:R-:W-:-:S02]  /*16d70*/  LOP3.LUT R28, R28, 0x3f, RZ, 0xc0, !PT ;  /* 0x0000003f1c1c7812 */ /* 0x001fc400078ec0ff */
[----:B------:R-:W-:-:S03]  /*16d80*/  PRMT R4, RZ, 0x7610, R4 ;  /* 0x00007610ff047816 */ /* 0x000fc60000000004 */
[----:B------:R-:W-:-:S05]  /*16d90*/  IMAD.SHL.U32 R28, R28, 0x2, RZ ;  /* 0x000000021c1c7824 */ /* 0x000fca00078e00ff */
[----:B------:R-:W-:Y:S04]  /*16da0*/  STS.U16 [R28+0x8f00], R2 ;  /* 0x008f00021c007388 */ /* 0x000fe80000000400 */
[----:B--2---:R0:W-:Y:S04]  /*16db0*/  STL [R1+0x17c], R3 ;  /* 0x00017c0301007387 */ /* 0x0041e80000100800 */
[----:B0-----:R-:W2:Y:S01]  /*16dc0*/  LDL.LU R3, [R1+0x58] ;  /* 0x0000580001037983 */ /* 0x001ea20000300800 */
[----:B----4-:R-:W-:-:S03]  /*16dd0*/  @!P4 LOP3.LUT R13, R13, R12, RZ, 0x3c, !PT ;  /* 0x0000000c0d0dc212 */ /* 0x010fc600078e3cff */
[----:B------:R-:W4:Y:S01]  /*16de0*/  LDL.LU R2, [R1+0x64] ;  /* 0x0000640001027983 */ /* 0x000f220000300800 */
[----:B------:R-:W-:-:S04]  /*16df0*/  @!P4 LOP3.LUT R12, R13, R12, RZ, 0x3c, !PT ;  /* 0x0000000c0d0cc212 */ /* 0x000fc800078e3cff */
[----:B------:R-:W-:-:S05]  /*16e00*/  @!P4 LOP3.LUT R13, R13, R12, RZ, 0x3c, !PT ;  /* 0x0000000c0d0dc212 */ /* 0x000fca00078e3cff */
[----:B------:R0:W2:Y:S04]  /*16e10*/  @!P4 LDG.E.U16 R4, [R12.64] ;  /* 0x000000080c04c981 */ /* 0x0000a8000c1e1500 */
[----:B0-----:R-:W2:Y:S04]  /*16e20*/  LDL R12, [R1+0x650] ;  /* 0x00065000010c7983 */ /* 0x001ea80000100800 */
[----:B------:R-:W2:Y:S01]  /*16e30*/  LDL R13, [R1+0x654] ;  /* 0x00065400010d7983 */ /* 0x000ea20000100800 */
[----:B------:R-:W-:Y:S02]  /*16e40*/  PRMT R5, RZ, 0x7610, R5 ;  /* 0x00007610ff057816 */ /* 0x000fe40000000005 */
[----:B--2---:R-:W-:-:S04]  /*16e50*/  @!P0 LOP3.LUT R13, R13, R12, RZ, 0x3c, !PT ;  /* 0x0000000c0d0d8212 */ /* 0x004fc800078e3cff */
[----:B------:R-:W-:-:S04]  /*16e60*/  @!P0 LOP3.LUT R12, R13, R12, RZ, 0x3c, !PT ;  /* 0x0000000c0d0c8212 */ /* 0x000fc800078e3cff */
[----:B------:R-:W-:-:S05]  /*16e70*/  @!P0 LOP3.LUT R13, R13, R12, RZ, 0x3c, !PT ;  /* 0x0000000c0d0d8212 */ /* 0x000fca00078e3cff */
[----:B------:R-:W2:Y:S01]  /*16e80*/  @!P0 LDG.E.U16 R5, [R12.64] ;  /* 0x000000080c058981 */ /* 0x000ea2000c1e1500 */
[----:B------:R-:W-:-:S03]  /*16e90*/  LOP3.LUT R15, R28, 0x10, RZ, 0x3c, !PT ;  /* 0x000000101c0f7812 */ /* 0x000fc600078e3cff */
[----:B------:R-:W-:Y:S04]  /*16ea0*/  STS.U16 [R28+0x8e00], R22 ;  /* 0x008e00161c007388 */ /* 0x000fe80000000400 */
[----:B------:R0:W-:Y:S04]  /*16eb0*/  STL [R1+0x15c], R4 ;  /* 0x00015c0401007387 */ /* 0x0001e80000100800 */
[----:B------:R1:W-:Y:S04]  /*16ec0*/  STS.U16 [R15+0x8080], R23 ;  /* 0x008080170f007388 */ /* 0x0003e80000000400 */
[----:B0-----:R-:W3:Y:S04]  /*16ed0*/  LDL R4, [R1+0x55c] ;  /* 0x00055c0001047983 */ /* 0x001ee80000100800 */
[----:B-1----:R-:W3:Y:S04]  /*16ee0*/  LDL.LU R23, [R1+0x44] ;  /* 0x0000440001177983 */ /* 0x002ee80000300800 */
        /* <DEDUP_REMOVED lines=9> */
[----:B------:R0:W-:Y:S04]  /*16f80*/  STS.U16 [R15+0x8180], R7 ;  /* 0x008180070f007388 */ /* 0x0001e80000000400 */
[----:B0-----:R-:W3:Y:S04]  /*16f90*/  LDL.LU R7, [R1+0x3c] ;  /* 0x00003c0001077983 */ /* 0x001ee80000300800 */
[----:B--2---:R0:W-:Y:S04]  /*16fa0*/  STL [R1+0x13c], R5 ;  /* 0x00013c0501007387 */ /* 0x0041e80000100800 */
[----:B0-----:R-:W2:Y:S04]  /*16fb0*/  LDL.LU R5, [R1+0x13b0] ;  /* 0x0013b00001057983 */ /* 0x001ea80000300800 */
[----:B------:R-:W3:Y:S04]  /*16fc0*/  LDL R12, [R1+0x5d0] ;  /* 0x0005d000010c7983 */ /* 0x000ee80000100800 */
[----:B------:R-:W3:Y:S04]  /*16fd0*/  LDL R13, [R1+0x5d4] ;  /* 0x0005d400010d7983 */ /* 0x000ee80000100800 */
[----:B------:R0:W-:Y:S04]  /*16fe0*/  STS.U16 [R15+0x8280], R6 ;  /* 0x008280060f007388 */ /* 0x0001e80000000400 */
[----:B0-----:R-:W4:Y:S01]  /*16ff0*/  LDL.LU R6, [R1+0x34] ;  /* 0x0000340001067983 */ /* 0x001f220000300800 */
[----:B--2---:R-:W-:-:S02]  /*17000*/  PRMT R5, RZ, 0x7610, R5 ;  /* 0x00007610ff057816 */ /* 0x004fc40000000005 */
[----:B---3--:R-:W-:-:S04]  /*17010*/  @!P0 LOP3.LUT R13, R13, R12, RZ, 0x3c, !PT ;  /* 0x0000000c0d0d8212 */ /* 0x008fc800078e3cff */
[----:B------:R-:W-:-:S04]  /*17020*/  @!P0 LOP3.LUT R12, R13, R12, RZ, 0x3c, !PT ;  /* 0x0000000c0d0c8212 */ /* 0x000fc800078e3cff */
[----:B------:R-:W-:-:S05]  /*17030*/  @!P0 LOP3.LUT R13, R13, R12, RZ, 0x3c, !PT ;  /* 0x0000000c0d0d8212 */ /* 0x000fca00078e3cff */
[----:B------:R0:W2:Y:S04]  /*17040*/  @!P0 LDG.E.U16 R5, [R12.64] ;  /* 0x000000080c058981 */ /* 0x0000a8000c1e1500 */
[----:B0-----:R-:W3:Y:S04]  /*17050*/  LDL.LU R12, [R1+0x48] ;  /* 0x00004800010c7983 */ /* 0x001ee80000300800 */
[----:B------:R-:W2:Y:S01]  /*17060*/  LDL R13, [R1+0x558] ;  /* 0x00055800010d7983 */ /* 0x000ea20000100800 */
[----:B------:R-:W-:-:S03]  /*17070*/  PRMT R8, RZ, 0x7610, R8 ;  /* 0x00007610ff087816 */ /* 0x000fc60000000008 */
[----:B---3--:R0:W-:Y:S02]  /*17080*/  STS.U16 [R15+0x8380], R12 ;  /* 0x0083800c0f007388 */ /* 0x0081e40000000400 */
[----:B0-----:R-:W-:-:S05]  /*17090*/  @!P4 IMAD.MOV.U32 R12, RZ, RZ, R4 ;  /* 0x000000ffff0cc224 */ /* 0x001fca00078e0004 */
[----:B--2---:R-:W2:Y:S04]  /*170a0*/  @!P4 LDG.E.U16 R8, [R12.64] ;  /* 0x000000080c08c981 */ /* 0x004ea8000c1e1500 */
[----:B------:R0:W-:Y:S04]  /*170b0*/  STL [R1+0x12c], R5 ;  /* 0x00012c0501007387 */ /* 0x0001e80000100800 */
[----:B0-----:R-:W3:Y:S04]  /*170c0*/  LDL.LU R5, [R1+0x28] ;  /* 0x0000280001057983 */ /* 0x001ee80000300800 */
[----:B------:R-:W3:Y:S04]  /*170d0*/  LDL.LU R4, [R1+0x20] ;  /* 0x0000200001047983 */ /* 0x000ee80000300800 */
        /* <DEDUP_REMOVED lines=9> */
[----:B----4-:R0:W-:Y:S04]  /*17170*/  STS.U16 [R15+0x8480], R2 ;  /* 0x008480020f007388 */ /* 0x0101e80000000400 */
[----:B0-----:R-:W3:Y:S04]  /*17180*/  LDL.LU R2, [R1+0x18] ;  /* 0x0000180001027983 */ /* 0x001ee80000300800 */
[----:B--2---:R0:W-:Y:S04]  /*17190*/  STL [R1+0x110], R8 ;  /* 0x0001100801007387 */ /* 0x0041e80000100800 */
[----:B0-----:R-:W2:Y:S04]  /*171a0*/  LDL.LU R8, [R1+0x13a8] ;  /* 0x0013a80001087983 */ /* 0x001ea80000300800 */
[----:B------:R-:W4:Y:S04]  /*171b0*/  LDL R12, [R1+0x4d8] ;  /* 0x0004d800010c7983 */ /* 0x000f280000100800 */
[----:B------:R-:W4:Y:S01]  /*171c0*/  LDL R13, [R1+0x4dc] ;  /* 0x0004dc00010d7983 */ /* 0x000f220000100800 */
[----:B--2---:R-:W-:-:S02]  /*171d0*/  PRMT R8, RZ, 0x7610, R8 ;  /* 0x00007610ff087816 */ /* 0x004fc40000000008 */
[----:B----4-:R-:W-:-:S04]  /*171e0*/  @!P4 LOP3.LUT R13, R13, R12, RZ, 0x3c, !PT ;  /* 0x0000000c0d0dc212 */ /* 0x010fc800078e3cff */
[----:B------:R-:W-:-:S04]  /*171f0*/  @!P4 LOP3.LUT R12, R13, R12, RZ, 0x3c, !PT ;  /* 0x0000000c0d0cc212 */ /* 0x000fc800078e3cff */
[----:B------:R-:W-:-:S05]  /*17200*/  @!P4 LOP3.LUT R13, R13, R12, RZ, 0x3c, !PT ;  /* 0x0000000c0d0dc212 */ /* 0x000fca00078e3cff */
[----:B------:R-:W2:Y:S04]  /*17210*/  @!P4 LDG.E.U16 R8, [R12.64] ;  /* 0x000000080c08c981 */ /* 0x000ea8000c1e1500 */
[----:B------:R0:W-:Y:S04]  /*17220*/  STS.U16 [R15+0x8580], R3 ;  /* 0x008580030f007388 */ /* 0x0001e80000000400 */
[----:B0-----:R-:W4:Y:S04]  /*17230*/  LDL.LU R3, [R1+0x8] ;  /* 0x0000080001037983 */ /* 0x001f280000300800 */
        /* <DEDUP_REMOVED lines=11> */
[----:B------:R-:W-:Y:S04]  /*172f0*/  STS.U16 [R15+0x8780], R7 ;  /* 0x008780070f007388 */ /* 0x000fe80000000400 */
[----:B--2---:R0:W-:Y:S04]  /*17300*/  STL [R1+0xf0], R8 ;  /* 0x0000f00801007387 */ /* 0x0041e80000100800 */
[----:B0-----:R-:W2:Y:S04]  /*17310*/  LDL.LU R8, [R1+0x13a0] ;  /* 0x0013a00001087983 */ /* 0x001ea80000300800 */
[----:B------:R-:W2:Y:S04]  /*17320*/  LDL R12, [R1+0x458] ;  /* 0x00045800010c7983 */ /* 0x000ea80000100800 */
[----:B------:R-:W2:Y:S04]  /*17330*/  LDL R13, [R1+0x45c] ;  /* 0x00045c00010d7983 */ /* 0x000ea80000100800 */
[----:B------:R-:W3:Y:S01]  /*17340*/  LDL.LU R7, [R1+0x139c] ;  /* 0x00139c0001077983 */ /* 0x000ee20000300800 */
[----:B--2---:R-:W-:-:S04]  /*17350*/  @!P4 LOP3.LUT R13, R13, R12, RZ, 0x3c, !PT ;  /* 0x0000000c0d0dc212 */ /* 0x004fc800078e3cff */
[C---:B------:R-:W-:Y:S02]  /*17360*/  @!P4 LOP3.LUT R12, R13.reuse, R12, RZ, 0x3c, !PT ;  /* 0x0000000c0d0cc212 */ /* 0x040fe400078e3cff */
[----:B---3--:R-:W-:Y:S02]  /*17370*/  PRMT R7, RZ, 0x7610, R7 ;  /* 0x00007610ff077816 */ /* 0x008fe40000000007 */
[----:B------:R-:W-:-:S05]  /*17380*/  @!P4 LOP3.LUT R13, R13, R12, RZ, 0x3c, !PT ;  /* 0x0000000c0d0dc212 */ /* 0x000fca00078e3cff */
[----:B------:R-:W2:Y:S04]  /*17390*/  @!P4 LDG.E.U16 R7, [R12.64] ;  /* 0x000000080c07c981 */ /* 0x000ea8000c1e1500 */
[----:B------:R-:W-:Y:S04]  /*173a0*/  STS.U16 [R15+0x8880], R6 ;  /* 0x008880060f007388 */ /* 0x000fe80000000400 */
[----:B--2---:R0:W-:Y:S04]  /*173b0*/  STL [R1+0xdc], R7 ;  /* 0x0000dc0701007387 */ /* 0x0041e80000100800 */
[----:B0-----:R-:W2:Y:S04]  /*173c0*/  LDL.LU R7, [R1+0x1398] ;  /* 0x0013980001077983 */ /* 0x001ea80000300800 */
[----:B------:R-:W3:Y:S04]  /*173d0*/  LDL R12, [R1+0x450] ;  /* 0x00045000010c7983 */ /* 0x000ee80000100800 */
[----:B------:R-:W3:Y:S04]  /*173e0*/  LDL R13, [R1+0x454] ;  /* 0x00045400010d7983 */ /* 0x000ee80000100800 */
[----:B------:R-:W2:Y:S01]  /*173f0*/  LDL.LU R6, [R1+0x1394] ;  /* 0x0013940001067983 */ /* 0x000ea20000300800 */
[----:B---3--:R-:W-:-:S04]  /*17400*/  @!P0 LOP3.LUT R13, R13, R12, RZ, 0x3c, !PT ;  /* 0x0000000c0d0d8212 */ /* 0x008fc800078e3cff */
[C---:B------:R-:W-:Y:S02]  /*17410*/  @!P0 LOP3.LUT R12, R13.reuse, R12, RZ, 0x3c, !PT ;  /* 0x0000000c0d0c8212 */ /* 0x040fe400078e3cff */
[----:B--2---:R-:W-:Y:S02]  /*17420*/  PRMT R6, RZ, 0x7610, R6 ;  /* 0x00007610ff067816 */ /* 0x004fe40000000006 */
        /* <DEDUP_REMOVED lines=34> */
[----:B0-----:R-:W3:Y:S04]  /*17650*/  LDL R2, [R1+0xb28] ;  /* 0x000b280001027983 */ /* 0x001ee80000100800 */
[----:B----4-:R-:W-:Y:S04]  /*17660*/  STS.U16 [R15+0x8c80], R3 ;  /* 0x008c80030f007388 */ /* 0x010fe80000000400 */
[----:B--2---:R0:W-:Y:S04]  /*17670*/  STL [R1+0xcc], R4 ;  /* 0x0000cc0401007387 */ /* 0x0041e80000100800 */
[----:B0-----:R-:W2:Y:S04]  /*17680*/  LDL.LU R4, [R1+0x137c] ;  /* 0x00137c0001047983 */ /* 0x001ea80000300800 */
[----:B------:R-:W4:Y:S04]  /*17690*/  LDL R12, [R1+0x350] ;  /* 0x00035000010c7983 */ /* 0x000f280000100800 */
[----:B------:R-:W4:Y:S04]  /*176a0*/  LDL R13, [R1+0x354] ;  /* 0x00035400010d7983 */ /* 0x000f280000100800 */
[----:B------:R-:W2:Y:S01]  /*176b0*/  LDL.LU R3, [R1+0x1378] ;  /* 0x0013780001037983 */ /* 0x000ea20000300800 */
[----:B----4-:R-:W-:-:S04]  /*176c0*/  @!P0 LOP3.LUT R13, R13, R12, RZ, 0x3c, !PT ;  /* 0x0000000c0d0d8212 */ /* 0x010fc800078e3cff */
[C---:B------:R-:W-:Y:S02]  /*176d0*/  @!P0 LOP3.LUT R12, R13.reuse, R12, RZ, 0x3c, !PT ;  /* 0x0000000c0d0c8212 */ /* 0x040fe400078e3cff */
[----:B--2---:R-:W-:Y:S02]  /*176e0*/  PRMT R3, RZ, 0x7610, R3 ;  /* 0x00007610ff037816 */ /* 0x004fe40000000003 */
[----:B------:R-:W-:-:S05]  /*176f0*/  @!P0 LOP3.LUT R13, R13, R12, RZ, 0x3c, !PT ;  /* 0x0000000c0d0d8212 */ /* 0x000fca00078e3cff */
[----:B------:R-:W2:Y:S04]  /*17700*/  @!P0 LDG.E.U16 R3, [R12.64] ;  /* 0x000000080c038981 */ /* 0x000ea8000c1e1500 */
[----:B------:R-:W-:Y:S04]  /*17710*/  STS.U16 [R15+0x8d80], R23 ;  /* 0x008d80170f007388 */ /* 0x000fe80000000400 */
        /* <DEDUP_REMOVED lines=21> */
[----:B--2---:R-:W-:Y:S01]  /*17870*/  STS.U16 [R15+0x8e80], R23 ;  /* 0x008e80170f007388 */ /* 0x004fe20000000400 */
[----:B------:R-:W-:-:S03]  /*17880*/  PRMT R28, RZ, 0x7610, R28 ;  /* 0x00007610ff1c7816 */ /* 0x000fc6000000001c */
[----:B----4-:R0:W-:Y:S04]  /*17890*/  STS.U16 [R15+0x8f80], R3 ;  /* 0x008f80030f007388 */ /* 0x0101e80000000400 */
[----:B0-----:R-:W3:Y:S04]  /*178a0*/  LDL R3, [R1+0xb1c] ;  /* 0x000b1c0001037983 */ /* 0x001ee80000100800 */
[----:B---3--:R-:W2:Y:S04]  /*178b0*/  @!P4 LDG.E.U16 R28, [R2.64] ;  /* 0x00000008021cc981 */ /* 0x008ea8000c1e1500 */
[----:B--2---:R-:W-:Y:S04]  /*178c0*/  STL [R1+0xbc], R28 ;  /* 0x0000bc1c01007387 */ /* 0x004fe80000100800 */
[----:B------:R-:W2:Y:S04]  /*178d0*/  LDL R2, [R1+0xb24] ;  /* 0x000b240001027983 */ /* 0x000ea80000100800 */
[----:B------:R-:W2:Y:S01]  /*178e0*/  LDL R3, [R1+0xb30] ;  /* 0x000b300001037983 */ /* 0x000ea20000100800 */
[----:B------:R-:W-:-:S02]  /*178f0*/  PRMT R17, RZ, 0x7610, R17 ;  /* 0x00007610ff117816 */ /* 0x000fc40000000011 */
[----:B--2---:R-:W-:-:S04]  /*17900*/  @!P0 LOP3.LUT R3, R3, R2, RZ, 0x3c, !PT ;  /* 0x0000000203038212 */ /* 0x004fc800078e3cff */
[----:B------:R-:W-:-:S04]  /*17910*/  @!P0 LOP3.LUT R2, R3, R2, RZ, 0x3c, !PT ;  /* 0x0000000203028212 */ /* 0x000fc800078e3cff */
[----:B------:R-:W-:-:S05]  /*17920*/  @!P0 LOP3.LUT R3, R3, R2, RZ, 0x3c, !PT ;  /* 0x0000000203038212 */ /* 0x000fca00078e3cff */
[----:B------:R0:W2:Y:S04]  /*17930*/  @!P0 LDG.E.U16 R17, [R2.64] ;  /* 0x0000000802118981 */ /* 0x0000a8000c1e1500 */
[----:B0-----:R-:W3:Y:S04]  /*17940*/  LDL R2, [R1+0x9c8] ;  /* 0x0009c80001027983 */ /* 0x001ee80000100800 */
[----:B------:R-:W3:Y:S01]  /*17950*/  LDL R3, [R1+0x9cc] ;  /* 0x0009cc0001037983 */ /* 0x000ee20000100800 */
[----:B------:R-:W-:-:S03]  /*17960*/  PRMT R18, RZ, 0x7610, R18 ;  /* 0x00007610ff127816 */ /* 0x000fc60000000012 */
[----:B--2---:R0:W-:Y:S04]  /*17970*/  STL [R1+0xb8], R17 ;  /* 0x0000b81101007387 */ /* 0x0041e80000100800 */
[----:B0-----:R-:W2:Y:S01]  /*17980*/  LDL.LU R17, [R1+0x10] ;  /* 0x0000100001117983 */ /* 0x001ea20000300800 */
[----:B---3--:R-:W-:-:S04]  /*17990*/  @!P4 LOP3.LUT R3, R3, R2, RZ, 0x3c, !PT ;  /* 0x000000020303c212 */ /* 0x008fc800078e3cff */
[----:B------:R-:W-:-:S04]  /*179a0*/  @!P4 LOP3.LUT R2, R3, R2, RZ, 0x3c, !PT ;  /* 0x000000020302c212 */ /* 0x000fc800078e3cff */
[----:B------:R-:W-:-:S05]  /*179b0*/  @!P4 LOP3.LUT R3, R3, R2, RZ, 0x3c, !PT ;  /* 0x000000020303c212 */ /* 0x000fca00078e3cff */
[----:B------:R0:W3:Y:S04]  /*179c0*/  @!P4 LDG.E.U16 R18, [R2.64] ;  /* 0x000000080212c981 */ /* 0x0000e8000c1e1500 */
[----:B0-----:R-:W4:Y:S04]  /*179d0*/  LDL R2, [R1+0x9c0] ;  /* 0x0009c00001027983 */ /* 0x001f280000100800 */
[----:B------:R-:W4:Y:S01]  /*179e0*/  LDL R3, [R1+0x9c4] ;  /* 0x0009c40001037983 */ /* 0x000f220000100800 */
[----:B------:R-:W-:-:S03]  /*179f0*/  PRMT R16, RZ, 0x7610, R16 ;  /* 0x00007610ff107816 */ /* 0x000fc60000000010 */
[----:B---3--:R0:W-:Y:S04]  /*17a00*/  STL [R1+0xb4], R18 ;  /* 0x0000b41201007387 */ /* 0x0081e80000100800 */
[----:B0-----:R-:W3:Y:S01]  /*17a10*/  LDL.LU R18, [R1+0x14] ;  /* 0x0000140001127983 */ /* 0x001ee20000300800 */
[----:B----4-:R-:W-:-:S04]  /*17a20*/  @!P0 LOP3.LUT R3, R3, R2, RZ, 0x3c, !PT ;  /* 0x0000000203038212 */ /* 0x010fc800078e3cff */
[----:B------:R-:W-:-:S04]  /*17a30*/  @!P0 LOP3.LUT R2, R3, R2, RZ, 0x3c, !PT ;  /* 0x0000000203028212 */ /* 0x000fc800078e3cff */
[----:B------:R-:W-:-:S05]  /*17a40*/  @!P0 LOP3.LUT R3, R3, R2, RZ, 0x3c, !PT ;  /* 0x0000000203038212 */ /* 0x000fca00078e3cff */
[----:B------:R0:W4:Y:S04]  /*17a50*/  @!P0 LDG.E.U16 R16, [R2.64] ;  /* 0x0000000802108981 */ /* 0x000128000c1e1500 */
[----:B0-----:R-:W2:Y:S04]  /*17a60*/  LDL R2, [R1+0x948] ;  /* 0x0009480001027983 */ /* 0x001ea80000100800 */
[----:B------:R-:W2:Y:S01]  /*17a70*/  LDL R3, [R1+0x94c] ;  /* 0x00094c0001037983 */ /* 0x000ea20000100800 */
[----:B------:R-:W-:-:S03]  /*17a80*/  PRMT R19, RZ, 0x7610, R19 ;  /* 0x00007610ff137816 */ /* 0x000fc60000000013 */
[----:B----4-:R0:W-:Y:S04]  /*17a90*/  STL [R1+0xb0], R16 ;  /* 0x0000b01001007387 */ /* 0x0101e80000100800 */
[----:B0-----:R-:W4:Y:S01]  /*17aa0*/  LDL.LU R16, [R1+0x1c] ;  /* 0x00001c0001107983 */ /* 0x001f220000300800 */
        /* <DEDUP_REMOVED lines=13> */
[----:B0-----:R-:W2:Y:S04]  /*17b80*/  LDL R2, [R1+0x8c8] ;  /* 0x0008c80001027983 */ /* 0x001ea80000100800 */
[----:B------:R-:W2:Y:S01]  /*17b90*/  LDL R3, [R1+0x8cc] ;  /* 0x0008cc0001037983 */ /* 0x000ea20000100800 */
[----:B------:R-:W-:-:S03]  /*17ba0*/  PRMT R0, RZ, 0x7610, R0 ;  /* 0x00007610ff007816 */ /* 0x000fc60000000000 */
[----:B---3--:R0:W-:Y:S04]  /*17bb0*/  STL [R1+0xa8], R14 ;  /* 0x0000a80e01007387 */ /* 0x0081e80000100800 */
[----:B0-----:R-:W3:Y:S01]  /*17bc0*/  LDL.LU R14, [R1+0x30] ;  /* 0x00003000010e7983 */ /* 0x001ee20000300800 */
[----:B--2---:R-:W-:-:S04]  /*17bd0*/  @!P4 LOP3.LUT R3, R3, R2, RZ, 0x3c, !PT ;  /* 0x000000020303c212 */ /* 0x004fc800078e3cff */
[----:B------:R-:W-:-:S04]  /*17be0*/  @!P4 LOP3.LUT R2, R3, R2, RZ, 0x3c, !PT ;  /* 0x000000020302c212 */ /* 0x000fc800078e3cff */
[----:B------:R-:W-:-:S05]  /*17bf0*/  @!P4 LOP3.LUT R3, R3, R2, RZ, 0x3c, !PT ;  /* 0x000000020303c212 */ /* 0x000fca00078e3cff */
[----:B------:R0:W2:Y:S04]  /*17c00*/  @!P4 LDG.E.U16 R0, [R2.64] ;  /* 0x000000080200c981 */ /* 0x0000a8000c1e1500 */
[----:B0-----:R-:W3:Y:S04]  /*17c10*/  LDL R2, [R1+0x8c0] ;  /* 0x0008c00001027983 */ /* 0x001ee80000100800 */
[----:B------:R-:W3:Y:S01]  /*17c20*/  LDL R3, [R1+0x8c4] ;  /* 0x0008c40001037983 */ /* 0x000ee20000100800 */
[----:B------:R-:W-:-:S03]  /*17c30*/  PRMT R11, RZ, 0x7610, R11 ;  /* 0x00007610ff0b7816 */ /* 0x000fc6000000000b */
[----:B------:R-:W0:Y:S04]  /*17c40*/  S2R R28, SR_TID.X ;  /* 0x00000000001c7919 */ /* 0x000e280000002100 */
[----:B--2---:R1:W-:Y:S04]  /*17c50*/  STL [R1+0xa4], R0 ;  /* 0x0000a40001007387 */ /* 0x0043e80000100800 */
[----:B-1----:R-:W2:Y:S01]  /*17c60*/  LDL.LU R0, [R1+0x38] ;  /* 0x0000380001007983 */ /* 0x002ea20000300800 */
[----:B---3--:R-:W-:-:S04]  /*17c70*/  @!P0 LOP3.LUT R3, R3, R2, RZ, 0x3c, !PT ;  /* 0x0000000203038212 */ /* 0x008fc800078e3cff */
[----:B------:R-:W-:-:S04]  /*17c80*/  @!P0 LOP3.LUT R2, R3, R2, RZ, 0x3c, !PT ;  /* 0x0000000203028212 */ /* 0x000fc800078e3cff */
[----:B------:R-:W-:-:S05]  /*17c90*/  @!P0 LOP3.LUT R3, R3, R2, RZ, 0x3c, !PT ;  /* 0x0000000203038212 */ /* 0x000fca00078e3cff */
[----:B------:R1:W3:Y:S04]  /*17ca0*/  @!P0 LDG.E.U16 R11, [R2.64] ;  /* 0x00000008020b8981 */ /* 0x0002e8000c1e1500 */
[----:B-1----:R-:W2:Y:S04]  /*17cb0*/  LDL R2, [R1+0x848] ;  /* 0x0008480001027983 */ /* 0x002ea80000100800 */
[----:B------:R-:W2:Y:S01]  /*17cc0*/  LDL R3, [R1+0x84c] ;  /* 0x00084c0001037983 */ /* 0x000ea20000100800 */
[----:B0-----:R-:W-:-:S05]  /*17cd0*/  LOP3.LUT R28, R28, 0x3f, RZ, 0xc0, !PT ;  /* 0x0000003f1c1c7812 */ /* 0x001fca00078ec0ff */
[----:B------:R-:W-:-:S05]  /*17ce0*/  IMAD.SHL.U32 R28, R28, 0x2, RZ ;  /* 0x000000021c1c7824 */ /* 0x000fca00078e00ff */
[----:B------:R-:W-:Y:S04]  /*17cf0*/  STS.U16 [R28], R4 ;  /* 0x000000041c007388 */ /* 0x000fe80000000400 */
[----:B------:R-:W-:Y:S04]  /*17d00*/  STS.U16 [R28+0x80], R5 ;  /* 0x000080051c007388 */ /* 0x000fe80000000400 */
[----:B------:R-:W-:Y:S04]  /*17d10*/  STS.U16 [R28+0x800], R6 ;  /* 0x000800061c007388 */ /* 0x000fe80000000400 */
[----:B------:R-:W-:Y:S04]  /*17d20*/  STS.U16 [R28+0x880], R7 ;  /* 0x000880071c007388 */ /* 0x000fe80000000400 */
        /* <DEDUP_REMOVED lines=9> */
[----:B---3--:R0:W-:Y:S04]  /*17dc0*/  STL [R1+0xa0], R11 ;  /* 0x0000a00b01007387 */ /* 0x0081e80000100800 */
[----:B0-----:R-:W3:Y:S04]  /*17dd0*/  LDL.LU R11, [R1+0x40] ;  /* 0x00004000010b7983 */ /* 0x001ee80000300800 */
[----:B------:R-:W3:Y:S04]  /*17de0*/  LDL.LU R17, [R1+0x1364] ;  /* 0x0013640001117983 */ /* 0x000ee80000300800 */
        /* <DEDUP_REMOVED lines=8> */
[----:B------:R-:W3:Y:S01]  /*17e70*/  LDL.LU R18, [R1+0x4c] ;  /* 0x00004c0001127983 */ /* 0x000ee20000300800 */
        /* <DEDUP_REMOVED lines=10> */
[----:B----4-:R0:W-:Y:S02]  /*17f20*/  STS.U16 [R28+0x2080], R16 ;  /* 0x002080101c007388 */ /* 0x0101e40000000400 */
[----:B0-----:R-:W-:Y:S02]  /*17f30*/  PRMT R28, RZ, 0x7610, R28 ;  /* 0x00007610ff1c7816 */ /* 0x001fe4000000001c */
[----:B------:R-:W4:Y:S01]  /*17f40*/  LDL.LU R16, [R1+0x54] ;  /* 0x0000540001107983 */ /* 0x000f220000300800 */
[----:B--2---:R-:W-:-:S04]  /*17f50*/  @!P4 LOP3.LUT R3, R3, R2, RZ, 0x3c, !PT ;  /* 0x000000020303c212 */ /* 0x004fc800078e3cff */
[----:B------:R-:W-:-:S04]  /*17f60*/  @!P4 LOP3.LUT R2, R3, R2, RZ, 0x3c, !PT ;  /* 0x000000020302c212 */ /* 0x000fc800078e3cff */
[----:B------:R-:W-:-:S05]  /*17f70*/  @!P4 LOP3.LUT R3, R3, R2, RZ, 0x3c, !PT ;  /* 0x000000020303c212 */ /* 0x000fca00078e3cff */
[----:B------:R-:W2:Y:S04]  /*17f80*/  @!P4 LDG.E.U16 R28, [R2.64] ;  /* 0x00000008021cc981 */ /* 0x000ea8000c1e1500 */
[----:B--2---:R0:W-:Y:S04]  /*17f90*/  STL [R1+0x94], R28 ;  /* 0x0000941c01007387 */ /* 0x0041e80000100800 */
[----:B------:R-:W2:Y:S04]  /*17fa0*/  LDL R2, [R1+0x7c0] ;  /* 0x0007c00001027983 */ /* 0x000ea80000100800 */
[----:B------:R-:W2:Y:S01]  /*17fb0*/  LDL R3, [R1+0x7c4] ;  /* 0x0007c40001037983 */ /* 0x000ea20000100800 */
[----:B------:R-:W-:-:S03]  /*17fc0*/  PRMT R8, RZ, 0x7610, R8 ;  /* 0x00007610ff087816 */ /* 0x000fc60000000008 */
[----:B0-----:R-:W0:Y:S01]  /*17fd0*/  S2R R28, SR_TID.X ;  /* 0x00000000001c7919 */ /* 0x001e220000002100 */
        /* <DEDUP_REMOVED lines=8> */
[----:B------:R0:W-:Y:S04]  /*18060*/  STS.U16 [R28+0x2800], R19 ;  /* 0x002800131c007388 */ /* 0x0001e80000000400 */
[----:B------:R1:W-:Y:S04]  /*18070*/  STS.U16 [R28+0x2880], R14 ;  /* 0x0028800e1c007388 */ /* 0x0003e80000000400 */
[----:B0-----:R-:W3:Y:S01]  /*18080*/  LDL R19, [R1+0x6cc] ;  /* 0x0006cc0001137983 */ /* 0x001ee20000100800 */
[----:B-1----:R-:W-:Y:S02]  /*18090*/  PRMT R28, RZ, 0x7610, R28 ;  /* 0x00007610ff1c7816 */ /* 0x002fe4000000001c */
[----:B--2---:R-:W-:-:S04]  /*180a0*/  @!P4 LOP3.LUT R3, R3, R2, RZ, 0x3c, !PT ;  /* 0x000000020303c212 */ /* 0x004fc800078e3cff */
[----:B------:R-:W-:-:S04]  /*180b0*/  @!P4 LOP3.LUT R2, R3, R2, RZ, 0x3c, !PT ;  /* 0x000000020302c212 */ /* 0x000fc800078e3cff */
[----:B------:R-:W-:-:S05]  /*180c0*/  @!P4 LOP3.LUT R3, R3, R2, RZ, 0x3c, !PT ;  /* 0x000000020303c212 */ /* 0x000fca00078e3cff */
[----:B------:R-:W2:Y:S04]  /*180d0*/  @!P4 LDG.E.U16 R28, [R2.64] ;  /* 0x00000008021cc981 */ /* 0x000ea8000c1e1500 */
[----:B------:R0:W-:Y:S04]  /*180e0*/  STL [R1+0x90], R8 ;  /* 0x0000900801007387 */ /* 0x0001e80000100800 */
        /* <DEDUP_REMOVED lines=17> */
[----:B0-----:R-:W0:Y:S01]  /*18200*/  S2R R28, SR_TID.X ;  /* 0x00000000001c7919 */ /* 0x001e220000002100 */
[----:B---3--:R-:W-:Y:S01]  /*18210*/  @!P4 IMAD.MOV.U32 R2, RZ, RZ, R19 ;  /* 0x000000ffff02c224 */ /* 0x008fe200078e0013 */
[----:B0-----:R-:W-:-:S05]  /*18220*/  LOP3.LUT R28, R28, 0x3f, RZ, 0xc0, !PT ;  /* 0x0000003f1c1c7812 */ /* 0x001fca00078ec0ff */
[----:B------:R-:W-:-:S05]  /*18230*/  IMAD.SHL.U32 R28, R28, 0x2, RZ ;  /* 0x000000021c1c7824 */ /* 0x000fca00078e00ff */
[----:B------:R0:W-:Y:S02]  /*18240*/  STS.U16 [R28+0x3080], R11 ;  /* 0x0030800b1c007388 */ /* 0x0001e40000000400 */
[----:B0-----:R-:W-:Y:S02]  /*18250*/  PRMT R28, RZ, 0x7610, R28 ;  /* 0x00007610ff1c7816 */ /* 0x001fe4000000001c */
[----:B------:R-:W3:Y:S04]  /*18260*/  LDL R11, [R1+0x644] ;  /* 0x00064400010b7983 */ /* 0x000ee80000100800 */
[----:B------:R-:W3:Y:S04]  /*18270*/  LDL.LU R19, [R1+0x68] ;  /* 0x0000680001137983 */ /* 0x000ee80000300800 */
[----:B--2---:R-:W2:Y:S04]  /*18280*/  @!P4 LDG.E.U16 R28, [R2.64] ;  /* 0x00000008021cc981 */ /* 0x004ea8000c1e1500 */
        /* <DEDUP_REMOVED lines=8> */
[----:B------:R-:W3:Y:S01]  /*18310*/  LDL R18, [R1+0x5cc] ;  /* 0x0005cc0001127983 */ /* 0x000ee20000100800 */
        /* <DEDUP_REMOVED lines=18> */
[----:B------:R-:W2:Y:S04]  /*18440*/  LDL.LU R2, [R1+0x60] ;  /* 0x0000600001027983 */ /* 0x000ea80000300800 */
[----:B------:R-:W3:Y:S04]  /*18450*/  LDL R3, [R1+0x640] ;  /* 0x0006400001037983 */ /* 0x000ee80000100800 */
[----:B0-----:R-:W0:Y:S02]  /*18460*/  S2R R28, SR_TID.X ;  /* 0x00000000001c7919 */ /* 0x001e240000002100 */
[----:B0-----:R-:W-:-:S05]  /*18470*/  LOP3.LUT R28, R28, 0x3f, RZ, 0xc0, !PT ;  /* 0x0000003f1c1c7812 */ /* 0x001fca00078ec0ff */
[----:B------:R-:W-:-:S05]  /*18480*/  IMAD.SHL.U32 R28, R28, 0x2, RZ ;  /* 0x000000021c1c7824 */ /* 0x000fca00078e00ff */
[----:B--2---:R0:W-:Y:S02]  /*18490*/  STS.U16 [R28+0x4000], R2 ;  /* 0x004000021c007388 */ /* 0x0041e40000000400 */
[----:B0-----:R-:W-:Y:S01]  /*184a0*/  PRMT R28, RZ, 0x7610, R28 ;  /* 0x00007610ff1c7816 */ /* 0x001fe2000000001c */
[----:B---3--:R-:W-:Y:S02]  /*184b0*/  @!P0 IMAD.MOV.U32 R2, RZ, RZ, R11 ;  /* 0x000000ffff028224 */ /* 0x008fe400078e000b */
[----:B------:R-:W2:Y:S04]  /*184c0*/  LDL.LU R11, [R1+0xe8] ;  /* 0x0000e800010b7983 */ /* 0x000ea80000300800 */
[----:B------:R-:W3:Y:S01]  /*184d0*/  @!P0 LDG.E.U16 R28, [R2.64] ;  /* 0x00000008021c8981 */ /* 0x000ee2000c1e1500 */
[----:B------:R-:W-:-:S03]  /*184e0*/  PRMT R17, RZ, 0x7610, R17 ;  /* 0x00007610ff117816 */ /* 0x000fc60000000011 */
[----:B---3--:R0:W-:Y:S04]  /*184f0*/  STL [R1+0x78], R28 ;  /* 0x0000781c01007387 */ /* 0x0081e80000100800 */
[----:B------:R-:W3:Y:S01]  /*18500*/  LDL R3, [R1+0x5c8] ;  /* 0x0005c80001037983 */ /* 0x000ee20000100800 */
[----:B------:R-:W-:-:S03]  /*18510*/  @!P4 IMAD.MOV.U32 R2, RZ, RZ, R18 ;  /* 0x000000ffff02c224 */ /* 0x000fc600078e0012 */
[----:B0-----:R-:W0:Y:S04]  /*18520*/  S2R R28, SR_TID.X ;  /* 0x00000000001c7919 */ /* 0x001e280000002100 */
[----:B---3--:R1:W3:Y:S04]  /*18530*/  @!P4 LDG.E.U16 R17, [R2.64] ;  /* 0x000000080211c981 */ /* 0x0082e8000c1e1500 */
[----:B-1----:R-:W2:Y:S04]  /*18540*/  LDL R2, [R1+0x5c0] ;  /* 0x0005c00001027983 */ /* 0x002ea80000100800 */
[----:B------:R-:W2:Y:S01]  /*18550*/  LDL R3, [R1+0x5c4] ;  /* 0x0005c40001037983 */ /* 0x000ea20000100800 */
[----:B0-----:R-:W-:-:S05]  /*18560*/  LOP3.LUT R28, R28, 0x3f, RZ, 0xc0, !PT ;  /* 0x0000003f1c1c7812 */ /* 0x001fca00078ec0ff */
[----:B------:R-:W-:Y:S01]  /*18570*/  IMAD.SHL.U32 R28, R28, 0x2, RZ ;  /* 0x000000021c1c7824 */ /* 0x000fe200078e00ff */
[----:B------:R-:W-:-:S04]  /*18580*/  PRMT R14, RZ, 0x7610, R14 ;  /* 0x00007610ff0e7816 */ /* 0x000fc8000000000e */
[----:B------:R0:W-:Y:S04]  /*18590*/  STS.U16 [R28+0x4080], R8 ;  /* 0x004080081c007388 */ /* 0x0001e80000000400 */
[----:B------:R-:W-:Y:S04]  /*185a0*/  STS.U16 [R28+0x4800], R0 ;  /* 0x004800001c007388 */ /* 0x000fe80000000400 */
[----:B0-----:R-:W4:Y:S04]  /*185b0*/  LDL R8, [R1+0x544] ;  /* 0x0005440001087983 */ /* 0x001f280000100800 */
[----:B---3--:R0:W-:Y:S04]  /*185c0*/  STL [R1+0x74], R17 ;  /* 0x0000741101007387 */ /* 0x0081e80000100800 */
[----:B0-----:R-:W3:Y:S01]  /*185d0*/  LDL.LU R17, [R1+0xec] ;  /* 0x0000ec0001117983 */ /* 0x001ee20000300800 */
[----:B--2---:R-:W-:-:S03]  /*185e0*/  @!P0 LOP3.LUT R3, R3, R2, RZ, 0x3c, !PT ;  /* 0x0000000203038212 */ /* 0x004fc600078e3cff */
[----:B------:R-:W2:Y:S01]  /*185f0*/  LDL R0, [R1+0x4cc] ;  /* 0x0004cc0001007983 */ /* 0x000ea20000100800 */
[----:B------:R-:W-:-:S03]  /*18600*/  @!P0 LOP3.LUT R2, R3, R2, RZ, 0x3c, !PT ;  /* 0x0000000203028212 */ /* 0x000fc600078e3cff */
[----:B------:R-:W2:Y:S01]  /*18610*/  LDL.LU R18, [R1+0xf4] ;  /* 0x0000f40001127983 */ /* 0x000ea20000300800 */
[----:B------:R-:W-:-:S05]  /*18620*/  @!P0 LOP3.LUT R3, R3, R2, RZ, 0x3c, !PT ;  /* 0x0000000203038212 */ /* 0x000fca00078e3cff */
[----:B------:R0:W2:Y:S04]  /*18630*/  @!P0 LDG.E.U16 R14, [R2.64] ;  /* 0x00000008020e8981 */ /* 0x0000a8000c1e1500 */
[----:B0-----:R-:W2:Y:S04]  /*18640*/  LDL R2, [R1+0x548] ;  /* 0x0005480001027983 */ /* 0x001ea80000100800 */
[----:B------:R-:W2:Y:S04]  /*18650*/  LDL R3, [R1+0x54c] ;  /* 0x00054c0001037983 */ /* 0x000ea80000100800 */
        /* <DEDUP_REMOVED lines=10> */
[----:B------:R-:W2:Y:S04]  /*18700*/  LDL.LU R2, [R1+0xe0] ;  /* 0x0000e00001027983 */ /* 0x000ea80000300800 */
[----:B------:R-:W4:Y:S04]  /*18710*/  LDL R3, [R1+0x540] ;  /* 0x0005400001037983 */ /* 0x000f280000100800 */
[----:B0-----:R-:W0:Y:S01]  /*18720*/  S2R R28, SR_TID.X ;  /* 0x00000000001c7919 */ /* 0x001e220000002100 */
[----:B---3--:R-:W-:-:S02]  /*18730*/  PRMT R19, RZ, 0x7610, R19 ;  /* 0x00007610ff137816 */ /* 0x008fc40000000013 */
[----:B0-----:R-:W-:-:S05]  /*18740*/  LOP3.LUT R28, R28, 0x3f, RZ, 0xc0, !PT ;  /* 0x0000003f1c1c7812 */ /* 0x001fca00078ec0ff */
[----:B------:R-:W-:-:S05]  /*18750*/  IMAD.SHL.U32 R28, R28, 0x2, RZ ;  /* 0x000000021c1c7824 */ /* 0x000fca00078e00ff */
[----:B--2---:R4:W-:Y:S02]  /*18760*/  STS.U16 [R28+0x5000], R2 ;  /* 0x005000021c007388 */ /* 0x0049e40000000400 */
[----:B----4-:R-:W-:Y:S02]  /*18770*/  @!P0 IMAD.MOV.U32 R2, RZ, RZ, R8 ;  /* 0x000000ffff028224 */ /* 0x010fe400078e0008 */
[----:B------:R-:W2:Y:S04]  /*18780*/  LDL.LU R8, [R1+0xfc] ;  /* 0x0000fc0001087983 */ /* 0x000ea80000300800 */
[----:B------:R0:W3:Y:S04]  /*18790*/  @!P0 LDG.E.U16 R19, [R2.64] ;  /* 0x0000000802138981 */ /* 0x0000e8000c1e1500 */
[----:B0-----:R-:W4:Y:S01]  /*187a0*/  LDL R3, [R1+0x4c8] ;  /* 0x0004c80001037983 */ /* 0x001f220000100800 */
[----:B------:R-:W-:Y:S01]  /*187b0*/  PRMT R9, RZ, 0x7610, R9 ;  /* 0x00007610ff097816 */ /* 0x000fe20000000009 */
[----:B------:R-:W-:-:S02]  /*187c0*/  @!P4 IMAD.MOV.U32 R2, RZ, RZ, R0 ;  /* 0x000000ffff02c224 */ /* 0x000fc400078e0000 */
[----:B------:R0:W-:Y:S04]  /*187d0*/  STS.U16 [R28+0x5080], R16 ;  /* 0x005080101c007388 */ /* 0x0001e80000000400 */
[----:B---3--:R1:W-:Y:S04]  /*187e0*/  STL [R1+0x68], R19 ;  /* 0x0000681301007387 */ /* 0x0083e80000100800 */
[----:B0-----:R-:W3:Y:S04]  /*187f0*/  LDL R16, [R1+0x444] ;  /* 0x0004440001107983 */ /* 0x001ee80000100800 */
[----:B-1----:R-:W2:Y:S04]  /*18800*/  LDL R19, [R1+0x440] ;  /* 0x0004400001137983 */ /* 0x002ea80000100800 */
[----:B------:R-:W2:Y:S04]  /*18810*/  LDL.LU R0, [R1+0x104] ;  /* 0x0001040001007983 */ /* 0x000ea80000300800 */
[----:B----4-:R0:W4:Y:S04]  /*18820*/  @!P4 LDG.E.U16 R9, [R2.64] ;  /* 0x000000080209c981 */ /* 0x010128000c1e1500 */
[----:B0-----:R-:W2:Y:S04]  /*18830*/  LDL R2, [R1+0x4c0] ;  /* 0x0004c00001027983 */ /* 0x001ea80000100800 */
[----:B------:R-:W2:Y:S04]  /*18840*/  LDL R3, [R1+0x4c4] ;  /* 0x0004c40001037983 */ /* 0x000ea80000100800 */
[----:B------:R0:W-:Y:S02]  /*18850*/  STS.U16 [R28+0x5800], R11 ;  /* 0x0058000b1c007388 */ /* 0x0001e40000000400 */
[----:B0-----:R-:W-:-:S02]  /*18860*/  PRMT R28, RZ, 0x7610, R28 ;  /* 0x00007610ff1c7816 */ /* 0x001fc4000000001c */
[----:B------:R-:W3:Y:S01]  /*18870*/  LDL R11, [R1+0x3c8] ;  /* 0x0003c800010b7983 */ /* 0x000ee20000100800 */
[----:B--2---:R-:W-:-:S04]  /*18880*/  @!P0 LOP3.LUT R3, R3, R2, RZ, 0x3c, !PT ;  /* 0x0000000203038212 */ /* 0x004fc800078e3cff */
[----:B------:R-:W-:-:S04]  /*18890*/  @!P0 LOP3.LUT R2, R3, R2, RZ, 0x3c, !PT ;  /* 0x0000000203028212 */ /* 0x000fc800078e3cff */
[----:B------:R-:W-:-:S05]  /*188a0*/  @!P0 LOP3.LUT R3, R3, R2, RZ, 0x3c, !PT ;  /* 0x0000000203038212 */ /* 0x000fca00078e3cff */
[----:B------:R-:W2:Y:S04]  /*188b0*/  @!P0 LDG.E.U16 R28, [R2.64] ;  /* 0x00000008021c8981 */ /* 0x000ea8000c1e1500 */
[----:B----4-:R0:W-:Y:S04]  /*188c0*/  STL [R1+0x64], R9 ;  /* 0x0000640901007387 */ /* 0x0101e80000100800 */
[----:B0-----:R-:W4:Y:S04]  /*188d0*/  LDL R9, [R1+0x3cc] ;  /* 0x0003cc0001097983 */ /* 0x001f280000100800 */
[----:B--2---:R0:W-:Y:S04]  /*188e0*/  STL [R1+0x60], R28 ;  /* 0x0000601c01007387 */ /* 0x0041e80000100800 */
[----:B------:R-:W2:Y:S04]  /*188f0*/  LDL R2, [R1+0x448] ;  /* 0x0004480001027983 */ /* 0x000ea80000100800 */
[----:B------:R-:W2:Y:S04]  /*18900*/  LDL R3, [R1+0x44c] ;  /* 0x00044c0001037983 */ /* 0x000ea80000100800 */
[----:B0-----:R-:W0:Y:S02]  /*18910*/  S2R R28, SR_TID.X ;  /* 0x00000000001c7919 */ /* 0x001e240000002100 */
[----:B0-----:R-:W-:-:S05]  /*18920*/  LOP3.LUT R28, R28, 0x3f, RZ, 0xc0, !PT ;  /* 0x0000003f1c1c7812 */ /* 0x001fca00078ec0ff */
[----:B------:R-:W-:-:S05]  /*18930*/  IMAD.SHL.U32 R28, R28, 0x2, RZ ;  /* 0x000000021c1c7824 */ /* 0x000fca00078e00ff */
[----:B------:R0:W-:Y:S04]  /*18940*/  STS.U16 [R28+0x5880], R17 ;  /* 0x005880111c007388 */ /* 0x0001e80000000400 */
[----:B0-----:R-:W4:Y:S01]  /*18950*/  LDL.LU R17, [R1+0x1358] ;  /* 0x0013580001117983 */ /* 0x001f220000300800 */
[----:B------:R-:W-:Y:S02]  /*18960*/  PRMT R28, RZ, 0x7610, R28 ;  /* 0x00007610ff1c7816 */ /* 0x000fe4000000001c */
[----:B--2---:R-:W-:-:S04]  /*18970*/  @!P4 LOP3.LUT R3, R3, R2, RZ, 0x3c, !PT ;  /* 0x000000020303c212 */ /* 0x004fc800078e3cff */
[----:B------:R-:W-:-:S04]  /*18980*/  @!P4 LOP3.LUT R2, R3, R2, RZ, 0x3c, !PT ;  /* 0x000000020302c212 */ /* 0x000fc800078e3cff */
[----:B------:R-:W-:-:S05]  /*18990*/  @!P4 LOP3.LUT R3, R3, R2, RZ, 0x3c, !PT ;  /* 0x000000020303c212 */ /* 0x000fca00078e3cff */
[----:B------:R3:W2:Y:S02]  /*189a0*/  @!P4 LDG.E.U16 R28, [R2.64] ;  /* 0x00000008021cc981 */ /* 0x0006a4000c1e1500 */
[----:B---3--:R-:W-:Y:S02]  /*189b0*/  @!P0 IMAD.MOV.U32 R2, RZ, RZ, R16 ;  /* 0x000000ffff028224 */ /* 0x008fe400078e0010 */
[----:B------:R-:W-:Y:S01]  /*189c0*/  @!P0 IMAD.MOV.U32 R3, RZ, RZ, R19 ;  /* 0x000000ffff038224 */ /* 0x000fe200078e0013 */
[----:B----4-:R-:W-:-:S06]  /*189d0*/  PRMT R17, RZ, 0x7610, R17 ;  /* 0x00007610ff117816 */ /* 0x010fcc0000000011 */
[----:B------:R0:W3:Y:S01]  /*189e0*/  @!P0 LDG.E.U16 R17, [R2.64] ;  /* 0x0000000802118981 */ /* 0x0000e2000c1e1500 */
[----:B------:R-:W-:Y:S01]  /*189f0*/  PRMT R23, RZ, 0x7610, R23 ;  /* 0x00007610ff177816 */ /* 0x000fe20000000017 */
[----:B0-----:R-:W-:Y:S02]  /*18a00*/  @!P4 IMAD.MOV.U32 R2, RZ, RZ, R9 ;  /* 0x000000ffff02c224 */ /* 0x001fe400078e0009 */
[----:B------:R-:W-:-:S05]  /*18a10*/  @!P4 IMAD.MOV.U32 R3, RZ, RZ, R11 ;  /* 0x000000ffff03c224 */ /* 0x000fca00078e000b */
[----:B------:R0:W4:Y:S04]  /*18a20*/  @!P4 LDG.E.U16 R23, [R2.64] ;  /* 0x000000080217c981 */ /* 0x000128000c1e1500 */
[----:B--2---:R1:W-:Y:S04]  /*18a30*/  STL [R1+0x5c], R28 ;  /* 0x00005c1c01007387 */ /* 0x0043e80000100800 */
[----:B-1----:R-:W1:Y:S02]  /*18a40*/  S2R R28, SR_TID.X ;  /* 0x00000000001c7919 */ /* 0x002e640000002100 */
[----:B-1----:R-:W-:-:S05]  /*18a50*/  LOP3.LUT R28, R28, 0x3f, RZ, 0xc0, !PT ;  /* 0x0000003f1c1c7812 */ /* 0x002fca00078ec0ff */
[----:B------:R-:W-:-:S05]  /*18a60*/  IMAD.SHL.U32 R28, R28, 0x2, RZ ;  /* 0x000000021c1c7824 */ /* 0x000fca00078e00ff */
[----:B------:R1:W-:Y:S04]  /*18a70*/  STS.U16 [R28+0x6000], R18 ;  /* 0x006000121c007388 */ /* 0x0003e80000000400 */
[----:B------:R2:W-:Y:S04]  /*18a80*/  STS.U16 [R28+0x6080], R14 ;  /* 0x0060800e1c007388 */ /* 0x0005e80000000400 */
[----:B-1----:R-:W4:Y:S04]  /*18a90*/  LDL R18, [R1+0x3c4] ;  /* 0x0003c40001127983 */ /* 0x002f280000100800 */
[----:B------:R-:W4:Y:S04]  /*18aa0*/  LDL.LU R16, [R1+0x10c] ;  /* 0x00010c0001107983 */ /* 0x000f280000300800 */
[----:B---3--:R1:W-:Y:S04]  /*18ab0*/  STL [R1], R17 ;  /* 0x0000001101007387 */ /* 0x0083e80000100800 */
[----:B--2---:R-:W2:Y:S04]  /*18ac0*/  LDL R14, [R1+0x34c] ;  /* 0x00034c00010e7983 */ /* 0x004ea80000100800 */
[----:B-1----:R-:W3:Y:S04]  /*18ad0*/  LDL R17, [R1+0x348] ;  /* 0x0003480001117983 */ /* 0x002ee80000100800 */
[----:B------:R-:W2:Y:S04]  /*18ae0*/  LDL.LU R19, [R1+0x114] ;  /* 0x0001140001137983 */ /* 0x000ea80000300800 */
[----:B------:R-:W2:Y:S04]  /*18af0*/  LDL.LU R11, [R1+0x118] ;  /* 0x00011800010b7983 */ /* 0x000ea80000300800 */
[----:B0-----:R-:W2:Y:S01]  /*18b00*/  LDL R3, [R1+0x3c0] ;  /* 0x0003c00001037983 */ /* 0x001ea20000100800 */
[----:B------:R-:W-:Y:S01]  /*18b10*/  PRMT R21, RZ, 0x7610, R21 ;  /* 0x00007610ff157816 */ /* 0x000fe20000000015 */
[----:B----4-:R-:W-:-:S05]  /*18b20*/  @!P0 IMAD.MOV.U32 R2, RZ, RZ, R18 ;  /* 0x000000ffff028224 */ /* 0x010fca00078e0012 */
[----:B--2---:R0:W2:Y:S01]  /*18b30*/  @!P0 LDG.E.U16 R21, [R2.64] ;  /* 0x0000000802158981 */ /* 0x0040a2000c1e1500 */
[----:B------:R-:W-:-:S03]  /*18b40*/  PRMT R7, RZ, 0x7610, R7 ;  /* 0x00007610ff077816 */ /* 0x000fc60000000007 */
[----:B------:R-:W-:Y:S04]  /*18b50*/  STL [R1+0x12ec], R23 ;  /* 0x0012ec1701007387 */ /* 0x000fe80000100800 */
[----:B------:R1:W-:Y:S01]  /*18b60*/  STS.U16 [R28+0x6800], R8 ;  /* 0x006800081c007388 */ /* 0x0003e20000000400 */
[----:B0-----:R-:W-:Y:S02]  /*18b70*/  @!P4 IMAD.MOV.U32 R2, RZ, RZ, R14 ;  /* 0x000000ffff02c224 */ /* 0x001fe400078e000e */
[----:B---3--:R-:W-:Y:S01]  /*18b80*/  @!P4 IMAD.MOV.U32 R3, RZ, RZ, R17 ;  /* 0x000000ffff03c224 */ /* 0x008fe200078e0011 */
[----:B------:R-:W3:Y:S04]  /*18b90*/  LDL R9, [R1+0x340] ;  /* 0x0003400001097983 */ /* 0x000ee80000100800 */
[----:B------:R0:W-:Y:S04]  /*18ba0*/  STS.U16 [R28+0x6880], R0 ;  /* 0x006880001c007388 */ /* 0x0001e80000000400 */
[----:B-1----:R-:W4:Y:S04]  /*18bb0*/  LDL R8, [R1+0x344] ;  /* 0x0003440001087983 */ /* 0x002f280000100800 */
[----:B------:R1:W3:Y:S04]  /*18bc0*/  @!P4 LDG.E.U16 R7, [R2.64] ;  /* 0x000000080207c981 */ /* 0x0002e8000c1e1500 */
[----:B--2---:R-:W-:Y:S04]  /*18bd0*/  STL [R1+0x12f0], R21 ;  /* 0x0012f01501007387 */ /* 0x004fe80000100800 */
[----:B------:R-:W2:Y:S04]  /*18be0*/  LDL R23, [R1+0x2b4] ;  /* 0x0002b40001177983 */ /* 0x000ea80000100800 */
[----:B0-----:R-:W2:Y:S04]  /*18bf0*/  LDL R0, [R1+0x2b8] ;  /* 0x0002b80001007983 */ /* 0x001ea80000100800 */
[----:B------:R-:W2:Y:S04]  /*18c00*/  LDL R17, [R1+0x2ac] ;  /* 0x0002ac0001117983 */ /* 0x000ea80000100800 */
[----:B------:R-:W2:Y:S04]  /*18c10*/  LDL R14, [R1+0x2b0] ;  /* 0x0002b000010e7983 */ /* 0x000ea80000100800 */
[----:B------:R-:W2:Y:S04]  /*18c20*/  LDL.LU R18, [R1+0x120] ;  /* 0x0001200001127983 */ /* 0x000ea80000300800 */
[----:B-1----:R-:W2:Y:S01]  /*18c30*/  LDL.LU R3, [R1+0x108] ;  /* 0x0001080001037983 */ /* 0x002ea20000300800 */
[----:B------:R-:W-:Y:S01]  /*18c40*/  PRMT R6, RZ, 0x7610, R6 ;  /* 0x00007610ff067816 */ /* 0x000fe20000000006 */
[----:B----4-:R-:W-:Y:S01]  /*18c50*/  @!P0 IMAD.MOV.U32 R2, RZ, RZ, R8 ;  /* 0x000000ffff028224 */ /* 0x010fe200078e0008 */
[----:B------:R-:W-:-:S02]  /*18c60*/  PRMT R5, RZ, 0x7610, R5 ;  /* 0x00007610ff057816 */ /* 0x000fc40000000005 */
[----:B------:R-:W-:Y:S01]  /*18c70*/  PRMT R4, RZ, 0x7610, R4 ;  /* 0x00007610ff047816 */ /* 0x000fe20000000004 */
[----:B---3--:R-:W-:Y:S04]  /*18c80*/  STL [R1+0x12f4], R7 ;  /* 0x0012f40701007387 */ /* 0x008fe80000100800 */
[----:B------:R-:W3:Y:S04]  /*18c90*/  LDL R8, [R1+0xb38] ;  /* 0x000b380001087983 */ /* 0x000ee80000100800 */
[----:B--2---:R0:W-:Y:S02]  /*18ca0*/  STS.U16 [R28+0x7000], R3 ;  /* 0x007000031c007388 */ /* 0x0041e40000000400 */
[----:B0-----:R-:W-:-:S02]  /*18cb0*/  @!P0 IMAD.MOV.U32 R3, RZ, RZ, R9 ;  /* 0x000000ffff038224 */ /* 0x001fc400078e0009 */
[----:B------:R-:W3:Y:S04]  /*18cc0*/  LDL R9, [R1+0xb2c] ;  /* 0x000b2c0001097983 */ /* 0x000ee80000100800 */
[----:B------:R0:W2:Y:S02]  /*18cd0*/  @!P0 LDG.E.U16 R6, [R2.64] ;  /* 0x0000000802068981 */ /* 0x0000a4000c1e1500 */
[----:B0-----:R-:W-:Y:S02]  /*18ce0*/  @!P4 IMAD.MOV.U32 R2, RZ, RZ, R0 ;  /* 0x000000ffff02c224 */ /* 0x001fe400078e0000 */
[----:B------:R-:W-:-:S05]  /*18cf0*/  @!P4 IMAD.MOV.U32 R3, RZ, RZ, R23 ;  /* 0x000000ffff03c224 */ /* 0x000fca00078e0017 */
[----:B------:R0:W4:Y:S02]  /*18d00*/  @!P4 LDG.E.U16 R5, [R2.64] ;  /* 0x000000080205c981 */ /* 0x000124000c1e1500 */
[----:B0-----:R-:W-:Y:S02]  /*18d10*/  @!P0 IMAD.MOV.U32 R2, RZ, RZ, R14 ;  /* 0x000000ffff028224 */ /* 0x001fe400078e000e */
[----:B------:R-:W-:-:S05]  /*18d20*/  @!P0 IMAD.MOV.U32 R3, RZ, RZ, R17 ;  /* 0x000000ffff038224 */ /* 0x000fca00078e0011 */
[----:B------:R0:W4:Y:S04]  /*18d30*/  @!P0 LDG.E.U16 R4, [R2.64] ;  /* 0x0000000802048981 */ /* 0x000128000c1e1500 */
[----:B------:R1:W-:Y:S01]  /*18d40*/  STS.U16 [R28+0x7080], R16 ;  /* 0x007080101c007388 */ /* 0x0003e20000000400 */
[----:B0-----:R-:W-:-:S03]  /*18d50*/  PRMT R3, RZ, 0x7610, R3 ;  /* 0x00007610ff037816 */ /* 0x001fc60000000003 */
[----:B------:R0:W-:Y:S04]  /*18d60*/  STS.U16 [R28+0x7800], R19 ;  /* 0x007800131c007388 */ /* 0x0001e80000000400 */
[----:B---3--:R4:W3:Y:S04]  /*18d70*/  @!P4 LDG.E.U16 R3, [R8.64] ;  /* 0x000000080803c981 */ /* 0x0088e8000c1e1500 */
[----:B--2---:R-:W-:Y:S04]  /*18d80*/  STL [R1+0x12f8], R6 ;  /* 0x0012f80601007387 */ /* 0x004fe80000100800 */
[----:B-1----:R-:W2:Y:S04]  /*18d90*/  LDL.LU R16, [R1+0x128] ;  /* 0x0001280001107983 */ /* 0x002ea80000300800 */
[----:B------:R-:W2:Y:S04]  /*18da0*/  LDL.LU R0, [R1+0x130] ;  /* 0x0001300001007983 */ /* 0x000ea80000300800 */
[----:B----4-:R-:W-:Y:S04]  /*18db0*/  STL [R1+0x12fc], R5 ;  /* 0x0012fc0501007387 */ /* 0x010fe80000100800 */
[----:B------:R-:W-:Y:S04]  /*18dc0*/  STL [R1+0x1300], R4 ;  /* 0x0013000401007387 */ /* 0x000fe80000100800 */
[----:B------:R-:W4:Y:S04]  /*18dd0*/  LDL R17, [R1+0x9bc] ;  /* 0x0009bc0001117983 */ /* 0x000f280000100800 */
[----:B0-----:R-:W2:Y:S04]  /*18de0*/  LDL.LU R19, [R1+0x134] ;  /* 0x0001340001137983 */ /* 0x001ea80000300800 */
[----:B------:R-:W2:Y:S04]  /*18df0*/  LDL R8, [R1+0xb34] ;  /* 0x000b340001087983 */ /* 0x000ea80000100800 */
[----:B------:R-:W2:Y:S01]  /*18e00*/  LDL R9, [R1+0xb40] ;  /* 0x000b400001097983 */ /* 0x000ea20000100800 */
[----:B------:R-:W-:-:S03]  /*18e10*/  PRMT R2, RZ, 0x7610, R2 ;  /* 0x00007610ff027816 */ /* 0x000fc60000000002 */
[----:B------:R0:W-:Y:S04]  /*18e20*/  STS.U16 [R28+0x7880], R11 ;  /* 0x0078800b1c007388 */ /* 0x0001e80000000400 */
[----:B------:R-:W4:Y:S04]  /*18e30*/  LDL R14, [R1+0x9b0] ;  /* 0x0009b000010e7983 */ /* 0x000f280000100800 */
[----:B------:R1:W-:Y:S04]  /*18e40*/  STS.U16 [R15+0x100], R18 ;  /* 0x000100120f007388 */ /* 0x0003e80000000400 */
[----:B0-----:R-:W4:Y:S04]  /*18e50*/  LDL R11, [R1+0x9b4] ;  /* 0x0009b400010b7983 */ /* 0x001f280000100800 */
[----:B---3--:R-:W-:Y:S04]  /*18e60*/  STL [R1+0x1304], R3 ;  /* 0x0013040301007387 */ /* 0x008fe80000100800 */
[----:B-1----:R-:W3:Y:S04]  /*18e70*/  LDL.LU R18, [R1+0x138] ;  /* 0x0001380001127983 */ /* 0x002ee80000300800 */
[----:B------:R-:W3:Y:S01]  /*18e80*/  LDL.LU R23, [R1+0x140] ;  /* 0x0001400001177983 */ /* 0x000ee20000300800 */
[----:B--2---:R-:W-:-:S04]  /*18e90*/  @!P0 LOP3.LUT R9, R9, R8, RZ, 0x3c, !PT ;  /* 0x0000000809098212 */ /* 0x004fc800078e3cff */
[----:B------:R-:W-:-:S04]  /*18ea0*/  @!P0 LOP3.LUT R8, R9, R8, RZ, 0x3c, !PT ;  /* 0x0000000809088212 */ /* 0x000fc800078e3cff */
[----:B------:R-:W-:-:S05]  /*18eb0*/  @!P0 LOP3.LUT R9, R9, R8, RZ, 0x3c, !PT ;  /* 0x0000000809098212 */ /* 0x000fca00078e3cff */
[----:B------:R0:W2:Y:S04]  /*18ec0*/  @!P0 LDG.E.U16 R2, [R8.64] ;  /* 0x0000000808028981 */ /* 0x0000a8000c1e1500 */
[----:B0-----:R-:W2:Y:S04]  /*18ed0*/  LDL.LU R8, [R1+0x124] ;  /* 0x0001240001087983 */ /* 0x001ea80000300800 */
[----:B------:R-:W3:Y:S01]  /*18ee0*/  LDL R9, [R1+0x9b8] ;  /* 0x0009b80001097983 */ /* 0x000ee20000100800 */
[----:B------:R-:W-:-:S03]  /*18ef0*/  PRMT R20, RZ, 0x7610, R20 ;  /* 0x00007610ff147816 */ /* 0x000fc60000000014 */
[----:B--2---:R4:W-:Y:S02]  /*18f00*/  STS.U16 [R15+0x180], R8 ;  /* 0x000180080f007388 */ /* 0x0049e40000000400 */
[----:B----4-:R-:W-:-:S05]  /*18f10*/  @!P4 IMAD.MOV.U32 R8, RZ, RZ, R17 ;  /* 0x000000ffff08c224 */ /* 0x010fca00078e0011 */
[----:B---3--:R0:W2:Y:S01]  /*18f20*/  @!P4 LDG.E.U16 R20, [R8.64] ;  /* 0x000000080814c981 */ /* 0x0080a2000c1e1500 */
[----:B------:R-:W-:-:S03]  /*18f30*/  PRMT R4, RZ, 0x7610, R4 ;  /* 0x00007610ff047816 */ /* 0x000fc60000000004 */
[----:B------:R-:W-:Y:S04]  /*18f40*/  STL [R1+0x1308], R2 ;  /* 0x0013080201007387 */ /* 0x000fe80000100800 */
[----:B------:R-:W3:Y:S01]  /*18f50*/  LDL.LU R17, [R1+0x144] ;  /* 0x0001440001117983 */ /* 0x000ee20000300800 */
[----:B0-----:R-:W-:Y:S02]  /*18f60*/  @!P0 IMAD.MOV.U32 R8, RZ, RZ, R11 ;  /* 0x000000ffff088224 */ /* 0x001fe400078e000b */
[----:B------:R-:W-:Y:S01]  /*18f70*/  @!P0 IMAD.MOV.U32 R9, RZ, RZ, R14 ;  /* 0x000000ffff098224 */ /* 0x000fe200078e000e */
[----:B------:R-:W-:Y:S04]  /*18f80*/  STS.U16 [R15+0x900], R16 ;  /* 0x000900100f007388 */ /* 0x000fe80000000400 */
[----:B------:R0:W4:Y:S04]  /*18f90*/  @!P0 LDG.E.U16 R4, [R8.64] ;  /* 0x0000000808048981 */ /* 0x000128000c1e1500 */
[----:B--2---:R1:W-:Y:S04]  /*18fa0*/  STL [R1+0x58], R20 ;  /* 0x0000581401007387 */ /* 0x0043e80000100800 */
[----:B-1----:R-:W2:Y:S04]  /*18fb0*/  LDL.LU R20, [R1+0x1354] ;  /* 0x0013540001147983 */ /* 0x002ea80000300800 */
[----:B------:R-:W3:Y:S04]  /*18fc0*/  LDL.LU R16, [R1+0x148] ;  /* 0x0001480001107983 */ /* 0x000ee80000300800 */
[----:B0-----:R-:W3:Y:S04]  /*18fd0*/  LDL R8, [R1+0x938] ;  /* 0x0009380001087983 */ /* 0x001ee80000100800 */
[----:B------:R-:W3:Y:S04]  /*18fe0*/  LDL R9, [R1+0x93c] ;  /* 0x00093c0001097983 */ /* 0x000ee80000100800 */
[----:B------:R-:W4:Y:S01]  /*18ff0*/  LDL R11, [R1+0x8b0] ;  /* 0x0008b000010b7983 */ /* 0x000f220000100800 */
[----:B--2---:R-:W-:-:S02]  /*19000*/  PRMT R20, RZ, 0x7610, R20 ;  /* 0x00007610ff147816 */ /* 0x004fc40000000014 */
[----:B---3--:R-:W-:-:S04]  /*19010*/  @!P4 LOP3.LUT R9, R9, R8, RZ, 0x3c, !PT ;  /* 0x000000080909c212 */ /* 0x008fc800078e3cff */
[----:B------:R-:W-:-:S04]  /*19020*/  @!P4 LOP3.LUT R8, R9, R8, RZ, 0x3c, !PT ;  /* 0x000000080908c212 */ /* 0x000fc800078e3cff */
[----:B------:R-:W-:-:S05]  /*19030*/  @!P4 LOP3.LUT R9, R9, R8, RZ, 0x3c, !PT ;  /* 0x000000080909c212 */ /* 0x000fca00078e3cff */
[----:B------:R-:W2:Y:S04]  /*19040*/  @!P4 LDG.E.U16 R20, [R8.64] ;  /* 0x000000080814c981 */ /* 0x000ea8000c1e1500 */
[----:B----4-:R0:W-:Y:S04]  /*19050*/  STL [R1+0x54], R4 ;  /* 0x0000540401007387 */ /* 0x0101e80000100800 */
[----:B------:R1:W-:Y:S04]  /*19060*/  STS.U16 [R15+0x980], R0 ;  /* 0x000980000f007388 */ /* 0x0003e80000000400 */
[----:B0-----:R-:W3:Y:S04]  /*19070*/  LDL R4, [R1+0x8b4] ;  /* 0x0008b40001047983 */ /* 0x001ee80000100800 */
[----:B-1----:R-:W4:Y:S04]  /*19080*/  LDL.LU R0, [R1+0x150] ;  /* 0x0001500001007983 */ /* 0x002f280000300800 */
[----:B------:R-:W3:Y:S04]  /*19090*/  LDL.LU R14, [R1+0x154] ;  /* 0x00015400010e7983 */ /* 0x000ee80000300800 */
[----:B--2---:R0:W-:Y:S04]  /*190a0*/  STL [R1+0x50], R20 ;  /* 0x0000501401007387 */ /* 0x0041e80000100800 */
[----:B0-----:R-:W2:Y:S04]  /*190b0*/  LDL.LU R20, [R1+0x1350] ;  /* 0x0013500001147983 */ /* 0x001ea80000300800 */
[----:B------:R-:W2:Y:S04]  /*190c0*/  LDL R8, [R1+0x930] ;  /* 0x0009300001087983 */ /* 0x000ea80000100800 */
[----:B------:R-:W2:Y:S01]  /*190d0*/  LDL R9, [R1+0x934] ;  /* 0x0009340001097983 */ /* 0x000ea20000100800 */
[----:B------:R-:W-:-:S02]  /*190e0*/  PRMT R12, RZ, 0x7610, R12 ;  /* 0x00007610ff0c7816 */ /* 0x000fc4000000000c */
[----:B--2---:R-:W-:-:S04]  /*190f0*/  @!P0 LOP3.LUT R9, R9, R8, RZ, 0x3c, !PT ;  /* 0x0000000809098212 */ /* 0x004fc800078e3cff */
[----:B------:R-:W-:-:S04]  /*19100*/  @!P0 LOP3.LUT R8, R9, R8, RZ, 0x3c, !PT ;  /* 0x0000000809088212 */ /* 0x000fc800078e3cff */
[----:B------:R-:W-:-:S05]  /*19110*/  @!P0 LOP3.LUT R9, R9, R8, RZ, 0x3c, !PT ;  /* 0x0000000809098212 */ /* 0x000fca00078e3cff */
[----:B------:R0:W2:Y:S04]  /*19120*/  @!P0 LDG.E.U16 R12, [R8.64] ;  /* 0x00000008080c8981 */ /* 0x0000a8000c1e1500 */
[----:B------:R1:W-:Y:S04]  /*19130*/  STS.U16 [R15+0x1100], R19 ;  /* 0x001100130f007388 */ /* 0x0003e80000000400 */
[----:B-1----:R-:W3:Y:S04]  /*19140*/  LDL.LU R19, [R1+0x134c] ;  /* 0x00134c0001137983 */ /* 0x002ee80000300800 */
[----:B0-----:R-:W3:Y:S04]  /*19150*/  LDL R8, [R1+0x8b8] ;  /* 0x0008b80001087983 */ /* 0x001ee80000100800 */
[----:B------:R-:W3:Y:S04]  /*19160*/  LDL R9, [R1+0x8bc] ;  /* 0x0008bc0001097983 */ /* 0x000ee80000100800 */
[----:B------:R-:W-:Y:S04]  /*19170*/  STS.U16 [R15+0x1180], R18 ;  /* 0x001180120f007388 */ /* 0x000fe80000000400 */
[----:B--2---:R0:W-:Y:S04]  /*19180*/  STL [R1+0x4c], R12 ;  /* 0x00004c0c01007387 */ /* 0x0041e80000100800 */
[----:B0-----:R-:W2:Y:S04]  /*19190*/  LDL.LU R12, [R1+0x158] ;  /* 0x00015800010c7983 */ /* 0x001ea80000300800 */
[----:B------:R-:W2:Y:S01]  /*191a0*/  LDL.LU R18, [R1+0x1348] ;  /* 0x0013480001127983 */ /* 0x000ea20000300800 */
[----:B---3--:R-:W-:-:S04]  /*191b0*/  @!P4 LOP3.LUT R9, R9, R8, RZ, 0x3c, !PT ;  /* 0x000000080909c212 */ /* 0x008fc800078e3cff */
[----:B------:R-:W-:-:S04]  /*191c0*/  @!P4 LOP3.LUT R8, R9, R8, RZ, 0x3c, !PT ;  /* 0x000000080908c212 */ /* 0x000fc800078e3cff */
[----:B------:R-:W-:Y:S02]  /*191d0*/  @!P4 LOP3.LUT R9, R9, R8, RZ, 0x3c, !PT ;  /* 0x000000080909c212 */ /* 0x000fe400078e3cff */
[----:B--2---:R-:W-:-:S06]  /*191e0*/  PRMT R18, RZ, 0x7610, R18 ;  /* 0x00007610ff127816 */ /* 0x004fcc0000000012 */
[----:B------:R-:W2:Y:S04]  /*191f0*/  @!P4 LDG.E.U16 R18, [R8.64] ;  /* 0x000000080812c981 */ /* 0x000ea8000c1e1500 */
[----:B--2---:R0:W-:Y:S04]  /*19200*/  STL [R1+0x48], R18 ;  /* 0x0000481201007387 */ /* 0x0041e80000100800 */
[----:B0-----:R-:W2:Y:S01]  /*19210*/  LDL.LU R18, [R1+0x1344] ;  /* 0x0013440001127983 */ /* 0x001ea20000300800 */
[----:B------:R-:W-:Y:S02]  /*19220*/  @!P0 IMAD.MOV.U32 R8, RZ, RZ, R4 ;  /* 0x000000ffff088224 */ /* 0x000fe400078e0004 */
[----:B------:R-:W-:Y:S01]  /*19230*/  @!P0 IMAD.MOV.U32 R9, RZ, RZ, R11 ;  /* 0x000000ffff098224 */ /* 0x000fe200078e000b */
[----:B--2---:R-:W-:-:S06]  /*19240*/  PRMT R18, RZ, 0x7610, R18 ;  /* 0x00007610ff127816 */ /* 0x004fcc0000000012 */
[----:B------:R-:W2:Y:S04]  /*19250*/  @!P0 LDG.E.U16 R18, [R8.64] ;  /* 0x0000000808128981 */ /* 0x000ea8000c1e1500 */
[----:B------:R0:W-:Y:S04]  /*19260*/  STS.U16 [R15+0x1900], R23 ;  /* 0x001900170f007388 */ /* 0x0001e80000000400 */
[----:B0-----:R-:W3:Y:S04]  /*19270*/  LDL.LU R23, [R1+0x160] ;  /* 0x0001600001177983 */ /* 0x001ee80000300800 */
[----:B------:R-:W3:Y:S04]  /*19280*/  LDL R11, [R1+0x7b0] ;  /* 0x0007b000010b7983 */ /* 0x000ee80000100800 */
[----:B------:R-:W3:Y:S04]  /*19290*/  LDL R4, [R1+0x7b4] ;  /* 0x0007b40001047983 */ /* 0x000ee80000100800 */
        /* <DEDUP_REMOVED lines=26> */
[----:B------:R-:W-:-:S02]  /*19440*/  PRMT R13, RZ, 0x7610, R13 ;  /* 0x00007610ff0d7816 */ /* 0x000fc4000000000d */
[----:B------:R-:W-:Y:S01]  /*19450*/  PRMT R3, RZ, 0x7610, R3 ;  /* 0x00007610ff037816 */ /* 0x000fe20000000003 */
[----:B----4-:R0:W-:Y:S04]  /*19460*/  STS.U16 [R15+0x2180], R0 ;  /* 0x002180000f007388 */ /* 0x0101e80000000400 */
[----:B0-----:R-:W4:Y:S01]  /*19470*/  LDL.LU R0, [R1+0x132c] ;  /* 0x00132c0001007983 */ /* 0x001f220000300800 */
[----:B---3--:R-:W-:-:S04]  /*19480*/  @!P4 LOP3.LUT R9, R9, R8, RZ, 0x3c, !PT ;  /* 0x000000080909c212 */ /* 0x008fc800078e3cff */
[----:B------:R-:W-:-:S04]  /*19490*/  @!P4 LOP3.LUT R8, R9, R8, RZ, 0x3c, !PT ;  /* 0x000000080908c212 */ /* 0x000fc800078e3cff */
[----:B------:R-:W-:-:S05]  /*194a0*/  @!P4 LOP3.LUT R9, R9, R8, RZ, 0x3c, !PT ;  /* 0x000000080909c212 */ /* 0x000fca00078e3cff */
[----:B------:R0:W3:Y:S02]  /*194b0*/  @!P4 LDG.E.U16 R13, [R8.64] ;  /* 0x00000008080dc981 */ /* 0x0000e4000c1e1500 */
[----:B0-----:R-:W-:Y:S02]  /*194c0*/  @!P0 IMAD.MOV.U32 R8, RZ, RZ, R4 ;  /* 0x000000ffff088224 */ /* 0x001fe400078e0004 */
[----:B------:R-:W-:-:S05]  /*194d0*/  @!P0 IMAD.MOV.U32 R9, RZ, RZ, R11 ;  /* 0x000000ffff098224 */ /* 0x000fca00078e000b */
[----:B------:R0:W2:Y:S04]  /*194e0*/  @!P0 LDG.E.U16 R3, [R8.64] ;  /* 0x0000000808038981 */ /* 0x0000a8000c1e1500 */
[----:B0-----:R-:W2:Y:S04]  /*194f0*/  LDL R8, [R1+0x738] ;  /* 0x0007380001087983 */ /* 0x001ea80000100800 */
[----:B------:R-:W2:Y:S01]  /*19500*/  LDL R9, [R1+0x73c] ;  /* 0x00073c0001097983 */ /* 0x000ea20000100800 */
[----:B------:R-:W-:-:S03]  /*19510*/  PRMT R7, RZ, 0x7610, R7 ;  /* 0x00007610ff077816 */ /* 0x000fc60000000007 */
[----:B------:R0:W-:Y:S04]  /*19520*/  STS.U16 [R15+0x2900], R14 ;  /* 0x0029000e0f007388 */ /* 0x0001e80000000400 */
[----:B------:R-:W-:Y:S04]  /*19530*/  STS.U16 [R15+0x2980], R12 ;  /* 0x0029800c0f007388 */ /* 0x000fe80000000400 */
[----:B0-----:R-:W4:Y:S04]  /*19540*/  LDL R14, [R1+0x734] ;  /* 0x00073400010e7983 */ /* 0x001f280000100800 */
[----:B---3--:R0:W-:Y:S04]  /*19550*/  STL [R1+0x38], R13 ;  /* 0x0000380d01007387 */ /* 0x0081e80000100800 */
[----:B0-----:R-:W3:Y:S04]  /*19560*/  LDL R13, [R1+0x6bc] ;  /* 0x0006bc00010d7983 */ /* 0x001ee80000100800 */
[----:B------:R-:W3:Y:S04]  /*19570*/  LDL.LU R11, [R1+0x180] ;  /* 0x00018000010b7983 */ /* 0x000ee80000300800 */
[----:B------:R-:W3:Y:S01]  /*19580*/  LDL R4, [R1+0x6b0] ;  /* 0x0006b00001047983 */ /* 0x000ee20000100800 */
[----:B--2---:R-:W-:-:S04]  /*19590*/  @!P4 LOP3.LUT R9, R9, R8, RZ, 0x3c, !PT ;  /* 0x000000080909c212 */ /* 0x004fc800078e3cff */
[C---:B------:R-:W-:Y:S01]  /*195a0*/  @!P4 LOP3.LUT R8, R9.reuse, R8, RZ, 0x3c, !PT ;  /* 0x000000080908c212 */ /* 0x040fe200078e3cff */
[----:B------:R0:W-:Y:S03]  /*195b0*/  STL [R1+0x34], R3 ;  /* 0x0000340301007387 */ /* 0x0001e60000100800 */
[----:B------:R-:W-:-:S05]  /*195c0*/  @!P4 LOP3.LUT R9, R9, R8, RZ, 0x3c, !PT ;  /* 0x000000080909c212 */ /* 0x000fca00078e3cff */
[----:B------:R1:W2:Y:S04]  /*195d0*/  @!P4 LDG.E.U16 R7, [R8.64] ;  /* 0x000000080807c981 */ /* 0x0002a8000c1e1500 */
[----:B0-----:R-:W2:Y:S04]  /*195e0*/  LDL R3, [R1+0x6b4] ;  /* 0x0006b40001037983 */ /* 0x001ea80000100800 */
[----:B------:R-:W2:Y:S04]  /*195f0*/  LDL.LU R12, [R1+0x184] ;  /* 0x00018400010c7983 */ /* 0x000ea80000300800 */
[----:B-1----:R-:W2:Y:S01]  /*19600*/  LDL R9, [R1+0x730] ;  /* 0x0007300001097983 */ /* 0x002ea20000100800 */
[----:B----4-:R-:W-:Y:S01]  /*19610*/  PRMT R0, RZ, 0x7610, R0 ;  /* 0x00007610ff007816 */ /* 0x010fe20000000000 */
[----:B------:R-:W-:-:S02]  /*19620*/  @!P0 IMAD.MOV.U32 R8, RZ, RZ, R14 ;  /* 0x000000ffff088224 */ /* 0x000fc400078e000e */
[----:B------:R0:W-:Y:S04]  /*19630*/  STS.U16 [R15+0x3100], R23 ;  /* 0x003100170f007388 */ /* 0x0001e80000000400 */
[----:B0-----:R-:W4:Y:S04]  /*19640*/  LDL R23, [R1+0x638] ;  /* 0x0006380001177983 */ /* 0x001f280000100800 */
[----:B--2---:R-:W2:Y:S04]  /*19650*/  @!P0 LDG.E.U16 R0, [R8.64] ;  /* 0x0000000808008981 */ /* 0x004ea8000c1e1500 */
[----:B------:R0:W-:Y:S04]  /*19660*/  STL [R1+0x30], R7 ;  /* 0x0000300701007387 */ /* 0x0001e80000100800 */
[----:B0-----:R-:W3:Y:S04]  /*19670*/  LDL R7, [R1+0x63c] ;  /* 0x00063c0001077983 */ /* 0x001ee80000100800 */
[----:B------:R-:W3:Y:S04]  /*19680*/  LDL.LU R14, [R1+0x188] ;  /* 0x00018800010e7983 */ /* 0x000ee80000300800 */
[----:B--2---:R0:W-:Y:S04]  /*19690*/  STL [R1+0x2c], R0 ;  /* 0x00002c0001007387 */ /* 0x0041e80000100800 */
[----:B0-----:R-:W2:Y:S04]  /*196a0*/  LDL.LU R0, [R1+0x1328] ;  /* 0x0013280001007983 */ /* 0x001ea80000300800 */
[----:B------:R-:W3:Y:S04]  /*196b0*/  LDL.LU R8, [R1+0x164] ;  /* 0x0001640001087983 */ /* 0x000ee80000300800 */
[----:B------:R-:W4:Y:S01]  /*196c0*/  LDL R9, [R1+0x6b8] ;  /* 0x0006b80001097983 */ /* 0x000f220000100800 */
[----:B--2---:R-:W-:-:S03]  /*196d0*/  PRMT R0, RZ, 0x7610, R0 ;  /* 0x00007610ff007816 */ /* 0x004fc60000000000 */
[----:B---3--:R0:W-:Y:S02]  /*196e0*/  STS.U16 [R15+0x3180], R8 ;  /* 0x003180080f007388 */ /* 0x0081e40000000400 */
[----:B0-----:R-:W-:Y:S02]  /*196f0*/  @!P4 IMAD.MOV.U32 R8, RZ, RZ, R13 ;  /* 0x000000ffff08c224 */ /* 0x001fe400078e000d */
[----:B------:R-:W2:Y:S04]  /*19700*/  LDL.LU R13, [R1+0x190] ;  /* 0x00019000010d7983 */ /* 0x000ea80000300800 */
[----:B----4-:R-:W3:Y:S04]  /*19710*/  @!P4 LDG.E.U16 R0, [R8.64] ;  /* 0x000000080800c981 */ /* 0x010ee8000c1e1500 */
[----:B---3--:R0:W-:Y:S04]  /*19720*/  STL [R1+0x28], R0 ;  /* 0x0000280001007387 */ /* 0x0081e80000100800 */
[----:B0-----:R-:W3:Y:S04]  /*19730*/  LDL.LU R0, [R1+0x1324] ;  /* 0x0013240001007983 */ /* 0x001ee80000300800 */
[----:B------:R-:W4:Y:S01]  /*19740*/  LDL.LU R9, [R1+0x168] ;  /* 0x0001680001097983 */ /* 0x000f220000300800 */
[----:B------:R-:W-:-:S03]  /*19750*/  @!P0 IMAD.MOV.U32 R8, RZ, RZ, R3 ;  /* 0x000000ffff088224 */ /* 0x000fc600078e0003 */
[----:B------:R-:W2:Y:S01]  /*19760*/  LDL R3, [R1+0x5bc] ;  /* 0x0005bc0001037983 */ /* 0x000ea20000100800 */
[----:B---3--:R-:W-:-:S03]  /*19770*/  PRMT R0, RZ, 0x7610, R0 ;  /* 0x00007610ff007816 */ /* 0x008fc60000000000 */
[----:B----4-:R0:W-:Y:S02]  /*19780*/  STS.U16 [R15+0x3900], R9 ;  /* 0x003900090f007388 */ /* 0x0101e40000000400 */
[----:B0-----:R-:W-:Y:S02]  /*19790*/  @!P0 IMAD.MOV.U32 R9, RZ, RZ, R4 ;  /* 0x000000ffff098224 */ /* 0x001fe400078e0004 */
[----:B------:R-:W3:Y:S04]  /*197a0*/  LDL R4, [R1+0x5b8] ;  /* 0x0005b80001047983 */ /* 0x000ee80000100800 */
[----:B------:R-:W4:Y:S04]  /*197b0*/  @!P0 LDG.E.U16 R0, [R8.64] ;  /* 0x0000000808008981 */ /* 0x000f28000c1e1500 */
[----:B----4-:R0:W-:Y:S04]  /*197c0*/  STL [R1+0x24], R0 ;  /* 0x0000240001007387 */ /* 0x0101e80000100800 */
[----:B0-----:R-:W4:Y:S04]  /*197d0*/  LDL.LU R0, [R1+0x1320] ;  /* 0x0013200001007983 */ /* 0x001f280000300800 */
[----:B------:R-:W2:Y:S01]  /*197e0*/  LDL.LU R9, [R1+0x16c] ;  /* 0x00016c0001097983 */ /* 0x000ea20000300800 */
[----:B------:R-:W-:Y:S01]  /*197f0*/  PRMT R5, RZ, 0x7610, R5 ;  /* 0x00007610ff057816 */ /* 0x000fe20000000005 */
[----:B------:R-:W-:Y:S01]  /*19800*/  @!P4 IMAD.MOV.U32 R8, RZ, RZ, R7 ;  /* 0x000000ffff08c224 */ /* 0x000fe200078e0007 */
[----:B------:R-:W-:Y:S01]  /*19810*/  PRMT R28, RZ, 0x7610, R28 ;  /* 0x00007610ff1c7816 */ /* 0x000fe2000000001c */
[----:B------:R-:W3:Y:S04]  /*19820*/  LDL R7, [R1+0x5b0] ;  /* 0x0005b00001077983 */ /* 0x000ee80000100800 */
[----:B--2---:R0:W-:Y:S02]  /*19830*/  STS.U16 [R15+0x3980], R9 ;  /* 0x003980090f007388 */ /* 0x0041e40000000400 */
[----:B0-----:R-:W-:-:S05]  /*19840*/  @!P4 IMAD.MOV.U32 R9, RZ, RZ, R23 ;  /* 0x000000ffff09c224 */ /* 0x001fca00078e0017 */
[----:B------:R0:W2:Y:S04]  /*19850*/  @!P4 LDG.E.U16 R5, [R8.64] ;  /* 0x000000080805c981 */ /* 0x0000a8000c1e1500 */
[----:B0-----:R-:W3:Y:S04]  /*19860*/  LDL R8, [R1+0x630] ;  /* 0x0006300001087983 */ /* 0x001ee80000100800 */
[----:B------:R-:W3:Y:S01]  /*19870*/  LDL R9, [R1+0x634] ;  /* 0x0006340001097983 */ /* 0x000ee20000100800 */
[----:B----4-:R-:W-:-:S03]  /*19880*/  PRMT R0, RZ, 0x7610, R0 ;  /* 0x00007610ff007816 */ /* 0x010fc60000000000 */
[----:B--2---:R0:W-:Y:S04]  /*19890*/  STL [R1+0x20], R5 ;  /* 0x0000200501007387 */ /* 0x0041e80000100800 */
[----:B0-----:R-:W2:Y:S01]  /*198a0*/  LDL R5, [R1+0x5b4] ;  /* 0x0005b40001057983 */ /* 0x001ea20000100800 */
[----:B---3--:R-:W-:-:S03]  /*198b0*/  @!P0 LOP3.LUT R9, R9, R8, RZ, 0x3c, !PT ;  /* 0x0000000809098212 */ /* 0x008fc600078e3cff */
[----:B------:R-:W3:Y:S01]  /*198c0*/  LDL.LU R23, [R1+0x198] ;  /* 0x0001980001177983 */ /* 0x000ee20000300800 */
[----:B------:R-:W-:-:S04]  /*198d0*/  @!P0 LOP3.LUT R8, R9, R8, RZ, 0x3c, !PT ;  /* 0x0000000809088212 */ /* 0x000fc800078e3cff */
[----:B------:R-:W-:-:S05]  /*198e0*/  @!P0 LOP3.LUT R9, R9, R8, RZ, 0x3c, !PT ;  /* 0x0000000809098212 */ /* 0x000fca00078e3cff */
[----:B------:R0:W4:Y:S02]  /*198f0*/  @!P0 LDG.E.U16 R28, [R8.64] ;  /* 0x00000008081c8981 */ /* 0x000124000c1e1500 */
[----:B0-----:R-:W-:Y:S02]  /*19900*/  @!P4 IMAD.MOV.U32 R8, RZ, RZ, R3 ;  /* 0x000000ffff08c224 */ /* 0x001fe400078e0003 */
[----:B------:R-:W-:-:S05]  /*19910*/  @!P4 IMAD.MOV.U32 R9, RZ, RZ, R4 ;  /* 0x000000ffff09c224 */ /* 0x000fca00078e0004 */
[----:B------:R0:W3:Y:S01]  /*19920*/  @!P4 LDG.E.U16 R0, [R8.64] ;  /* 0x000000080800c981 */ /* 0x0000e2000c1e1500 */
[----:B------:R-:W-:-:S03]  /*19930*/  PRMT R2, RZ, 0x7610, R2 ;  /* 0x00007610ff027816 */ /* 0x000fc60000000002 */
[----:B------:R1:W-:Y:S01]  /*19940*/  STS.U16 [R15+0x4100], R11 ;  /* 0x0041000b0f007388 */ /* 0x0003e20000000400 */
[----:B0-----:R-:W-:-:S03]  /*19950*/  @!P0 IMAD.MOV.U32 R9, RZ, RZ, R7 ;  /* 0x000000ffff098224 */ /* 0x001fc600078e0007 */
[----:B------:R-:W-:Y:S04]  /*19960*/  STS.U16 [R15+0x4180], R12 ;  /* 0x0041800c0f007388 */ /* 0x000fe80000000400 */
[----:B-1----:R-:W3:Y:S01]  /*19970*/  LDL.LU R11, [R1+0x1a0] ;  /* 0x0001a000010b7983 */ /* 0x002ee20000300800 */
[----:B--2---:R-:W-:-:S05]  /*19980*/  @!P0 IMAD.MOV.U32 R8, RZ, RZ, R5 ;  /* 0x000000ffff088224 */ /* 0x004fca00078e0005 */
[----:B------:R0:W2:Y:S04]  /*19990*/  @!P0 LDG.E.U16 R2, [R8.64] ;  /* 0x0000000808028981 */ /* 0x0000a8000c1e1500 */
[----:B----4-:R1:W-:Y:S04]  /*199a0*/  STL [R1+0x1c], R28 ;  /* 0x00001c1c01007387 */ /* 0x0103e80000100800 */
[----:B------:R-:W4:Y:S04]  /*199b0*/  LDL R4, [R1+0x530] ;  /* 0x0005300001047983 */ /* 0x000f280000100800 */
[----:B------:R-:W4:Y:S04]  /*199c0*/  LDL R3, [R1+0x534] ;  /* 0x0005340001037983 */ /* 0x000f280000100800 */
[----:B-1----:R-:W4:Y:S04]  /*199d0*/  LDL R28, [R1+0x53c] ;  /* 0x00053c00011c7983 */ /* 0x002f280000100800 */
[----:B------:R-:W4:Y:S04]  /*199e0*/  LDL.LU R12, [R1+0x1a4] ;  /* 0x0001a400010c7983 */ /* 0x000f280000300800 */
[----:B---3--:R1:W-:Y:S04]  /*199f0*/  STL [R1+0x18], R0 ;  /* 0x0000180001007387 */ /* 0x0083e80000100800 */
[----:B-1----:R-:W3:Y:S04]  /*19a00*/  LDL.LU R0, [R1+0x131c] ;  /* 0x00131c0001007983 */ /* 0x002ee80000300800 */
[----:B0-----:R-:W4:Y:S04]  /*19a10*/  LDL R9, [R1+0x538] ;  /* 0x0005380001097983 */ /* 0x001f280000100800 */
[----:B------:R0:W-:Y:S04]  /*19a20*/  STS.U16 [R15+0x4900], R14 ;  /* 0x0049000e0f007388 */ /* 0x0001e80000000400 */
[----:B------:R-:W4:Y:S04]  /*19a30*/  LDL R7, [R1+0x4bc] ;  /* 0x0004bc0001077983 */ /* 0x000f280000100800 */
[----:B------:R-:W4:Y:S04]  /*19a40*/  LDL R5, [R1+0x4b0] ;  /* 0x0004b00001057983 */ /* 0x000f280000100800 */
[----:B0-----:R-:W4:Y:S04]  /*19a50*/  LDL R14, [R1+0x4b8] ;  /* 0x0004b800010e7983 */ /* 0x001f280000100800 */
[----:B------:R-:W-:Y:S04]  /*19a60*/  STS.U16 [R15+0x4980], R13 ;  /* 0x0049800d0f007388 */ /* 0x000fe80000000400 */
[----:B--2---:R0:W-:Y:S04]  /*19a70*/  STL [R1+0x14], R2 ;  /* 0x0000140201007387 */ /* 0x0041e80000100800 */
[----:B0-----:R-:W2:Y:S04]  /*19a80*/  LDL R2, [R1+0x4b4] ;  /* 0x0004b40001027983 */ /* 0x001ea80000100800 */
[----:B------:R-:W2:Y:S04]  /*19a90*/  LDL.LU R13, [R1+0x1a8] ;  /* 0x0001a800010d7983 */ /* 0x000ea80000300800 */
[----:B---3--:R0:W-:Y:S04]  /*19aa0*/  STS.U16 [R15+0x5100], R0 ;  /* 0x005100000f007388 */ /* 0x0081e80000000400 */
[----:B0-----:R-:W3:Y:S01]  /*19ab0*/  LDL.LU R0, [R1+0x1318] ;  /* 0x0013180001007983 */ /* 0x001ee20000300800 */
[----:B------:R-:W-:Y:S01]  /*19ac0*/  PRMT R10, RZ, 0x7610, R10 ;  /* 0x00007610ff0a7816 */ /* 0x000fe2000000000a */
[----:B----4-:R-:W-:Y:S01]  /*19ad0*/  @!P4 IMAD.MOV.U32 R8, RZ, RZ, R28 ;  /* 0x000000ffff08c224 */ /* 0x010fe200078e001c */
[----:B------:R-:W-:-:S04]  /*19ae0*/  PRMT R21, RZ, 0x7610, R21 ;  /* 0x00007610ff157816 */ /* 0x000fc80000000015 */
[----:B------:R0:W4:Y:S01]  /*19af0*/  @!P4 LDG.E.U16 R10, [R8.64] ;  /* 0x00000008080ac981 */ /* 0x000122000c1e1500 */
[----:B------:R-:W-:Y:S01]  /*19b00*/  PRMT R6, RZ, 0x7610, R6 ;  /* 0x00007610ff067816 */ /* 0x000fe20000000006 */
[----:B0-----:R-:W-:Y:S02]  /*19b10*/  @!P0 IMAD.MOV.U32 R8, RZ, RZ, R3 ;  /* 0x000000ffff088224 */ /* 0x001fe400078e0003 */
[----:B------:R-:W-:Y:S01]  /*19b20*/  @!P0 IMAD.MOV.U32 R9, RZ, RZ, R4 ;  /* 0x000000ffff098224 */ /* 0x000fe200078e0004 */
[----:B------:R-:W4:Y:S04]  /*19b30*/  LDL R3, [R1+0x43c] ;  /* 0x00043c0001037983 */ /* 0x000f280000100800 */
[----:B------:R0:W4:Y:S04]  /*19b40*/  @!P0 LDG.E.U16 R21, [R8.64] ;  /* 0x0000000808158981 */ /* 0x000128000c1e1500 */
[----:B------:R-:W4:Y:S01]  /*19b50*/  LDL R4, [R1+0x438] ;  /* 0x0004380001047983 */ /* 0x000f220000100800 */
[----:B0-----:R-:W-:-:S02]  /*19b60*/  @!P4 IMAD.MOV.U32 R8, RZ, RZ, R7 ;  /* 0x000000ffff08c224 */ /* 0x001fc400078e0007 */
[----:B------:R-:W-:-:S05]  /*19b70*/  @!P4 IMAD.MOV.U32 R9, RZ, RZ, R14 ;  /* 0x000000ffff09c224 */ /* 0x000fca00078e000e */
[----:B------:R0:W4:Y:S02]  /*19b80*/  @!P4 LDG.E.U16 R6, [R8.64] ;  /* 0x000000080806c981 */ /* 0x000124000c1e1500 */
[----:B0-----:R-:W-:Y:S02]  /*19b90*/  @!P0 IMAD.MOV.U32 R9, RZ, RZ, R5 ;  /* 0x000000ffff098224 */ /* 0x001fe400078e0005 */
[----:B--2---:R-:W-:Y:S01]  /*19ba0*/  @!P0 IMAD.MOV.U32 R8, RZ, RZ, R2 ;  /* 0x000000ffff088224 */ /* 0x004fe200078e0002 */
[----:B---3--:R-:W-:-:S06]  /*19bb0*/  PRMT R0, RZ, 0x7610, R0 ;  /* 0x00007610ff007816 */ /* 0x008fcc0000000000 */
[----:B------:R-:W2:Y:S04]  /*19bc0*/  @!P0 LDG.E.U16 R0, [R8.64] ;  /* 0x0000000808008981 */ /* 0x000ea8000c1e1500 */
[----:B----4-:R0:W-:Y:S04]  /*19bd0*/  STL [R1+0x10], R10 ;  /* 0x0000100a01007387 */ /* 0x0101e80000100800 */
[----:B------:R-:W-:Y:S04]  /*19be0*/  STS.U16 [R15+0x5180], R23 ;  /* 0x005180170f007388 */ /* 0x000fe80000000400 */
[----:B0-----:R-:W3:Y:S04]  /*19bf0*/  LDL.LU R10, [R1+0x1b0] ;  /* 0x0001b000010a7983 */ /* 0x001ee80000300800 */
[----:B------:R-:W4:Y:S04]  /*19c00*/  LDL.LU R14, [R1+0x1b4] ;  /* 0x0001b400010e7983 */ /* 0x000f280000300800 */
[----:B------:R-:W3:Y:S04]  /*19c10*/  LDL R7, [R1+0x430] ;  /* 0x0004300001077983 */ /* 0x000ee80000100800 */
[----:B------:R-:W3:Y:S04]  /*19c20*/  LDL R2, [R1+0x434] ;  /* 0x0004340001027983 */ /* 0x000ee80000100800 */
[----:B------:R0:W-:Y:S04]  /*19c30*/  STS.U16 [R15+0x5900], R11 ;  /* 0x0059000b0f007388 */ /* 0x0001e80000000400 */
[----:B0-----:R-:W4:Y:S04]  /*19c40*/  LDL.LU R11, [R1+0x1b8] ;  /* 0x0001b800010b7983 */ /* 0x001f280000300800 */
[----:B--2---:R-:W-:Y:S04]  /*19c50*/  STL [R1+0x129c], R0 ;  /* 0x00129c0001007387 */ /* 0x004fe80000100800 */
[----:B------:R0:W-:Y:S04]  /*19c60*/  STL [R1+0x8], R6 ;  /* 0x0000080601007387 */ /* 0x0001e80000100800 */
[----:B------:R-:W2:Y:S04]  /*19c70*/  LDL R5, [R1+0x3bc] ;  /* 0x0003bc0001057983 */ /* 0x000ea80000100800 */
[----:B0-----:R-:W4:Y:S01]  /*19c80*/  LDL R6, [R1+0x3b8] ;  /* 0x0003b80001067983 */ /* 0x001f220000100800 */
[----:B------:R-:W-:Y:S01]  /*19c90*/  PRMT R27, RZ, 0x7610, R27 ;  /* 0x00007610ff1b7816 */ /* 0x000fe2000000001b */
[----:B------:R-:W-:-:S02]  /*19ca0*/  @!P4 IMAD.MOV.U32 R8, RZ, RZ, R3 ;  /* 0x000000ffff08c224 */ /* 0x000fc400078e0003 */
[----:B------:R-:W-:Y:S01]  /*19cb0*/  @!P4 IMAD.MOV.U32 R9, RZ, RZ, R4 ;  /* 0x000000ffff09c224 */ /* 0x000fe200078e0004 */
[----:B------:R-:W-:Y:S02]  /*19cc0*/  PRMT R25, RZ, 0x7610, R25 ;  /* 0x00007610ff197816 */ /* 0x000fe40000000019 */
[----:B------:R-:W-:Y:S01]  /*19cd0*/  PRMT R19, RZ, 0x7610, R19 ;  /* 0x00007610ff137816 */ /* 0x000fe20000000013 */
[----:B------:R0:W-:Y:S04]  /*19ce0*/  STS.U16 [R15+0x5980], R12 ;  /* 0x0059800c0f007388 */ /* 0x0001e80000000400 */
[----:B------:R3:W4:Y:S04]  /*19cf0*/  @!P4 LDG.E.U16 R27, [R8.64] ;  /* 0x00000008081bc981 */ /* 0x000728000c1e1500 */
[----:B------:R-:W4:Y:S04]  /*19d00*/  LDL R3, [R1+0x3b4] ;  /* 0x0003b40001037983 */ /* 0x000f280000100800 */
[----:B0-----:R-:W4:Y:S01]  /*19d10*/  LDL.LU R12, [R1+0x1c0] ;  /* 0x0001c000010c7983 */ /* 0x001f220000300800 */
[----:B---3--:R-:W-:-:S02]  /*19d20*/  @!P0 IMAD.MOV.U32 R8, RZ, RZ, R2 ;  /* 0x000000ffff088224 */ /* 0x008fc400078e0002 */
[----:B------:R-:W-:-:S05]  /*19d30*/  @!P0 IMAD.MOV.U32 R9, RZ, RZ, R7 ;  /* 0x000000ffff098224 */ /* 0x000fca00078e0007 */
[----:B------:R2:W3:Y:S02]  /*19d40*/  @!P0 LDG.E.U16 R25, [R8.64] ;  /* 0x0000000808198981 */ /* 0x0004e4000c1e1500 */
[----:B--2---:R-:W-:Y:S02]  /*19d50*/  @!P4 IMAD.MOV.U32 R8, RZ, RZ, R5 ;  /* 0x000000ffff08c224 */ /* 0x004fe400078e0005 */
[----:B----4-:R-:W-:-:S05]  /*19d60*/  @!P4 IMAD.MOV.U32 R9, RZ, RZ, R6 ;  /* 0x000000ffff09c224 */ /* 0x010fca00078e0006 */
[----:B------:R-:W2:Y:S04]  /*19d70*/  @!P4 LDG.E.U16 R19, [R8.64] ;  /* 0x000000080813c981 */ /* 0x000ea8000c1e1500 */
[----:B------:R-:W-:Y:S04]  /*19d80*/  STL [R1+0x12a0], R27 ;  /* 0x0012a01b01007387 */ /* 0x000fe80000100800 */
[----:B------:R-:W4:Y:S04]  /*19d90*/  LDL R4, [R1+0x3b0] ;  /* 0x0003b00001047983 */ /* 0x000f280000100800 */
[----:B------:R0:W-:Y:S04]  /*19da0*/  STS.U16 [R15+0x6100], R13 ;  /* 0x0061000d0f007388 */ /* 0x0001e80000000400 */
[----:B0-----:R-:W4:Y:S04]  /*19db0*/  LDL.LU R13, [R1+0x1c4] ;  /* 0x0001c400010d7983 */ /* 0x001f280000300800 */
[----:B------:R-:W4:Y:S04]  /*19dc0*/  LDL R2, [R1+0x338] ;  /* 0x0003380001027983 */ /* 0x000f280000100800 */
[----:B------:R-:W4:Y:S04]  /*19dd0*/  LDL R0, [R1+0x33c] ;  /* 0x00033c0001007983 */ /* 0x000f280000100800 */
[----:B------:R-:W-:Y:S04]  /*19de0*/  STL [R1+0xc], R21 ;  /* 0x00000c1501007387 */ /* 0x000fe80000100800 */
[----:B---3--:R-:W-:Y:S04]  /*19df0*/  STL [R1+0x12a4], R25 ;  /* 0x0012a41901007387 */ /* 0x008fe80000100800 */
[----:B------:R-:W3:Y:S04]  /*19e00*/  LDL.LU R7, [R1+0x1cc] ;  /* 0x0001cc0001077983 */ /* 0x000ee80000300800 */
[----:B------:R-:W3:Y:S04]  /*19e10*/  LDL R5, [R1+0x334] ;  /* 0x0003340001057983 */ /* 0x000ee80000100800 */
[----:B--2---:R-:W-:Y:S04]  /*19e20*/  STL [R1+0x12a8], R19 ;  /* 0x0012a81301007387 */ /* 0x004fe80000100800 */
[----:B------:R-:W2:Y:S01]  /*19e30*/  LDL R6, [R1+0x330] ;  /* 0x0003300001067983 */ /* 0x000ea20000100800 */
[----:B------:R-:W-:Y:S01]  /*19e40*/  PRMT R16, RZ, 0x7610, R16 ;  /* 0x00007610ff107816 */ /* 0x000fe20000000010 */
[----:B------:R-:W-:-:S02]  /*19e50*/  @!P0 IMAD.MOV.U32 R8, RZ, RZ, R3 ;  /* 0x000000ffff088224 */ /* 0x000fc400078e0003 */
[----:B----4-:R-:W-:Y:S01]  /*19e60*/  @!P0 IMAD.MOV.U32 R9, RZ, RZ, R4 ;  /* 0x000000ffff098224 */ /* 0x010fe200078e0004 */
[----:B------:R0:W-:Y:S04]  /*19e70*/  STS.U16 [R15+0x6180], R10 ;  /* 0x0061800a0f007388 */ /* 0x0001e80000000400 */
[----:B------:R-:W-:Y:S04]  /*19e80*/  STS.U16 [R15+0x6900], R14 ;  /* 0x0069000e0f007388 */ /* 0x000fe80000000400 */
[----:B------:R1:W4:Y:S04]  /*19e90*/  @!P0 LDG.E.U16 R16, [R8.64] ;  /* 0x0000000808108981 */ /* 0x000328000c1e1500 */
[----:B------:R0:W-:Y:S04]  /*19ea0*/  STS.U16 [R15+0x6980], R11 ;  /* 0x0069800b0f007388 */ /* 0x0001e80000000400 */
[----:B------:R-:W4:Y:S01]  /*19eb0*/  LDL R4, [R1+0x2a4] ;  /* 0x0002a40001047983 */ /* 0x000f220000100800 */
[----:B-1----:R-:W-:-:S03]  /*19ec0*/  PRMT R8, RZ, 0x7610, R8 ;  /* 0x00007610ff087816 */ /* 0x002fc60000000008 */
[----:B------:R-:W4:Y:S01]  /*19ed0*/  LDL R3, [R1+0x2a8] ;  /* 0x0002a80001037983 */ /* 0x000f220000100800 */
[----:B0-----:R-:W-:Y:S02]  /*19ee0*/  @!P4 IMAD.MOV.U32 R10, RZ, RZ, R0 ;  /* 0x000000ffff0ac224 */ /* 0x001fe400078e0000 */
[----:B------:R-:W-:Y:S01]  /*19ef0*/  @!P4 IMAD.MOV.U32 R11, RZ, RZ, R2 ;  /* 0x000000ffff0bc224 */ /* 0x000fe200078e0002 */
[----:B------:R-:W-:Y:S01]  /*19f00*/  PRMT R9, RZ, 0x7610, R9 ;  /* 0x00007610ff097816 */ /* 0x000fe20000000009 */
[----:B------:R-:W4:Y:S04]  /*19f10*/  LDL.LU R14, [R1+0x1c8] ;  /* 0x0001c800010e7983 */ /* 0x000f280000300800 */
[----:B------:R3:W4:Y:S02]  /*19f20*/  @!P4 LDG.E.U16 R8, [R10.64] ;  /* 0x000000080a08c981 */ /* 0x000724000c1e1500 */
[----:B---3--:R-:W-:-:S02]  /*19f30*/  @!P0 IMAD.MOV.U32 R10, RZ, RZ, R5 ;  /* 0x000000ffff0a8224 */ /* 0x008fc400078e0005 */
[----:B--2---:R-:W-:-:S05]  /*19f40*/  @!P0 IMAD.MOV.U32 R11, RZ, RZ, R6 ;  /* 0x000000ffff0b8224 */ /* 0x004fca00078e0006 */
[----:B------:R0:W2:Y:S04]  /*19f50*/  @!P0 LDG.E.U16 R9, [R10.64] ;  /* 0x000000080a098981 */ /* 0x0000a8000c1e1500 */
[----:B------:R1:W-:Y:S04]  /*19f60*/  STS.U16 [R15+0x7100], R12 ;  /* 0x0071000c0f007388 */ /* 0x0003e80000000400 */
[----:B----4-:R-:W-:Y:S04]  /*19f70*/  STL [R1+0x12ac], R16 ;  /* 0x0012ac1001007387 */ /* 0x010fe80000100800 */
[----:B------:R-:W3:Y:S04]  /*19f80*/  LDL R2, [R1+0x29c] ;  /* 0x00029c0001027983 */ /* 0x000ee80000100800 */
[----:B------:R-:W4:Y:S01]  /*19f90*/  LDL R0, [R1+0x2a0] ;  /* 0x0002a00001007983 */ /* 0x000f220000100800 */
[----:B0-----:R-:W-:-:S03]  /*19fa0*/  PRMT R10, RZ, 0x7610, R10 ;  /* 0x00007610ff0a7816 */ /* 0x001fc6000000000a */
[----:B------:R0:W-:Y:S01]  /*19fb0*/  STS.U16 [R15+0x7180], R13 ;  /* 0x0071800d0f007388 */ /* 0x0001e20000000400 */
[----:B-1----:R-:W-:-:S03]  /*19fc0*/  @!P4 IMAD.MOV.U32 R12, RZ, RZ, R3 ;  /* 0x000000ffff0cc224 */ /* 0x002fc600078e0003 */
[----:B------:R1:W-:Y:S01]  /*19fd0*/  STL [R1+0x12b0], R8 ;  /* 0x0012b00801007387 */ /* 0x0003e20000100800 */
[----:B0-----:R-:W-:-:S03]  /*19fe0*/  @!P4 IMAD.MOV.U32 R13, RZ, RZ, R4 ;  /* 0x000000ffff0dc224 */ /* 0x001fc600078e0004 */
[----:B------:R-:W4:Y:S04]  /*19ff0*/  LDL.LU R21, [R1+0x1f0] ;  /* 0x0001f00001157983 */ /* 0x000f280000300800 */
[----:B------:R3:W4:Y:S04]  /*1a000*/  @!P4 LDG.E.U16 R10, [R12.64] ;  /* 0x000000080c0ac981 */ /* 0x000728000c1e1500 */
[----:B--2---:R-:W-:Y:S04]  /*1a010*/  STL [R1+0x12b4], R9 ;  /* 0x0012b40901007387 */ /* 0x004fe80000100800 */
[----:B-1----:R-:W2:Y:S04]  /*1a020*/  LDL R8, [R1+0xb3c] ;  /* 0x000b3c0001087983 */ /* 0x002ea80000100800 */
[----:B------:R-:W2:Y:S01]  /*1a030*/  LDL R6, [R1+0xb48] ;  /* 0x000b480001067983 */ /* 0x000ea20000100800 */
[----:B------:R-:W-:-:S03]  /*1a040*/  PRMT R11, RZ, 0x7610, R11 ;  /* 0x00007610ff0b7816 */ /* 0x000fc6000000000b */
[----:B------:R0:W-:Y:S01]  /*1a050*/  STS.U16 [R15+0x7900], R7 ;  /* 0x007900070f007388 */ /* 0x0001e20000000400 */
[----:B---3--:R-:W-:Y:S02]  /*1a060*/  @!P0 IMAD.MOV.U32 R13, RZ, RZ, R2 ;  /* 0x000000ffff0d8224 */ /* 0x008fe400078e0002 */
[----:B----4-:R-:W-:Y:S01]  /*1a070*/  @!P0 IMAD.MOV.U32 R12, RZ, RZ, R0 ;  /* 0x000000ffff0c8224 */ /* 0x010fe200078e0000 */
[----:B------:R2:W-:Y:S04]  /*1a080*/  STS.U16 [R15+0x7980], R14 ;  /* 0x0079800e0f007388 */ /* 0x0005e80000000400 */
[----:B------:R1:W3:Y:S04]  /*1a090*/  @!P0 LDG.E.U16 R11, [R12.64] ;  /* 0x000000080c0b8981 */ /* 0x0002e8000c1e1500 */
[----:B------:R-:W4:Y:S01]  /*1a0a0*/  LDL.LU R23, [R1+0x1ec] ;  /* 0x0001ec0001177983 */ /* 0x000f220000300800 */
[----:B-1----:R-:W-:-:S03]  /*1a0b0*/  PRMT R12, RZ, 0x7610, R12 ;  /* 0x00007610ff0c7816 */ /* 0x002fc6000000000c */
[----:B------:R-:W-:Y:S04]  /*1a0c0*/  STL [R1+0x12b8], R10 ;  /* 0x0012b80a01007387 */ /* 0x000fe80000100800 */
[----:B------:R-:W4:Y:S04]  /*1a0d0*/  LDL R3, [R1+0xb44] ;  /* 0x000b440001037983 */ /* 0x000f280000100800 */
[----:B0-----:R-:W0:Y:S04]  /*1a0e0*/  S2R R7, SR_TID.X ;  /* 0x0000000000077919 */ /* 0x001e280000002100 */
[----:B------:R-:W4:Y:S01]  /*1a0f0*/  LDL R2, [R1+0xb50] ;  /* 0x000b500001027983 */ /* 0x000f220000100800 */
[----:B--2---:R-:W-:-:S02]  /*1a100*/  @!P4 IMAD.MOV.U32 R15, RZ, RZ, R8 ;  /* 0x000000ffff0fc224 */ /* 0x004fc400078e0008 */
[----:B------:R-:W-:-:S05]  /*1a110*/  @!P4 IMAD.MOV.U32 R14, RZ, RZ, R6 ;  /* 0x000000ffff0ec224 */ /* 0x000fca00078e0006 */
[----:B------:R4:W2:Y:S01]  /*1a120*/  @!P4 LDG.E.U16 R12, [R14.64] ;  /* 0x000000080e0cc981 */ /* 0x0008a2000c1e1500 */
[----:B0-----:R-:W-:-:S03]  /*1a130*/  LOP3.LUT R0, R7, 0x3f, RZ, 0xc0, !PT ;  /* 0x0000003f07007812 */ /* 0x001fc600078ec0ff */
[----:B------:R-:W2:Y:S04]  /*1a140*/  LDL.LU R7, [R1+0x1e8] ;  /* 0x0001e80001077983 */ /* 0x000ea80000300800 */
[----:B---3--:R-:W-:Y:S04]  /*1a150*/  STL [R1+0x12bc], R11 ;  /* 0x0012bc0b01007387 */ /* 0x008fe80000100800 */
[----:B------:R-:W3:Y:S04]  /*1a160*/  LDL.LU R5, [R1+0x1e4] ;  /* 0x0001e40001057983 */ /* 0x000ee80000300800 */
[----:B------:R0:W-:Y:S04]  /*1a170*/  STL [R1+0x130c], R0 ;  /* 0x00130c0001007387 */ /* 0x0001e80000100800 */
[----:B------:R-:W3:Y:S04]  /*1a180*/  LDL R9, [R1+0x9a8] ;  /* 0x0009a80001097983 */ /* 0x000ee80000100800 */
[----:B------:R-:W3:Y:S01]  /*1a190*/  LDL R8, [R1+0x9ac] ;  /* 0x0009ac0001087983 */ /* 0x000ee20000100800 */
[----:B----4-:R-:W-:-:S03]  /*1a1a0*/  @!P0 IMAD.MOV.U32 R15, RZ, RZ, R3 ;  /* 0x000000ffff0f8224 */ /* 0x010fc600078e0003 */
[----:B--2---:R-:W-:Y:S04]  /*1a1b0*/  STL [R1+0x12c0], R12 ;  /* 0x0012c00c01007387 */ /* 0x004fe80000100800 */
[----:B------:R-:W2:Y:S04]  /*1a1c0*/  LDL.LU R27, [R1+0x1e0] ;  /* 0x0001e000011b7983 */ /* 0x000ea80000300800 */
[----:B------:R-:W4:Y:S04]  /*1a1d0*/  LDL R6, [R1+0x9a0] ;  /* 0x0009a00001067983 */ /* 0x000f280000100800 */
[----:B------:R-:W2:Y:S01]  /*1a1e0*/  LDL R3, [R1+0x9a4] ;  /* 0x0009a40001037983 */ /* 0x000ea20000100800 */
[----:B------:R-:W-:Y:S01]  /*1a1f0*/  PRMT R13, RZ, 0x7610, R13 ;  /* 0x00007610ff0d7816 */ /* 0x000fe2000000000d */
[----:B------:R-:W-:Y:S01]  /*1a200*/  @!P0 IMAD.MOV.U32 R14, RZ, RZ, R2 ;  /* 0x000000ffff0e8224 */ /* 0x000fe200078e0002 */
[----:B------:R-:W-:-:S02]  /*1a210*/  PRMT R17, RZ, 0x7610, R17 ;  /* 0x00007610ff117816 */ /* 0x000fc40000000011 */
[----:B------:R-:W-:Y:S01]  /*1a220*/  PRMT R18, RZ, 0x7610, R18 ;  /* 0x00007610ff127816 */ /* 0x000fe20000000012 */
[----:B------:R-:W-:Y:S01]  /*1a230*/  IMAD.SHL.U32 R4, R0, 0x2, RZ ;  /* 0x0000000200047824 */ /* 0x000fe200078e00ff */
[----:B------:R3:W2:Y:S04]  /*1a240*/  @!P0 LDG.E.U16 R13, [R14.64] ;  /* 0x000000080e0d8981 */ /* 0x0006a8000c1e1500 */
[----:B------:R-:W2:Y:S04]  /*1a250*/  LDL R2, [R1+0x928] ;  /* 0x0009280001027983 */ /* 0x000ea80000100800 */
[----:B0-----:R-:W2:Y:S01]  /*1a260*/  LDL R0, [R1+0x92c] ;  /* 0x00092c0001007983 */ /* 0x001ea20000100800 */
[----:B---3--:R-:W-:-:S02]  /*1a270*/  @!P4 IMAD.MOV.U32 R14, RZ, RZ, R8 ;  /* 0x000000ffff0ec224 */ /* 0x008fc400078e0008 */
[----:B------:R-:W-:Y:S01]  /*1a280*/  @!P4 IMAD.MOV.U32 R15, RZ, RZ, R9 ;  /* 0x000000ffff0fc224 */ /* 0x000fe200078e0009 */
[----:B------:R-:W-:Y:S01]  /*1a290*/  LOP3.LUT R4, R4, 0x20, RZ, 0x3c, !PT ;  /* 0x0000002004047812 */ /* 0x000fe200078e3cff */
[----:B------:R-:W3:Y:S04]  /*1a2a0*/  LDL.LU R28, [R1+0x1dc] ;  /* 0x0001dc00011c7983 */ /* 0x000ee80000300800 */
[----:B------:R4:W3:Y:S02]  /*1a2b0*/  @!P4 LDG.E.U16 R17, [R14.64] ;  /* 0x000000080e11c981 */ /* 0x0008e4000c1e1500 */
[----:B----4-:R-:W-:Y:S02]  /*1a2c0*/  @!P0 IMAD.MOV.U32 R15, RZ, RZ, R6 ;  /* 0x000000ffff0f8224 */ /* 0x010fe400078e0006 */
[----:B--2---:R-:W-:-:S05]  /*1a2d0*/  @!P0 IMAD.MOV.U32 R14, RZ, RZ, R3 ;  /* 0x000000ffff0e8224 */ /* 0x004fca00078e0003 */
[----:B------:R-:W2:Y:S04]  /*1a2e0*/  @!P0 LDG.E.U16 R18, [R14.64] ;  /* 0x000000080e128981 */ /* 0x000ea8000c1e1500 */
[----:B------:R0:W-:Y:S04]  /*1a2f0*/  STS.U16 [R4+0x200], R21 ;  /* 0x0002001504007388 */ /* 0x0001e80000000400 */
[----:B------:R1:W-:Y:S04]  /*1a300*/  STS.U16 [R4+0x280], R23 ;  /* 0x0002801704007388 */ /* 0x0003e80000000400 */
[----:B0-----:R-:W4:Y:S04]  /*1a310*/  LDL.LU R21, [R1+0x1d8] ;  /* 0x0001d80001157983 */ /* 0x001f280000300800 */
[----:B------:R-:W-:Y:S04]  /*1a320*/  STL [R1+0x12c4], R13 ;  /* 0x0012c40d01007387 */ /* 0x000fe80000100800 */
[----:B-1----:R-:W4:Y:S04]  /*1a330*/  LDL.LU R23, [R1+0x1d4] ;  /* 0x0001d40001177983 */ /* 0x002f280000300800 */
[----:B------:R-:W4:Y:S04]  /*1a340*/  LDL R9, [R1+0x920] ;  /* 0x0009200001097983 */ /* 0x000f280000100800 */
[----:B------:R-:W4:Y:S04]  /*1a350*/  LDL R8, [R1+0x924] ;  /* 0x0009240001087983 */ /* 0x000f280000100800 */
[----:B---3--:R-:W-:Y:S04]  /*1a360*/  STL [R1+0x12c8], R17 ;  /* 0x0012c81101007387 */ /* 0x008fe80000100800 */
[----:B------:R0:W-:Y:S04]  /*1a370*/  STS.U16 [R4+0xa00], R7 ;  /* 0x000a000704007388 */ /* 0x0001e80000000400 */
[----:B------:R-:W3:Y:S04]  /*1a380*/  LDL R6, [R1+0x8ac] ;  /* 0x0008ac0001067983 */ /* 0x000ee80000100800 */
[----:B0-----:R-:W3:Y:S04]  /*1a390*/  LDL R7, [R1+0x8a8] ;  /* 0x0008a80001077983 */ /* 0x001ee80000100800 */
[----:B------:R0:W-:Y:S04]  /*1a3a0*/  STS.U16 [R4+0xa80], R5 ;  /* 0x000a800504007388 */ /* 0x0001e80000000400 */
[----:B--2---:R-:W-:Y:S04]  /*1a3b0*/  STL [R1+0x12cc], R18 ;  /* 0x0012cc1201007387 */ /* 0x004fe80000100800 */
[----:B0-----:R-:W2:Y:S04]  /*1a3c0*/  LDL R5, [R1+0x8a0] ;  /* 0x0008a00001057983 */ /* 0x001ea80000100800 */
[----:B------:R-:W2:Y:S01]  /*1a3d0*/  LDL R3, [R1+0x8a4] ;  /* 0x0008a40001037983 */ /* 0x000ea20000100800 */
[----:B------:R-:W-:-:S02]  /*1a3e0*/  @!P4 IMAD.MOV.U32 R14, RZ, RZ, R0 ;  /* 0x000000ffff0ec224 */ /* 0x000fc400078e0000 */
[----:B------:R-:W-:Y:S01]  /*1a3f0*/  @!P4 IMAD.MOV.U32 R15, RZ, RZ, R2 ;  /* 0x000000ffff0fc224 */ /* 0x000fe200078e0002 */
[----:B------:R-:W2:Y:S01]  /*1a400*/  LDL R0, [R1+0x82c] ;  /* 0x00082c0001007983 */ /* 0x000ea20000100800 */
[----:B------:R-:W-:-:S03]  /*1a410*/  PRMT R20, RZ, 0x7610, R20 ;  /* 0x00007610ff147816 */ /* 0x000fc60000000014 */
[----:B------:R-:W2:Y:S01]  /*1a420*/  LDL R2, [R1+0x828] ;  /* 0x0008280001027983 */ /* 0x000ea20000100800 */
[----:B------:R-:W-:-:S03]  /*1a430*/  PRMT R22, RZ, 0x7610, R22 ;  /* 0x00007610ff167816 */ /* 0x000fc60000000016 */
[----:B------:R4:W2:Y:S01]  /*1a440*/  @!P4 LDG.E.U16 R20, [R14.64] ;  /* 0x000000080e14c981 */ /* 0x0008a2000c1e1500 */
[----:B------:R-:W-:Y:S01]  /*1a450*/  PRMT R24, RZ, 0x7610, R24 ;  /* 0x00007610ff187816 */ /* 0x000fe20000000018 */
[----:B----4-:R-:W-:Y:S02]  /*1a460*/  @!P0 IMAD.MOV.U32 R14, RZ, RZ, R8 ;  /* 0x000000ffff0e8224 */ /* 0x010fe400078e0008 */
[----:B------:R-:W-:-:S05]  /*1a470*/  @!P0 IMAD.MOV.U32 R15, RZ, RZ, R9 ;  /* 0x000000ffff0f8224 */ /* 0x000fca00078e0009 */
[----:B------:R3:W4:Y:S01]  /*1a480*/  @!P0 LDG.E.U16 R22, [R14.64] ;  /* 0x000000080e168981 */ /* 0x000722000c1e1500 */
[----:B------:R-:W-:Y:S01]  /*1a490*/  PRMT R26, RZ, 0x7610, R26 ;  /* 0x00007610ff1a7816 */ /* 0x000fe2000000001a */
[----:B---3--:R-:W-:Y:S02]  /*1a4a0*/  @!P4 IMAD.MOV.U32 R14, RZ, RZ, R6 ;  /* 0x000000ffff0ec224 */ /* 0x008fe400078e0006 */
[----:B------:R-:W-:-:S05]  /*1a4b0*/  @!P4 IMAD.MOV.U32 R15, RZ, RZ, R7 ;  /* 0x000000ffff0fc224 */ /* 0x000fca00078e0007 */
[----:B------:R2:W3:Y:S02]  /*1a4c0*/  @!P4 LDG.E.U16 R24, [R14.64] ;  /* 0x000000080e18c981 */ /* 0x0004e4000c1e1500 */
[----:B--2---:R-:W-:Y:S02]  /*1a4d0*/  @!P0 IMAD.MOV.U32 R15, RZ, RZ, R5 ;  /* 0x000000ffff0f8224 */ /* 0x004fe400078e0005 */
[----:B------:R-:W-:-:S05]  /*1a4e0*/  @!P0 IMAD.MOV.U32 R14, RZ, RZ, R3 ;  /* 0x000000ffff0e8224 */ /* 0x000fca00078e0003 */
[----:B------:R0:W2:Y:S01]  /*1a4f0*/  @!P0 LDG.E.U16 R26, [R14.64] ;  /* 0x000000080e1a8981 */ /* 0x0000a2000c1e1500 */
[----:B------:R-:W-:Y:S01]  /*1a500*/  PRMT R29, RZ, 0x7610, R29 ;  /* 0x00007610ff1d7816 */ /* 0x000fe2000000001d */
[----:B0-----:R-:W-:Y:S02]  /*1a510*/  @!P4 IMAD.MOV.U32 R14, RZ, RZ, R0 ;  /* 0x000000ffff0ec224 */ /* 0x001fe400078e0000 */
[----:B------:R-:W-:-:S05]  /*1a520*/  @!P4 IMAD.MOV.U32 R15, RZ, RZ, R2 ;  /* 0x000000ffff0fc224 */ /* 0x000fca00078e0002 */
[----:B------:R-:W2:Y:S04]  /*1a530*/  @!P4 LDG.E.U16 R29, [R14.64] ;  /* 0x000000080e1dc981 */ /* 0x000ea8000c1e1500 */
[----:B------:R-:W-:Y:S04]  /*1a540*/  STL [R1+0x12d0], R20 ;  /* 0x0012d01401007387 */ /* 0x000fe80000100800 */
[----:B----4-:R-:W-:Y:S04]  /*1a550*/  STL [R1+0x12d4], R22 ;  /* 0x0012d41601007387 */ /* 0x010fe80000100800 */
[----:B---3--:R-:W-:Y:S04]  /*1a560*/  STL [R1+0x12d8], R24 ;  /* 0x0012d81801007387 */ /* 0x008fe80000100800 */
[----:B--2---:R-:W-:Y:S04]  /*1a570*/  STL [R1+0x12dc], R26 ;  /* 0x0012dc1a01007387 */ /* 0x004fe80000100800 */
[----:B------:R-:W2:Y:S04]  /*1a580*/  LDL.LU R12, [R1+0x1d0] ;  /* 0x0001d000010c7983 */ /* 0x000ea80000300800 */
[----:B------:R-:W3:Y:S04]  /*1a590*/  LDL.LU R0, [R1+0x1bc] ;  /* 0x0001bc0001007983 */ /* 0x000ee80000300800 */
[----:B------:R-:W4:Y:S04]  /*1a5a0*/  LDL.LU R11, [R1+0x1ac] ;  /* 0x0001ac00010b7983 */ /* 0x000f280000300800 */
[----:B------:R-:W4:Y:S04]  /*1a5b0*/  LDL.LU R10, [R1+0x19c] ;  /* 0x00019c00010a7983 */ /* 0x000f280000300800 */
[----:B------:R-:W4:Y:S04]  /*1a5c0*/  LDL.LU R9, [R1+0x18c] ;  /* 0x00018c0001097983 */ /* 0x000f280000300800 */
[----:B------:R-:W4:Y:S04]  /*1a5d0*/  LDL.LU R8, [R1+0x17c] ;  /* 0x00017c0001087983 */ /* 0x000f280000300800 */
[----:B------:R-:W4:Y:S04]  /*1a5e0*/  LDL.LU R16, [R1+0x15c] ;  /* 0x00015c0001107983 */ /* 0x000f280000300800 */
[----:B------:R-:W4:Y:S04]  /*1a5f0*/  LDL.LU R19, [R1+0x14c] ;  /* 0x00014c0001137983 */ /* 0x000f280000300800 */
[----:B------:R0:W-:Y:S04]  /*1a600*/  STS.U16 [R4+0x1200], R27 ;  /* 0x0012001b04007388 */ /* 0x0001e80000000400 */
[----:B------:R-:W4:Y:S04]  /*1a610*/  LDL.LU R25, [R1+0x13c] ;  /* 0x00013c0001197983 */ /* 0x000f280000300800 */
[----:B------:R1:W-:Y:S04]  /*1a620*/  STS.U16 [R4+0x1280], R28 ;  /* 0x0012801c04007388 */ /* 0x0003e80000000400 */
[----:B0-----:R-:W4:Y:S04]  /*1a630*/  LDL.LU R27, [R1+0x12c] ;  /* 0x00012c00011b7983 */ /* 0x001f280000300800 */
[----:B------:R-:W4:Y:S04]  /*1a640*/  LDL.LU R2, [R1+0x11c] ;  /* 0x00011c0001027983 */ /* 0x000f280000300800 */
[----:B------:R-:W4:Y:S04]  /*1a650*/  LDL.LU R3, [R1+0x110] ;  /* 0x0001100001037983 */ /* 0x000f280000300800 */
[----:B-1----:R-:W4:Y:S04]  /*1a660*/  LDL.LU R28, [R1+0x100] ;  /* 0x00010000011c7983 */ /* 0x002f280000300800 */
[----:B------:R-:W4:Y:S04]  /*1a670*/  LDL.LU R5, [R1+0xf0] ;  /* 0x0000f00001057983 */ /* 0x000f280000300800 */
[----:B------:R-:W4:Y:S04]  /*1a680*/  LDL.LU R6, [R1+0xdc] ;  /* 0x0000dc0001067983 */ /* 0x000f280000300800 */
[----:B------:R0:W-:Y:S04]  /*1a690*/  STS.U16 [R4+0x1a00], R21 ;  /* 0x001a001504007388 */ /* 0x0001e80000000400 */
[----:B------:R-:W4:Y:S04]  /*1a6a0*/  LDL.LU R7, [R1+0xd8] ;  /* 0x0000d80001077983 */ /* 0x000f280000300800 */
[----:B------:R1:W-:Y:S04]  /*1a6b0*/  STS.U16 [R4+0x1a80], R23 ;  /* 0x001a801704007388 */ /* 0x0003e80000000400 */
[----:B0-----:R-:W4:Y:S04]  /*1a6c0*/  LDL.LU R21, [R1+0xd4] ;  /* 0x0000d40001157983 */ /* 0x001f280000300800 */
[----:B-1----:R-:W4:Y:S04]  /*1a6d0*/  LDL.LU R23, [R1+0xd0] ;  /* 0x0000d00001177983 */ /* 0x002f280000300800 */
        /* <DEDUP_REMOVED lines=25> */
[----:B--2---:R-:W-:Y:S04]  /*1a870*/  STS.U16 [R4+0x2200], R12 ;  /* 0x0022000c04007388 */ /* 0x004fe80000000400 */
[----:B---3--:R0:W-:Y:S04]  /*1a880*/  STS.U16 [R4+0x2280], R0 ;  /* 0x0022800004007388 */ /* 0x0081e80000000400 */
[----:B0-----:R-:W2:Y:S04]  /*1a890*/  LDL.LU R0, [R1+0xc4] ;  /* 0x0000c40001007983 */ /* 0x001ea80000300800 */
[----:B--2---:R0:W-:Y:S04]  /*1a8a0*/  STL [R1+0x1310], R0 ;  /* 0x0013100001007387 */ /* 0x0041e80000100800 */
[----:B0-----:R-:W2:Y:S04]  /*1a8b0*/  LDL.LU R0, [R1+0xc8] ;  /* 0x0000c80001007983 */ /* 0x001ea80000300800 */
[----:B----4-:R-:W-:Y:S04]  /*1a8c0*/  STS.U16 [R4+0x2a00], R11 ;  /* 0x002a000b04007388 */ /* 0x010fe80000000400 */
[----:B------:R-:W-:Y:S04]  /*1a8d0*/  STS.U16 [R4+0x2a80], R10 ;  /* 0x002a800a04007388 */ /* 0x000fe80000000400 */
[----:B------:R-:W-:Y:S04]  /*1a8e0*/  STS.U16 [R4+0x3200], R9 ;  /* 0x0032000904007388 */ /* 0x000fe80000000400 */
[----:B------:R-:W-:Y:S04]  /*1a8f0*/  STS.U16 [R4+0x3280], R8 ;  /* 0x0032800804007388 */ /* 0x000fe80000000400 */
[----:B------:R-:W-:Y:S04]  /*1a900*/  STS.U16 [R4+0x3a00], R16 ;  /* 0x003a001004007388 */ /* 0x000fe80000000400 */
[----:B------:R-:W-:Y:S04]  /*1a910*/  STS.U16 [R4+0x3a80], R19 ;  /* 0x003a801304007388 */ /* 0x000fe80000000400 */
[----:B------:R-:W-:Y:S04]  /*1a920*/  STS.U16 [R4+0x4200], R25 ;  /* 0x0042001904007388 */ /* 0x000fe80000000400 */
[----:B--2---:R0:W-:Y:S04]  /*1a930*/  STL [R1+0x1314], R0 ;  /* 0x0013140001007387 */ /* 0x0041e80000100800 */
[----:B0-----:R-:W2:Y:S04]  /*1a940*/  LDL.LU R0, [R1+0xcc] ;  /* 0x0000cc0001007983 */ /* 0x001ea80000300800 */
[----:B------:R-:W-:Y:S04]  /*1a950*/  STS.U16 [R4+0x4280], R27 ;  /* 0x0042801b04007388 */ /* 0x000fe80000000400 */
[----:B------:R-:W-:Y:S04]  /*1a960*/  STS.U16 [R4+0x4a00], R2 ;  /* 0x004a000204007388 */ /* 0x000fe80000000400 */
[----:B------:R-:W-:Y:S04]  /*1a970*/  STS.U16 [R4+0x4a80], R3 ;  /* 0x004a800304007388 */ /* 0x000fe80000000400 */
[----:B------:R0:W-:Y:S04]  /*1a980*/  STS.U16 [R4+0x5200], R28 ;  /* 0x0052001c04007388 */ /* 0x0001e80000000400 */
[----:B------:R1:W-:Y:S04]  /*1a990*/  STS.U16 [R4+0x5280], R5 ;  /* 0x0052800504007388 */ /* 0x0003e80000000400 */
[----:B0-----:R-:W3:Y:S04]  /*1a9a0*/  LDL.LU R28, [R1] ;  /* 0x00000000011c7983 */ /* 0x001ee80000300800 */
[----:B------:R-:W4:Y:S04]  /*1a9b0*/  LDL.LU R2, [R1+0xc0] ;  /* 0x0000c00001027983 */ /* 0x000f280000300800 */
[----:B------:R-:W3:Y:S04]  /*1a9c0*/  LDL.LU R3, [R1+0xbc] ;  /* 0x0000bc0001037983 */ /* 0x000ee80000300800 */
[----:B------:R0:W-:Y:S04]  /*1a9d0*/  STS.U16 [R4+0x5a00], R6 ;  /* 0x005a000604007388 */ /* 0x0001e80000000400 */
[----:B-1----:R-:W3:Y:S04]  /*1a9e0*/  LDL.LU R5, [R1+0xb8] ;  /* 0x0000b80001057983 */ /* 0x002ee80000300800 */
[----:B------:R1:W-:Y:S04]  /*1a9f0*/  STS.U16 [R4+0x5a80], R7 ;  /* 0x005a800704007388 */ /* 0x0003e80000000400 */
[----:B0-----:R-:W3:Y:S04]  /*1aa00*/  LDL.LU R6, [R1+0xb4] ;  /* 0x0000b40001067983 */ /* 0x001ee80000300800 */
[----:B------:R0:W-:Y:S04]  /*1aa10*/  STS.U16 [R4+0x6200], R21 ;  /* 0x0062001504007388 */ /* 0x0001e80000000400 */
[----:B-1----:R-:W3:Y:S04]  /*1aa20*/  LDL.LU R7, [R1+0xb0] ;  /* 0x0000b00001077983 */ /* 0x002ee80000300800 */
[----:B------:R1:W-:Y:S04]  /*1aa30*/  STS.U16 [R4+0x6280], R23 ;  /* 0x0062801704007388 */ /* 0x0003e80000000400 */
[----:B0-----:R-:W3:Y:S04]  /*1aa40*/  LDL.LU R21, [R1+0xac] ;  /* 0x0000ac0001157983 */ /* 0x001ee80000300800 */
        /* <DEDUP_REMOVED lines=20> */
[----:B--2---:R0:W-:Y:S04]  /*1ab90*/  STS.U16 [R4+0x6a00], R0 ;  /* 0x006a000004007388 */ /* 0x0041e80000000400 */
[----:B0-----:R-:W2:Y:S04]  /*1aba0*/  LDL.LU R0, [R1+0x1314] ;  /* 0x0013140001007983 */ /* 0x001ea80000300800 */
[----:B--2---:R0:W-:Y:S04]  /*1abb0*/  STS.U16 [R4+0x6a80], R0 ;  /* 0x006a800004007388 */ /* 0x0041e80000000400 */
[----:B0-----:R-:W2:Y:S04]  /*1abc0*/  LDL.LU R0, [R1+0x1310] ;  /* 0x0013100001007983 */ /* 0x001ea80000300800 */
[----:B--2---:R0:W-:Y:S04]  /*1abd0*/  STS.U16 [R4+0x7200], R0 ;  /* 0x0072000004007388 */ /* 0x0041e80000000400 */
[----:B0-----:R-:W2:Y:S04]  /*1abe0*/  LDL.LU R0, [R1+0x130c] ;  /* 0x00130c0001007983 */ /* 0x001ea80000300800 */
[----:B----4-:R0:W-:Y:S04]  /*1abf0*/  STS.U16 [R4+0x7280], R2 ;  /* 0x0072800204007388 */ /* 0x0101e80000000400 */
[----:B---3--:R1:W-:Y:S04]  /*1ac00*/  STS.U16 [R4+0x7a00], R3 ;  /* 0x007a000304007388 */ /* 0x0083e80000000400 */
[----:B------:R3:W-:Y:S04]  /*1ac10*/  STS.U16 [R4+0x7a80], R5 ;  /* 0x007a800504007388 */ /* 0x0007e80000000400 */
[----:B0-----:R-:W4:Y:S04]  /*1ac20*/  LDL.LU R2, [R1+0x1308] ;  /* 0x0013080001027983 */ /* 0x001f280000300800 */
[----:B-1----:R-:W4:Y:S04]  /*1ac30*/  LDL.LU R3, [R1+0x1304] ;  /* 0x0013040001037983 */ /* 0x002f280000300800 */
[----:B---3--:R-:W3:Y:S04]  /*1ac40*/  LDL.LU R4, [R1+0x1300] ;  /* 0x0013000001047983 */ /* 0x008ee80000300800 */
[----:B------:R-:W3:Y:S01]  /*1ac50*/  LDL.LU R5, [R1+0x12fc] ;  /* 0x0012fc0001057983 */ /* 0x000ee20000300800 */
[----:B--2---:R-:W-:-:S05]  /*1ac60*/  IMAD.SHL.U32 R0, R0, 0x2, RZ ;  /* 0x0000000200007824 */ /* 0x004fca00078e00ff */
[----:B------:R-:W-:-:S05]  /*1ac70*/  LOP3.LUT R0, R0, 0x30, RZ, 0x3c, !PT ;  /* 0x0000003000007812 */ /* 0x000fca00078e3cff */
[----:B------:R0:W-:Y:S04]  /*1ac80*/  STS.U16 [R0+0x300], R6 ;  /* 0x0003000600007388 */ /* 0x0001e80000000400 */
[----:B------:R1:W-:Y:S04]  /*1ac90*/  STS.U16 [R0+0x380], R7 ;  /* 0x0003800700007388 */ /* 0x0003e80000000400 */
[----:B------:R2:W-:Y:S04]  /*1aca0*/  STS.U16 [R0+0xb00], R21 ;  /* 0x000b001500007388 */ /* 0x0005e80000000400 */
[----:B0-----:R-:W3:Y:S04]  /*1acb0*/  LDL.LU R6, [R1+0x12f8] ;  /* 0x0012f80001067983 */ /* 0x001ee80000300800 */
[----:B-1----:R-:W3:Y:S04]  /*1acc0*/  LDL.LU R7, [R1+0x12f4] ;  /* 0x0012f40001077983 */ /* 0x002ee80000300800 */
[----:B--2---:R-:W2:Y:S04]  /*1acd0*/  LDL.LU R21, [R1+0x12f0] ;  /* 0x0012f00001157983 */ /* 0x004ea80000300800 */
[----:B------:R0:W-:Y:S04]  /*1ace0*/  STS.U16 [R0+0xb80], R23 ;  /* 0x000b801700007388 */ /* 0x0001e80000000400 */
[----:B------:R1:W-:Y:S04]  /*1acf0*/  STS.U16 [R0+0x1300], R15 ;  /* 0x0013000f00007388 */ /* 0x0003e80000000400 */
[----:B0-----:R-:W2:Y:S04]  /*1ad00*/  LDL.LU R23, [R1+0x12ec] ;  /* 0x0012ec0001177983 */ /* 0x001ea80000300800 */
[----:B-1----:R-:W2:Y:S04]  /*1ad10*/  LDL.LU R15, [R1+0x58] ;  /* 0x00005800010f7983 */ /* 0x002ea80000300800 */
[----:B------:R-:W-:Y:S04]  /*1ad20*/  STS.U16 [R0+0x1380], R14 ;  /* 0x0013800e00007388 */ /* 0x000fe80000000400 */
        /* <DEDUP_REMOVED lines=17> */
[----:B------:R0:W-:Y:S04]  /*1ae40*/  STS.U16 [R0+0x5b80], R28 ;  /* 0x005b801c00007388 */ /* 0x0001e80000000400 */
[----:B0-----:R-:W0:Y:S02]  /*1ae50*/  S2R R28, SR_TID.X ;  /* 0x00000000001c7919 */ /* 0x001e240000002100 */
[----:B0-----:R-:W-:-:S02]  /*1ae60*/  LOP3.LUT R28, R28, 0x3f, RZ, 0xc0, !PT ;  /* 0x0000003f1c1c7812 */ /* 0x001fc400078ec0ff */
[----:B--2---:R0:W-:Y:S04]  /*1ae70*/  STL [R1+0x12e8], R15 ;  /* 0x0012e80f01007387 */ /* 0x0041e80000100800 */
[----:B------:R-:W2:Y:S04]  /*1ae80*/  LDL.LU R29, [R1+0x54] ;  /* 0x00005400011d7983 */ /* 0x000ea80000300800 */
[----:B------:R-:W2:Y:S01]  /*1ae90*/  LDL.LU R26, [R1+0x50] ;  /* 0x00005000011a7983 */ /* 0x000ea20000300800 */
[----:B0-----:R-:W-:-:S03]  /*1aea0*/  IMAD.SHL.U32 R15, R28, 0x2, RZ ;  /* 0x000000021c0f7824 */ /* 0x001fc600078e00ff */
[----:B------:R-:W2:Y:S04]  /*1aeb0*/  LDL.LU R24, [R1+0x4c] ;  /* 0x00004c0001187983 */ /* 0x000ea80000300800 */
[----:B------:R-:W2:Y:S01]  /*1aec0*/  LDL.LU R22, [R1+0x48] ;  /* 0x0000480001167983 */ /* 0x000ea20000300800 */
[----:B------:R-:W-:-:S03]  /*1aed0*/  LOP3.LUT R15, R15, 0x30, RZ, 0x3c, !PT ;  /* 0x000000300f0f7812 */ /* 0x000fc600078e3cff */
        /* <DEDUP_REMOVED lines=8> */
[----:B------:R-:W-:Y:S04]  /*1af60*/  STS.U16 [R15+0x6300], R23 ;  /* 0x006300170f007388 */ /* 0x000fe80000000400 */
[----:B------:R-:W2:Y:S04]  /*1af70*/  LDL.LU R8, [R1+0x24] ;  /* 0x0000240001087983 */ /* 0x000ea80000300800 */
[----:B------:R-:W-:Y:S04]  /*1af80*/  STS.U16 [R15+0x6380], R21 ;  /* 0x006380150f007388 */ /* 0x000fe80000000400 */
[----:B------:R-:W2:Y:S04]  /*1af90*/  LDL.LU R16, [R1+0x20] ;  /* 0x0000200001107983 */ /* 0x000ea80000300800 */
[----:B---3--:R-:W-:Y:S04]  /*1afa0*/  STS.U16 [R15+0x6b00], R7 ;  /* 0x006b00070f007388 */ /* 0x008fe80000000400 */
[----:B------:R-:W3:Y:S04]  /*1afb0*/  LDL.LU R19, [R1+0x1c] ;  /* 0x00001c0001137983 */ /* 0x000ee80000300800 */
[----:B------:R-:W-:Y:S04]  /*1afc0*/  STS.U16 [R15+0x6b80], R6 ;  /* 0x006b80060f007388 */ /* 0x000fe80000000400 */
[----:B------:R-:W2:Y:S04]  /*1afd0*/  LDL.LU R25, [R1+0x18] ;  /* 0x0000180001197983 */ /* 0x000ea80000300800 */
[----:B------:R-:W-:Y:S04]  /*1afe0*/  STS.U16 [R15+0x7300], R5 ;  /* 0x007300050f007388 */ /* 0x000fe80000000400 */
[----:B------:R-:W2:Y:S04]  /*1aff0*/  LDL.LU R27, [R1+0x14] ;  /* 0x00001400011b7983 */ /* 0x000ea80000300800 */
[----:B------:R-:W-:Y:S04]  /*1b000*/  STS.U16 [R15+0x7380], R4 ;  /* 0x007380040f007388 */ /* 0x000fe80000000400 */
[----:B------:R-:W2:Y:S04]  /*1b010*/  LDL.LU R0, [R1+0x10] ;  /* 0x0000100001007983 */ /* 0x000ea80000300800 */
[----:B----4-:R0:W-:Y:S04]  /*1b020*/  STS.U16 [R15+0x7b00], R3 ;  /* 0x007b00030f007388 */ /* 0x0101e80000000400 */
[----:B------:R1:W-:Y:S04]  /*1b030*/  STS.U16 [R15+0x7b80], R2 ;  /* 0x007b80020f007388 */ /* 0x0003e80000000400 */
[----:B0-----:R-:W2:Y:S04]  /*1b040*/  LDL.LU R3, [R1+0x8] ;  /* 0x0000080001037983 */ /* 0x001ea80000300800 */
[----:B-1----:R-:W2:Y:S04]  /*1b050*/  LDL.LU R15, [R1+0x12e8] ;  /* 0x0012e800010f7983 */ /* 0x002ea80000300800 */
[----:B------:R-:W0:Y:S04]  /*1b060*/  S2R R28, SR_TID.X ;  /* 0x00000000001c7919 */ /* 0x000e280000002100 */
[----:B------:R-:W3:Y:S01]  /*1b070*/  LDL.LU R2, [R1+0xc] ;  /* 0x00000c0001027983 */ /* 0x000ee20000300800 */
[----:B0-----:R-:W-:-:S05]  /*1b080*/  LOP3.LUT R14, R28, 0x3f, RZ, 0xc0, !PT ;  /* 0x0000003f1c0e7812 */ /* 0x001fca00078ec0ff */
[----:B------:R-:W-:-:S05]  /*1b090*/  IMAD.SHL.U32 R28, R14, 0x2, RZ ;  /* 0x000000020e1c7824 */ /* 0x000fca00078e00ff */
[----:B------:R-:W-:-:S05]  /*1b0a0*/  LOP3.LUT R28, R28, 0x40, RZ, 0x3c, !PT ;  /* 0x000000401c1c7812 */ /* 0x000fca00078e3cff */
[----:B--2---:R0:W-:Y:S04]  /*1b0b0*/  STS.U16 [R28+0x400], R15 ;  /* 0x0004000f1c007388 */ /* 0x0041e80000000400 */
[----:B------:R1:W-:Y:S04]  /*1b0c0*/  STS.U16 [R28+0x480], R29 ;  /* 0x0004801d1c007388 */ /* 0x0003e80000000400 */
[----:B------:R2:W-:Y:S04]  /*1b0d0*/  STS.U16 [R28+0xc00], R26 ;  /* 0x000c001a1c007388 */ /* 0x0005e80000000400 */
[----:B0-----:R-:W4:Y:S04]  /*1b0e0*/  LDL.LU R15, [R1+0x12e4] ;  /* 0x0012e400010f7983 */ /* 0x001f280000300800 */
[----:B-1----:R-:W4:Y:S04]  /*1b0f0*/  LDL.LU R29, [R1+0x12e0] ;  /* 0x0012e000011d7983 */ /* 0x002f280000300800 */
[----:B--2---:R-:W2:Y:S04]  /*1b100*/  LDL.LU R26, [R1+0x12dc] ;  /* 0x0012dc00011a7983 */ /* 0x004ea80000300800 */
[----:B------:R0:W-:Y:S04]  /*1b110*/  STS.U16 [R28+0xc80], R24 ;  /* 0x000c80181c007388 */ /* 0x0001e80000000400 */
[----:B------:R1:W-:Y:S04]  /*1b120*/  STS.U16 [R28+0x1400], R22 ;  /* 0x001400161c007388 */ /* 0x0003e80000000400 */
[----:B------:R3:W-:Y:S04]  /*1b130*/  STS.U16 [R28+0x1480], R20 ;  /* 0x001480141c007388 */ /* 0x0007e80000000400 */
[----:B0-----:R-:W2:Y:S04]  /*1b140*/  LDL.LU R24, [R1+0x12d8] ;  /* 0x0012d80001187983 */ /* 0x001ea80000300800 */
[----:B-1----:R-:W2:Y:S04]  /*1b150*/  LDL.LU R22, [R1+0x12d4] ;  /* 0x0012d40001167983 */ /* 0x002ea80000300800 */
[----:B---3--:R-:W3:Y:S04]  /*1b160*/  LDL.LU R20, [R1+0x12d0] ;  /* 0x0012d00001147983 */ /* 0x008ee80000300800 */
[----:B------:R0:W-:Y:S04]  /*1b170*/  STS.U16 [R28+0x1c00], R18 ;  /* 0x001c00121c007388 */ /* 0x0001e80000000400 */
[----:B------:R1:W-:Y:S04]  /*1b180*/  STS.U16 [R28+0x1c80], R17 ;  /* 0x001c80111c007388 */ /* 0x0003e80000000400 */
[----:B------:R1:W-:Y:S04]  /*1b190*/  STS.U16 [R28+0x2400], R13 ;  /* 0x0024000d1c007388 */ /* 0x0003e80000000400 */
[----:B0-----:R-:W2:Y:S04]  /*1b1a0*/  LDL.LU R18, [R1+0x12cc] ;  /* 0x0012cc0001127983 */ /* 0x001ea80000300800 */
[----:B-1----:R-:W2:Y:S04]  /*1b1b0*/  LDL.LU R17, [R1+0x12c8] ;  /* 0x0012c80001117983 */ /* 0x002ea80000300800 */
[----:B------:R-:W2:Y:S04]  /*1b1c0*/  LDL.LU R13, [R1+0x12c4] ;  /* 0x0012c400010d7983 */ /* 0x000ea80000300800 */
        /* <DEDUP_REMOVED lines=19> */
[----:B0-----:R-:W2:Y:S04]  /*1b300*/  LDL.LU R0, [R1+0x129c] ;  /* 0x00129c0001007983 */ /* 0x001ea80000300800 */
[----:B------:R-:W-:Y:S04]  /*1b310*/  STS.U16 [R28+0x4c80], R2 ;  /* 0x004c80021c007388 */ /* 0x000fe80000000400 */
[----:B------:R-:W-:Y:S04]  /*1b320*/  STS.U16 [R28+0x5400], R3 ;  /* 0x005400031c007388 */ /* 0x000fe80000000400 */
[----:B--2---:R0:W-:Y:S04]  /*1b330*/  STS.U16 [R28+0x5480], R0 ;  /* 0x005480001c007388 */ /* 0x0041e80000000400 */
[----:B0-----:R-:W2:Y:S04]  /*1b340*/  LDL.LU R0, [R1+0x1298] ;  /* 0x0012980001007983 */ /* 0x001ea80000300800 */
[----:B------:R-:W3:Y:S04]  /*1b350*/  LDL R3, [R1+0x998] ;  /* 0x0009980001037983 */ /* 0x000ee80000100800 */
[----:B------:R-:W3:Y:S01]  /*1b360*/  LDL R2, [R1+0x99c] ;  /* 0x00099c0001027983 */ /* 0x000ee20000100800 */
[----:B------:R-:W-:-:S03]  /*1b370*/  IMAD.SHL.U32 R14, R14, 0x2, RZ ;  /* 0x000000020e0e7824 */ /* 0x000fc600078e00ff */
[----:B------:R-:W-:Y:S01]  /*1b380*/  STS.U16 [R28+0x5c00], R27 ;  /* 0x005c001b1c007388 */ /* 0x000fe20000000400 */
[----:B--2---:R-:W-:-:S06]  /*1b390*/  PRMT R0, RZ, 0x7610, R0 ;  /* 0x00007610ff007816 */ /* 0x004fcc0000000000 */
[----:B---3--:R-:W2:Y:S04]  /*1b3a0*/  @!P4 LDG.E.U16 R0, [R2.64] ;  /* 0x000000080200c981 */ /* 0x008ea8000c1e1500 */
[----:B------:R-:W-:Y:S01]  /*1b3b0*/  STS.U16 [R28+0x5c80], R25 ;  /* 0x005c80191c007388 */ /* 0x000fe20000000400 */
[----:B------:R-:W-:-:S03]  /*1b3c0*/  LOP3.LUT R14, R14, 0x50, RZ, 0x3c, !PT ;  /* 0x000000500e0e7812 */ /* 0x000fc600078e3cff */
        /* <DEDUP_REMOVED lines=8> */
[----:B------:R-:W-:Y:S04]  /*1b450*/  STS.U16 [R14+0x500], R17 ;  /* 0x000500110e007388 */ /* 0x000fe80000000400 */
[----:B------:R-:W-:Y:S04]  /*1b460*/  STS.U16 [R14+0x580], R18 ;  /* 0x000580120e007388 */ /* 0x000fe80000000400 */
[----:B------:R-:W-:Y:S04]  /*1b470*/  STS.U16 [R14+0xd00], R20 ;  /* 0x000d00140e007388 */ /* 0x000fe80000000400 */
[----:B------:R-:W-:Y:S04]  /*1b480*/  STS.U16 [R14+0xd80], R22 ;  /* 0x000d80160e007388 */ /* 0x000fe80000000400 */
[----:B------:R-:W-:Y:S04]  /*1b490*/  STS.U16 [R14+0x1500], R24 ;  /* 0x001500180e007388 */ /* 0x000fe80000000400 */
[----:B------:R-:W-:Y:S04]  /*1b4a0*/  STS.U16 [R14+0x1580], R26 ;  /* 0x0015801a0e007388 */ /* 0x000fe80000000400 */
[----:B0-----:R-:W3:Y:S04]  /*1b4b0*/  LDL.LU R28, [R1+0xb74] ;  /* 0x000b7400011c7983 */ /* 0x001ee80000300800 */
[----:B----4-:R0:W-:Y:S04]  /*1b4c0*/  STS.U16 [R14+0x1d00], R29 ;  /* 0x001d001d0e007388 */ /* 0x0101e80000000400 */
[----:B0-----:R-:W4:Y:S04]  /*1b4d0*/  LDL.LU R14, [R1+0x1294] ;  /* 0x00129400010e7983 */ /* 0x001f280000300800 */
        /* <DEDUP_REMOVED lines=100> */
[----:B0-----:R-:W2:Y:S01]  /*1bb20*/  LDL.LU R14, [R1+0x1264] ;  /* 0x00126400010e7983 */ /* 0x001ea20000300800 */
[----:B------:R-:W4:Y:S02]  /*1bb30*/  LDL R2, [R1+0x820] ;  /* 0x0008200001027983 */ /* 0x000f240000100800 */
[----:B------:R-:W4:Y:S01]  /*1bb40*/  LDL R3, [R1+0x824] ;  /* 0x0008240001037983 */ /* 0x000f220000100800 */
[----:B---3--:R-:W-:-:S02]  /*1bb50*/  PRMT R0, RZ, 0x7610, R0 ;  /* 0x00007610ff007816 */ /* 0x008fc40000000000 */
[----:B----4-:R-:W-:-:S04]  /*1bb60*/  @!P0 LOP3.LUT R3, R3, R2, RZ, 0x3c, !PT ;  /* 0x0000000203038212 */ /* 0x010fc800078e3cff */
[----:B------:R-:W-:-:S04]  /*1bb70*/  @!P0 LOP3.LUT R2, R3, R2, RZ, 0x3c, !PT ;  /* 0x0000000203028212 */ /* 0x000fc800078e3cff */
[----:B------:R-:W-:-:S05]  /*1bb80*/  @!P0 LOP3.LUT R3, R3, R2, RZ, 0x3c, !PT ;  /* 0x0000000203038212 */ /* 0x000fca00078e3cff */
[----:B------:R-:W3:Y:S04]  /*1bb90*/  @!P0 LDG.E.U16 R0, [R2.64] ;  /* 0x0000000802008981 */ /* 0x000ee8000c1e1500 */
[----:B---3--:R0:W-:Y:S04]  /*1bba0*/  STL [R1+0xc8], R0 ;  /* 0x0000c80001007387 */ /* 0x0081e80000100800 */
[----:B0-----:R-:W3:Y:S01]  /*1bbb0*/  LDL.LU R0, [R1+0x1260] ;  /* 0x0012600001007983 */ /* 0x001ee20000300800 */
[----:B------:R-:W4:Y:S02]  /*1bbc0*/  LDL R2, [R1+0x818] ;  /* 0x0008180001027983 */ /* 0x000f240000100800 */
        /* <DEDUP_REMOVED lines=265> */
[----:B----4-:R0:W-:Y:S04]  /*1cc60*/  STL [R1+0x54], R12 ;  /* 0x0000540c01007387 */ /* 0x0101e80000100800 */
[----:B0-----:R-:W3:Y:S04]  /*1cc70*/  LDL R12, [R1+0x52c] ;  /* 0x00052c00010c7983 */ /* 0x001ee80000100800 */
[----:B--2---:R0:W-:Y:S04]  /*1cc80*/  STL [R1+0x50], R0 ;  /* 0x0000500001007387 */ /* 0x0041e80000100800 */
[----:B0-----:R-:W2:Y:S01]  /*1cc90*/  LDL.LU R0, [R1+0x11ec] ;  /* 0x0011ec0001007983 */ /* 0x001ea20000300800 */
[----:B------:R-:W4:Y:S02]  /*1cca0*/  LDL R2, [R1+0x598] ;  /* 0x0005980001027983 */ /* 0x000f240000100800 */
[----:B------:R-:W4:Y:S01]  /*1ccb0*/  LDL R3, [R1+0x59c] ;  /* 0x00059c0001037983 */ /* 0x000f220000100800 */
[----:B------:R-:W-:-:S02]  /*1ccc0*/  PRMT R14, RZ, 0x7610, R14 ;  /* 0x00007610ff0e7816 */ /* 0x000fc4000000000e */
[----:B----4-:R-:W-:-:S04]  /*1ccd0*/  @!P4 LOP3.LUT R3, R3, R2, RZ, 0x3c, !PT ;  /* 0x000000020303c212 */ /* 0x010fc800078e3cff */
[----:B------:R-:W-:-:S04]  /*1cce0*/  @!P4 LOP3.LUT R2, R3, R2, RZ, 0x3c, !PT ;  /* 0x000000020302c212 */ /* 0x000fc800078e3cff */
[----:B------:R-:W-:-:S05]  /*1ccf0*/  @!P4 LOP3.LUT R3, R3, R2, RZ, 0x3c, !PT ;  /* 0x000000020303c212 */ /* 0x000fca00078e3cff */
[----:B------:R-:W4:Y:S04]  /*1cd00*/  @!P4 LDG.E.U16 R14, [R2.64] ;  /* 0x00000008020ec981 */ /* 0x000f28000c1e1500 */
[----:B----4-:R0:W-:Y:S04]  /*1cd10*/  STL [R1+0x4c], R14 ;  /* 0x00004c0e01007387 */ /* 0x0101e80000100800 */
[----:B0-----:R-:W4:Y:S01]  /*1cd20*/  LDL.LU R14, [R1+0x11e8] ;  /* 0x0011e800010e7983 */ /* 0x001f220000300800 */
[----:B------:R-:W3:Y:S02]  /*1cd30*/  LDL R2, [R1+0x590] ;  /* 0x0005900001027983 */ /* 0x000ee40000100800 */
[----:B------:R-:W3:Y:S01]  /*1cd40*/  LDL R3, [R1+0x594] ;  /* 0x0005940001037983 */ /* 0x000ee20000100800 */
[----:B--2---:R-:W-:-:S02]  /*1cd50*/  PRMT R0, RZ, 0x7610, R0 ;  /* 0x00007610ff007816 */ /* 0x004fc40000000000 */
[----:B---3--:R-:W-:-:S04]  /*1cd60*/  @!P0 LOP3.LUT R3, R3, R2, RZ, 0x3c, !PT ;  /* 0x0000000203038212 */ /* 0x008fc800078e3cff */
[----:B------:R-:W-:-:S04]  /*1cd70*/  @!P0 LOP3.LUT R2, R3, R2, RZ, 0x3c, !PT ;  /* 0x0000000203028212 */ /* 0x000fc800078e3cff */
[----:B------:R-:W-:-:S05]  /*1cd80*/  @!P0 LOP3.LUT R3, R3, R2, RZ, 0x3c, !PT ;  /* 0x0000000203038212 */ /* 0x000fca00078e3cff */
[----:B------:R-:W2:Y:S04]  /*1cd90*/  @!P0 LDG.E.U16 R0, [R2.64] ;  /* 0x0000000802008981 */ /* 0x000ea8000c1e1500 */
[----:B--2---:R0:W-:Y:S04]  /*1cda0*/  STL [R1+0x48], R0 ;  /* 0x0000480001007387 */ /* 0x0041e80000100800 */
[----:B0-----:R-:W2:Y:S01]  /*1cdb0*/  LDL.LU R0, [R1+0x11e4] ;  /* 0x0011e40001007983 */ /* 0x001ea20000300800 */
[----:B------:R-:W3:Y:S02]  /*1cdc0*/  LDL R2, [R1+0x588] ;  /* 0x0005880001027983 */ /* 0x000ee40000100800 */
[----:B------:R-:W3:Y:S01]  /*1cdd0*/  LDL R3, [R1+0x58c] ;  /* 0x00058c0001037983 */ /* 0x000ee20000100800 */
[----:B----4-:R-:W-:-:S02]  /*1cde0*/  PRMT R14, RZ, 0x7610, R14 ;  /* 0x00007610ff0e7816 */ /* 0x010fc4000000000e */
[----:B---3--:R-:W-:-:S04]  /*1cdf0*/  @!P4 LOP3.LUT R3, R3, R2, RZ, 0x3c, !PT ;  /* 0x000000020303c212 */ /* 0x008fc800078e3cff */
[----:B------:R-:W-:-:S04]  /*1ce00*/  @!P4 LOP3.LUT R2, R3, R2, RZ, 0x3c, !PT ;  /* 0x000000020302c212 */ /* 0x000fc800078e3cff */
[----:B------:R-:W-:-:S05]  /*1ce10*/  @!P4 LOP3.LUT R3, R3, R2, RZ, 0x3c, !PT ;  /* 0x000000020303c212 */ /* 0x000fca00078e3cff */
[----:B------:R0:W3:Y:S04]  /*1ce20*/  @!P4 LDG.E.U16 R14, [R2.64] ;  /* 0x00000008020ec981 */ /* 0x0000e8000c1e1500 */
[----:B0-----:R-:W4:Y:S04]  /*1ce30*/  LDL R2, [R1+0x580] ;  /* 0x0005800001027983 */ /* 0x001f280000100800 */
[----:B------:R-:W4:Y:S01]  /*1ce40*/  LDL R3, [R1+0x584] ;  /* 0x0005840001037983 */ /* 0x000f220000100800 */
[----:B--2---:R-:W-:Y:S02]  /*1ce50*/  PRMT R0, RZ, 0x7610, R0 ;  /* 0x00007610ff007816 */ /* 0x004fe40000000000 */
[----:B----4-:R-:W-:-:S04]  /*1ce60*/  @!P0 LOP3.LUT R3, R3, R2, RZ, 0x3c, !PT ;  /* 0x0000000203038212 */ /* 0x010fc800078e3cff */
[----:B------:R-:W-:-:S04]  /*1ce70*/  @!P0 LOP3.LUT R2, R3, R2, RZ, 0x3c, !PT ;  /* 0x0000000203028212 */ /* 0x000fc800078e3cff */
[----:B------:R-:W-:-:S05]  /*1ce80*/  @!P0 LOP3.LUT R3, R3, R2, RZ, 0x3c, !PT ;  /* 0x0000000203038212 */ /* 0x000fca00078e3cff */
[----:B------:R-:W2:Y:S04]  /*1ce90*/  @!P0 LDG.E.U16 R0, [R2.64] ;  /* 0x0000000802008981 */ /* 0x000ea8000c1e1500 */
[----:B---3--:R0:W-:Y:S04]  /*1cea0*/  STL [R1+0x44], R14 ;  /* 0x0000440e01007387 */ /* 0x0081e80000100800 */
[----:B0-----:R-:W3:Y:S04]  /*1ceb0*/  LDL R14, [R1+0x50c] ;  /* 0x00050c00010e7983 */ /* 0x001ee80000100800 */
[----:B--2---:R0:W-:Y:S04]  /*1cec0*/  STL [R1+0x40], R0 ;  /* 0x0000400001007387 */ /* 0x0041e80000100800 */
[----:B0-----:R-:W2:Y:S01]  /*1ced0*/  LDL.LU R0, [R1+0x11e0] ;  /* 0x0011e00001007983 */ /* 0x001ea20000300800 */
[----:B------:R-:W4:Y:S01]  /*1cee0*/  LDL R3, [R1+0x528] ;  /* 0x0005280001037983 */ /* 0x000f220000100800 */
[----:B------:R-:W-:Y:S01]  /*1cef0*/  PRMT R15, RZ, 0x7610, R15 ;  /* 0x00007610ff0f7816 */ /* 0x000fe2000000000f */
[----:B------:R-:W-:-:S02]  /*1cf00*/  @!P4 IMAD.MOV.U32 R2, RZ, RZ, R12 ;  /* 0x000000ffff02c224 */ /* 0x000fc400078e000c */
[----:B------:R-:W2:Y:S04]  /*1cf10*/  LDL R12, [R1+0x504] ;  /* 0x00050400010c7983 */ /* 0x000ea80000100800 */
[----:B----4-:R-:W4:Y:S04]  /*1cf20*/  @!P4 LDG.E.U16 R15, [R2.64] ;  /* 0x00000008020fc981 */ /* 0x010f28000c1e1500 */
        /* <DEDUP_REMOVED lines=12> */
[----:B------:R-:W3:Y:S02]  /*1cff0*/  LDL R3, [R1+0x51c] ;  /* 0x00051c0001037983 */ /* 0x000ee40000100800 */
[----:B---3--:R-:W-:-:S02]  /*1d000*/  @!P4 LOP3.LUT R3, R3, R2, RZ, 0x3c, !PT ;  /* 0x000000020303c212 */ /* 0x008fc400078e3cff */
[----:B--2---:R-:W-:Y:S02]  /*1d010*/  PRMT R0, RZ, 0x7610, R0 ;  /* 0x00007610ff007816 */ /* 0x004fe40000000000 */
[----:B------:R-:W-:-:S04]  /*1d020*/  @!P4 LOP3.LUT R2, R3, R2, RZ, 0x3c, !PT ;  /* 0x000000020302c212 */ /* 0x000fc800078e3cff */
[----:B------:R-:W-:-:S05]  /*1d030*/  @!P4 LOP3.LUT R3, R3, R2, RZ, 0x3c, !PT ;  /* 0x000000020303c212 */ /* 0x000fca00078e3cff */
[----:B------:R-:W2:Y:S04]  /*1d040*/  @!P4 LDG.E.U16 R0, [R2.64] ;  /* 0x000000080200c981 */ /* 0x000ea8000c1e1500 */
[----:B--2---:R0:W-:Y:S04]  /*1d050*/  STL [R1+0x34], R0 ;  /* 0x0000340001007387 */ /* 0x0041e80000100800 */
[----:B0-----:R-:W2:Y:S01]  /*1d060*/  LDL.LU R0, [R1+0x11d4] ;  /* 0x0011d40001007983 */ /* 0x001ea20000300800 */
[----:B------:R-:W3:Y:S02]  /*1d070*/  LDL R2, [R1+0x510] ;  /* 0x0005100001027983 */ /* 0x000ee40000100800 */
[----:B------:R-:W3:Y:S01]  /*1d080*/  LDL R3, [R1+0x514] ;  /* 0x0005140001037983 */ /* 0x000ee20000100800 */
[----:B------:R-:W-:-:S02]  /*1d090*/  PRMT R7, RZ, 0x7610, R7 ;  /* 0x00007610ff077816 */ /* 0x000fc40000000007 */
[----:B---3--:R-:W-:-:S04]  /*1d0a0*/  @!P0 LOP3.LUT R3, R3, R2, RZ, 0x3c, !PT ;  /* 0x0000000203038212 */ /* 0x008fc800078e3cff */
[----:B------:R-:W-:-:S04]  /*1d0b0*/  @!P0 LOP3.LUT R2, R3, R2, RZ, 0x3c, !PT ;  /* 0x0000000203028212 */ /* 0x000fc800078e3cff */
[----:B------:R-:W-:-:S05]  /*1d0c0*/  @!P0 LOP3.LUT R3, R3, R2, RZ, 0x3c, !PT ;  /* 0x0000000203038212 */ /* 0x000fca00078e3cff */
[----:B------:R0:W3:Y:S04]  /*1d0d0*/  @!P0 LDG.E.U16 R7, [R2.64] ;  /* 0x0000000802078981 */ /* 0x0000e8000c1e1500 */
[----:B0-----:R-:W2:Y:S01]  /*1d0e0*/  LDL R3, [R1+0x508] ;  /* 0x0005080001037983 */ /* 0x001ea20000100800 */
[----:B------:R-:W-:Y:S01]  /*1d0f0*/  PRMT R13, RZ, 0x7610, R13 ;  /* 0x00007610ff0d7816 */ /* 0x000fe2000000000d */
[----:B------:R-:W-:Y:S02]  /*1d100*/  @!P4 IMAD.MOV.U32 R2, RZ, RZ, R14 ;  /* 0x000000ffff02c224 */ /* 0x000fe400078e000e */
[----:B---3--:R0:W-:Y:S01]  /*1d110*/  STL [R1+0x30], R7 ;  /* 0x0000300701007387 */ /* 0x0081e20000100800 */
[----:B------:R-:W-:Y:S01]  /*1d120*/  PRMT R8, RZ, 0x7610, R8 ;  /* 0x00007610ff087816 */ /* 0x000fe20000000008 */
[----:B------:R-:W3:Y:S02]  /*1d130*/  LDL R14, [R1+0x490] ;  /* 0x00049000010e7983 */ /* 0x000ee40000100800 */
[----:B--2---:R1:W2:Y:S04]  /*1d140*/  @!P4 LDG.E.U16 R13, [R2.64] ;  /* 0x00000008020dc981 */ /* 0x0042a8000c1e1500 */
[----:B0-----:R-:W3:Y:S04]  /*1d150*/  LDL R7, [R1+0x49c] ;  /* 0x00049c0001077983 */ /* 0x001ee80000100800 */
[----:B-1----:R-:W3:Y:S01]  /*1d160*/  LDL R3, [R1+0x500] ;  /* 0x0005000001037983 */ /* 0x002ee20000100800 */
[----:B------:R-:W-:-:S03]  /*1d170*/  @!P0 IMAD.MOV.U32 R2, RZ, RZ, R12 ;  /* 0x000000ffff028224 */ /* 0x000fc600078e000c */
[----:B--2---:R0:W-:Y:S01]  /*1d180*/  STL [R1+0x2c], R13 ;  /* 0x00002c0d01007387 */ /* 0x0041e20000100800 */
[----:B------:R-:W-:Y:S01]  /*1d190*/  PRMT R0, RZ, 0x7610, R0 ;  /* 0x00007610ff007816 */ /* 0x000fe20000000000 */
[----:B------:R-:W2:Y:S02]  /*1d1a0*/  LDL R12, [R1+0x488] ;  /* 0x00048800010c7983 */ /* 0x000ea40000100800 */
[----:B---3--:R1:W3:Y:S04]  /*1d1b0*/  @!P0 LDG.E.U16 R8, [R2.64] ;  /* 0x0000000802088981 */ /* 0x0082e8000c1e1500 */
[----:B0-----:R-:W2:Y:S04]  /*1d1c0*/  LDL R13, [R1+0x494] ;  /* 0x00049400010d7983 */ /* 0x001ea80000100800 */
[----:B-1----:R-:W2:Y:S04]  /*1d1d0*/  LDL R2, [R1+0x4a8] ;  /* 0x0004a80001027983 */ /* 0x002ea80000100800 */
[----:B------:R-:W2:Y:S02]  /*1d1e0*/  LDL R3, [R1+0x4ac] ;  /* 0x0004ac0001037983 */ /* 0x000ea40000100800 */
[----:B--2---:R-:W-:-:S04]  /*1d1f0*/  @!P4 LOP3.LUT R3, R3, R2, RZ, 0x3c, !PT ;  /* 0x000000020303c212 */ /* 0x004fc800078e3cff */
[----:B------:R-:W-:-:S04]  /*1d200*/  @!P4 LOP3.LUT R2, R3, R2, RZ, 0x3c, !PT ;  /* 0x000000020302c212 */ /* 0x000fc800078e3cff */
[----:B------:R-:W-:-:S05]  /*1d210*/  @!P4 LOP3.LUT R3, R3, R2, RZ, 0x3c, !PT ;  /* 0x000000020303c212 */ /* 0x000fca00078e3cff */
[----:B------:R-:W2:Y:S04]  /*1d220*/  @!P4 LDG.E.U16 R0, [R2.64] ;  /* 0x000000080200c981 */ /* 0x000ea8000c1e1500 */
[----:B---3--:R0:W-:Y:S04]  /*1d230*/  STL [R1+0x28], R8 ;  /* 0x0000280801007387 */ /* 0x0081e80000100800 */
[----:B0-----:R-:W3:Y:S04]  /*1d240*/  LDL R8, [R1+0x48c] ;  /* 0x00048c0001087983 */ /* 0x001ee80000100800 */
[----:B--2---:R0:W-:Y:S04]  /*1d250*/  STL [R1+0x24], R0 ;  /* 0x0000240001007387 */ /* 0x0041e80000100800 */
[----:B0-----:R-:W2:Y:S01]  /*1d260*/  LDL.LU R0, [R1+0x11d0] ;  /* 0x0011d00001007983 */ /* 0x001ea20000300800 */
[----:B------:R-:W2:Y:S02]  /*1d270*/  LDL R2, [R1+0x4a0] ;  /* 0x0004a00001027983 */ /* 0x000ea40000100800 */
[----:B------:R-:W2:Y:S02]  /*1d280*/  LDL R3, [R1+0x4a4] ;  /* 0x0004a40001037983 */ /* 0x000ea40000100800 */
[----:B--2---:R-:W-:-:S02]  /*1d290*/  @!P0 LOP3.LUT R3, R3, R2, RZ, 0x3c, !PT ;  /* 0x0000000203038212 */ /* 0x004fc400078e3cff */
[----:B------:R-:W-:Y:S02]  /*1d2a0*/  PRMT R0, RZ, 0x7610, R0 ;  /* 0x00007610ff007816 */ /* 0x000fe40000000000 */
[----:B------:R-:W-:-:S04]  /*1d2b0*/  @!P0 LOP3.LUT R2, R3, R2, RZ, 0x3c, !PT ;  /* 0x0000000203028212 */ /* 0x000fc800078e3cff */
[----:B------:R-:W-:-:S05]  /*1d2c0*/  @!P0 LOP3.LUT R3, R3, R2, RZ, 0x3c, !PT ;  /* 0x0000000203038212 */ /* 0x000fca00078e3cff */
[----:B------:R-:W2:Y:S01]  /*1d2d0*/  @!P0 LDG.E.U16 R0, [R2.64] ;  /* 0x0000000802008981 */ /* 0x000ea2000c1e1500 */
[----:B------:R-:W-:-:S03]  /*1d2e0*/  PRMT R6, RZ, 0x7610, R6 ;  /* 0x00007610ff067816 */ /* 0x000fc60000000006 */
[----:B--2---:R0:W-:Y:S04]  /*1d2f0*/  STL [R1+0x20], R0 ;  /* 0x0000200001007387 */ /* 0x0041e80000100800 */
[----:B0-----:R-:W2:Y:S01]  /*1d300*/  LDL.LU R0, [R1+0x11cc] ;  /* 0x0011cc0001007983 */ /* 0x001ea20000300800 */
[----:B------:R-:W2:Y:S02]  /*1d310*/  LDL R3, [R1+0x498] ;  /* 0x0004980001037983 */ /* 0x000ea40000100800 */
[----:B------:R-:W-:Y:S01]  /*1d320*/  @!P4 IMAD.MOV.U32 R2, RZ, RZ, R7 ;  /* 0x000000ffff02c224 */ /* 0x000fe200078e0007 */
[----:B------:R-:W-:Y:S02]  /*1d330*/  PRMT R11, RZ, 0x7610, R11 ;  /* 0x00007610ff0b7816 */ /* 0x000fe4000000000b */
[----:B------:R-:W-:Y:S01]  /*1d340*/  PRMT R4, RZ, 0x7610, R4 ;  /* 0x00007610ff047816 */ /* 0x000fe20000000004 */
[----:B------:R-:W3:Y:S04]  /*1d350*/  LDL R7, [R1+0x428] ;  /* 0x0004280001077983 */ /* 0x000ee80000100800 */
[----:B--2---:R0:W2:Y:S02]  /*1d360*/  @!P4 LDG.E.U16 R6, [R2.64] ;  /* 0x000000080206c981 */ /* 0x0040a4000c1e1500 */
[----:B0-----:R-:W-:-:S02]  /*1d370*/  @!P0 IMAD.MOV.U32 R2, RZ, RZ, R13 ;  /* 0x000000ffff028224 */ /* 0x001fc400078e000d */
[----:B------:R-:W-:-:S05]  /*1d380*/  @!P0 IMAD.MOV.U32 R3, RZ, RZ, R14 ;  /* 0x000000ffff038224 */ /* 0x000fca00078e000e */
[----:B------:R3:W4:Y:S02]  /*1d390*/  @!P0 LDG.E.U16 R11, [R2.64] ;  /* 0x00000008020b8981 */ /* 0x000724000c1e1500 */
[----:B---3--:R-:W-:Y:S02]  /*1d3a0*/  @!P4 IMAD.MOV.U32 R2, RZ, RZ, R8 ;  /* 0x000000ffff02c224 */ /* 0x008fe400078e0008 */
[----:B------:R-:W-:-:S05]  /*1d3b0*/  @!P4 IMAD.MOV.U32 R3, RZ, RZ, R12 ;  /* 0x000000ffff03c224 */ /* 0x000fca00078e000c */
[----:B------:R0:W3:Y:S04]  /*1d3c0*/  @!P4 LDG.E.U16 R4, [R2.64] ;  /* 0x000000080204c981 */ /* 0x0000e8000c1e1500 */
[----:B--2---:R1:W-:Y:S01]  /*1d3d0*/  STL [R1+0x1c], R6 ;  /* 0x00001c0601007387 */ /* 0x0043e20000100800 */
[----:B------:R-:W2:Y:S03]  /*1d3e0*/  LDL R14, [R1+0x420] ;  /* 0x00042000010e7983 */ /* 0x000ea60000100800 */
[----:B-1----:R-:W2:Y:S04]  /*1d3f0*/  LDL R6, [R1+0x42c] ;  /* 0x00042c0001067983 */ /* 0x002ea80000100800 */
[----:B----4-:R1:W-:Y:S01]  /*1d400*/  STL [R1+0x18], R11 ;  /* 0x0000180b01007387 */ /* 0x0103e20000100800 */
[----:B0-----:R-:W4:Y:S02]  /*1d410*/  LDL R2, [R1+0x480] ;  /* 0x0004800001027983 */ /* 0x001f240000100800 */
[----:B------:R-:W4:Y:S02]  /*1d420*/  LDL R3, [R1+0x484] ;  /* 0x0004840001037983 */ /* 0x000f240000100800 */
[----:B------:R-:W2:Y:S01]  /*1d430*/  LDL R13, [R1+0x418] ;  /* 0x00041800010d7983 */ /* 0x000ea20000100800 */
[----:B------:R-:W2:Y:S04]  /*1d440*/  LDL R12, [R1+0x41c] ;  /* 0x00041c00010c7983 */ /* 0x000ea80000100800 */
[----:B------:R-:W2:Y:S04]  /*1d450*/  LDL R8, [R1+0x410] ;  /* 0x0004100001087983 */ /* 0x000ea80000100800 */
[----:B-1----:R-:W2:Y:S04]  /*1d460*/  LDL R11, [R1+0x424] ;  /* 0x00042400010b7983 */ /* 0x002ea80000100800 */
[----:B---3--:R0:W-:Y:S04]  /*1d470*/  STL [R1+0x14], R4 ;  /* 0x0000140401007387 */ /* 0x0081e80000100800 */
[----:B0-----:R-:W3:Y:S01]  /*1d480*/  LDL R4, [R1+0x414] ;  /* 0x0004140001047983 */ /* 0x001ee20000100800 */
[----:B------:R-:W-:-:S02]  /*1d490*/  PRMT R15, RZ, 0x7610, R15 ;  /* 0x00007610ff0f7816 */ /* 0x000fc4000000000f */
[----:B------:R-:W-:Y:S02]  /*1d4a0*/  PRMT R0, RZ, 0x7610, R0 ;  /* 0x00007610ff007816 */ /* 0x000fe40000000000 */
[----:B------:R-:W-:Y:S02]  /*1d4b0*/  PRMT R10, RZ, 0x7610, R10 ;  /* 0x00007610ff0a7816 */ /* 0x000fe4000000000a */
[----:B------:R-:W-:Y:S02]  /*1d4c0*/  PRMT R9, RZ, 0x7610, R9 ;  /* 0x00007610ff097816 */ /* 0x000fe40000000009 */
[----:B------:R-:W-:Y:S02]  /*1d4d0*/  PRMT R5, RZ, 0x7610, R5 ;  /* 0x00007610ff057816 */ /* 0x000fe40000000005 */
[----:B----4-:R-:W-:-:S04]  /*1d4e0*/  @!P0 LOP3.LUT R3, R3, R2, RZ, 0x3c, !PT ;  /* 0x0000000203038212 */ /* 0x010fc800078e3cff */
[----:B------:R-:W-:-:S04]  /*1d4f0*/  @!P0 LOP3.LUT R2, R3, R2, RZ, 0x3c, !PT ;  /* 0x0000000203028212 */ /* 0x000fc800078e3cff */
[----:B------:R-:W-:-:S05]  /*1d500*/  @!P0 LOP3.LUT R3, R3, R2, RZ, 0x3c, !PT ;  /* 0x0000000203038212 */ /* 0x000fca00078e3cff */
[----:B------:R2:W4:Y:S02]  /*1d510*/  @!P0 LDG.E.U16 R15, [R2.64] ;  /* 0x00000008020f8981 */ /* 0x000524000c1e1500 */
[----:B--2---:R-:W-:Y:S02]  /*1d520*/  @!P4 IMAD.MOV.U32 R2, RZ, RZ, R6 ;  /* 0x000000ffff02c224 */ /* 0x004fe400078e0006 */
[----:B------:R-:W-:Y:S01]  /*1d530*/  @!P4 IMAD.MOV.U32 R3, RZ, RZ, R7 ;  /* 0x000000ffff03c224 */ /* 0x000fe200078e0007 */
[----:B------:R-:W2:Y:S04]  /*1d540*/  LDL R6, [R1+0x40c] ;  /* 0x00040c0001067983 */ /* 0x000ea80000100800 */
[----:B------:R-:W2:Y:S04]  /*1d550*/  LDL R7, [R1+0x408] ;  /* 0x0004080001077983 */ /* 0x000ea80000100800 */
[----:B------:R0:W2:Y:S02]  /*1d560*/  @!P4 LDG.E.U16 R0, [R2.64] ;  /* 0x000000080200c981 */ /* 0x0000a4000c1e1500 */
[----:B0-----:R-:W-:-:S02]  /*1d570*/  @!P0 IMAD.MOV.U32 R2, RZ, RZ, R11 ;  /* 0x000000ffff028224 */ /* 0x001fc400078e000b */
[----:B------:R-:W-:Y:S01]  /*1d580*/  @!P0 IMAD.MOV.U32 R3, RZ, RZ, R14 ;  /* 0x000000ffff038224 */ /* 0x000fe200078e000e */
[----:B------:R-:W2:Y:S04]  /*1d590*/  LDL R11, [R1+0x400] ;  /* 0x00040000010b7983 */ /* 0x000ea80000100800 */
[----:B------:R0:W2:Y:S02]  /*1d5a0*/  @!P0 LDG.E.U16 R10, [R2.64] ;  /* 0x00000008020a8981 */ /* 0x0000a4000c1e1500 */
[----:B0-----:R-:W-:Y:S02]  /*1d5b0*/  @!P4 IMAD.MOV.U32 R2, RZ, RZ, R12 ;  /* 0x000000ffff02c224 */ /* 0x001fe400078e000c */
[----:B------:R-:W-:-:S05]  /*1d5c0*/  @!P4 IMAD.MOV.U32 R3, RZ, RZ, R13 ;  /* 0x000000ffff03c224 */ /* 0x000fca00078e000d */
[----:B------:R3:W4:Y:S02]  /*1d5d0*/  @!P4 LDG.E.U16 R9, [R2.64] ;  /* 0x000000080209c981 */ /* 0x000724000c1e1500 */
[----:B---3--:R-:W-:Y:S02]  /*1d5e0*/  @!P0 IMAD.MOV.U32 R2, RZ, RZ, R4 ;  /* 0x000000ffff028224 */ /* 0x008fe400078e0004 */
[----:B------:R-:W-:-:S05]  /*1d5f0*/  @!P0 IMAD.MOV.U32 R3, RZ, RZ, R8 ;  /* 0x000000ffff038224 */ /* 0x000fca00078e0008 */
[----:B------:R-:W3:Y:S04]  /*1d600*/  @!P0 LDG.E.U16 R5, [R2.64] ;  /* 0x0000000802058981 */ /* 0x000ee8000c1e1500 */
[----:B--2---:R0:W-:Y:S04]  /*1d610*/  STL [R1+0x8], R10 ;  /* 0x0000080a01007387 */ /* 0x0041e80000100800 */
[----:B0-----:R-:W2:Y:S04]  /*1d620*/  LDL R10, [R1+0x404] ;  /* 0x00040400010a7983 */ /* 0x001ea80000100800 */
[----:B----4-:R0:W-:Y:S01]  /*1d630*/  STL [R1+0x4], R9 ;  /* 0x0000040901007387 */ /* 0x0101e20000100800 */
[----:B------:R-:W4:Y:S02]  /*1d640*/  LDL R8, [R1+0x3ac] ;  /* 0x0003ac0001087983 */ /* 0x000f240000100800 */
[----:B------:R-:W4:Y:S01]  /*1d650*/  LDL R4, [R1+0x3a4] ;  /* 0x0003a40001047983 */ /* 0x000f220000100800 */
[----:B0-----:R-:W4:Y:S04]  /*1d660*/  LDL R9, [R1+0x3a8] ;  /* 0x0003a80001097983 */ /* 0x001f280000100800 */
[----:B---3--:R0:W-:Y:S01]  /*1d670*/  STL [R1], R5 ;  /* 0x0000000501007387 */ /* 0x0081e20000100800 */
[----:B------:R-:W-:-:S02]  /*1d680*/  @!P4 IMAD.MOV.U32 R2, RZ, RZ, R6 ;  /* 0x000000ffff02c224 */ /* 0x000fc400078e0006 */
[----:B------:R-:W-:Y:S02]  /*1d690*/  @!P4 IMAD.MOV.U32 R3, RZ, RZ, R7 ;  /* 0x000000ffff03c224 */ /* 0x000fe400078e0007 */
[----:B------:R-:W3:Y:S01]  /*1d6a0*/  LDL R6, [R1+0x39c] ;  /* 0x00039c0001067983 */ /* 0x000ee20000100800 */
[----:B------:R-:W3:Y:S04]  /*1d6b0*/  LDL R7, [R1+0x398] ;  /* 0x0003980001077983 */ /* 0x000ee80000100800 */
[----:B0-----:R-:W3:Y:S01]  /*1d6c0*/  LDL R5, [R1+0x3a0] ;  /* 0x0003a00001057983 */ /* 0x001ee20000100800 */
[----:B------:R-:W-:-:S06]  /*1d6d0*/  PRMT R27, RZ, 0x7610, R27 ;  /* 0x00007610ff1b7816 */ /* 0x000fcc000000001b */
[----:B------:R0:W3:Y:S01]  /*1d6e0*/  @!P4 LDG.E.U16 R27, [R2.64] ;  /* 0x00000008021bc981 */ /* 0x0000e2000c1e1500 */
[----:B------:R-:W-:Y:S01]  /*1d6f0*/  PRMT R25, RZ, 0x7610, R25 ;  /* 0x00007610ff197816 */ /* 0x000fe20000000019 */
[----:B0-----:R-:W-:Y:S01]  /*1d700*/  @!P0 IMAD.MOV.U32 R3, RZ, RZ, R11 ;  /* 0x000000ffff038224 */ /* 0x001fe200078e000b */
[----:B------:R-:W-:Y:S02]  /*1d710*/  PRMT R23, RZ, 0x7610, R23 ;  /* 0x00007610ff177816 */ /* 0x000fe40000000017 */
[----:B------:R-:W-:Y:S02]  /*1d720*/  PRMT R21, RZ, 0x7610, R21 ;  /* 0x00007610ff157816 */ /* 0x000fe40000000015 */
[----:B------:R-:W-:Y:S01]  /*1d730*/  PRMT R19, RZ, 0x7610, R19 ;  /* 0x00007610ff137816 */ /* 0x000fe20000000013 */
[----:B--2---:R-:W-:-:S05]  /*1d740*/  @!P0 IMAD.MOV.U32 R2, RZ, RZ, R10 ;  /* 0x000000ffff028224 */ /* 0x004fca00078e000a */
[----:B------:R4:W2:Y:S02]  /*1d750*/  @!P0 LDG.E.U16 R25, [R2.64] ;  /* 0x0000000802198981 */ /* 0x0008a4000c1e1500 */
[----:B----4-:R-:W-:Y:S02]  /*1d760*/  @!P4 IMAD.MOV.U32 R2, RZ, RZ, R8 ;  /* 0x000000ffff02c224 */ /* 0x010fe400078e0008 */
[----:B------:R-:W-:-:S05]  /*1d770*/  @!P4 IMAD.MOV.U32 R3, RZ, RZ, R9 ;  /* 0x000000ffff03c224 */ /* 0x000fca00078e0009 */
[----:B------:R0:W4:Y:S02]  /*1d780*/  @!P4 LDG.E.U16 R23, [R2.64] ;  /* 0x000000080217c981 */ /* 0x000124000c1e1500 */
[----:B0-----:R-:W-:Y:S02]  /*1d790*/  @!P0 IMAD.MOV.U32 R2, RZ, RZ, R4 ;  /* 0x000000ffff028224 */ /* 0x001fe400078e0004 */
[----:B---3--:R-:W-:-:S05]  /*1d7a0*/  @!P0 IMAD.MOV.U32 R3, RZ, RZ, R5 ;  /* 0x000000ffff038224 */ /* 0x008fca00078e0005 */
[----:B------:R0:W3:Y:S02]  /*1d7b0*/  @!P0 LDG.E.U16 R21, [R2.64] ;  /* 0x0000000802158981 */ /* 0x0000e4000c1e1500 */
[----:B0-----:R-:W-:Y:S02]  /*1d7c0*/  @!P4 IMAD.MOV.U32 R2, RZ, RZ, R6 ;  /* 0x000000ffff02c224 */ /* 0x001fe400078e0006 */
[----:B------:R-:W-:-:S05]  /*1d7d0*/  @!P4 IMAD.MOV.U32 R3, RZ, RZ, R7 ;  /* 0x000000ffff03c224 */ /* 0x000fca00078e0007 */
[----:B------:R-:W3:Y:S04]  /*1d7e0*/  @!P4 LDG.E.U16 R19, [R2.64] ;  /* 0x000000080213c981 */ /* 0x000ee8000c1e1500 */
[----:B------:R-:W-:Y:S01]  /*1d7f0*/  STL [R1+0x1190], R27 ;  /* 0x0011901b01007387 */ /* 0x000fe20000100800 */
[----:B------:R-:W-:Y:S02]  /*1d800*/  STL [R1+0x10], R15 ;  /* 0x0000100f01007387 */ /* 0x000fe40000100800 */
[----:B------:R-:W4:Y:S02]  /*1d810*/  LDL R11, [R1+0x390] ;  /* 0x00039000010b7983 */ /* 0x000f240000100800 */
[----:B------:R-:W4:Y:S01]  /*1d820*/  LDL R10, [R1+0x394] ;  /* 0x00039400010a7983 */ /* 0x000f220000100800 */
[----:B--2---:R0:W-:Y:S01]  /*1d830*/  STL [R1+0x1194], R25 ;  /* 0x0011941901007387 */ /* 0x0041e20000100800 */
[----:B------:R-:W2:Y:S02]  /*1d840*/  LDL R5, [R1+0x388] ;  /* 0x0003880001057983 */ /* 0x000ea40000100800 */
[----:B------:R-:W2:Y:S02]  /*1d850*/  LDL R4, [R1+0x38c] ;  /* 0x00038c0001047983 */ /* 0x000ea40000100800 */
[----:B------:R-:W2:Y:S01]  /*1d860*/  LDL R9, [R1+0x328] ;  /* 0x0003280001097983 */ /* 0x000ea20000100800 */
[----:B------:R-:W2:Y:S04]  /*1d870*/  LDL R8, [R1+0x32c] ;  /* 0x00032c0001087983 */ /* 0x000ea80000100800 */
[----:B------:R-:W2:Y:S04]  /*1d880*/  LDL R7, [R1+0x320] ;  /* 0x0003200001077983 */ /* 0x000ea80000100800 */
[----:B------:R-:W2:Y:S04]  /*1d890*/  LDL R6, [R1+0x324] ;  /* 0x0003240001067983 */ /* 0x000ea80000100800 */
[----:B---3--:R1:W-:Y:S01]  /*1d8a0*/  STL [R1+0x11a0], R19 ;  /* 0x0011a01301007387 */ /* 0x0083e20000100800 */
[----:B------:R-:W3:Y:S02]  /*1d8b0*/  LDL R13, [R1+0x318] ;  /* 0x00031800010d7983 */ /* 0x000ee40000100800 */
[----:B------:R-:W3:Y:S01]  /*1d8c0*/  LDL R12, [R1+0x31c] ;  /* 0x00031c00010c7983 */ /* 0x000ee20000100800 */
[----:B------:R-:W-:Y:S01]  /*1d8d0*/  PRMT R16, RZ, 0x7610, R16 ;  /* 0x00007610ff107816 */ /* 0x000fe20000000010 */
[----:B----4-:R-:W-:-:S02]  /*1d8e0*/  @!P0 IMAD.MOV.U32 R2, RZ, RZ, R10 ;  /* 0x000000ffff028224 */ /* 0x010fc400078e000a */
[----:B------:R-:W-:-:S05]  /*1d8f0*/  @!P0 IMAD.MOV.U32 R3, RZ, RZ, R11 ;  /* 0x000000ffff038224 */ /* 0x000fca00078e000b */
[----:B------:R4:W3:Y:S02]  /*1d900*/  @!P0 LDG.E.U16 R16, [R2.64] ;  /* 0x0000000802108981 */ /* 0x0008e4000c1e1500 */
[----:B----4-:R-:W-:Y:S02]  /*1d910*/  PRMT R2, RZ, 0x7610, R2 ;  /* 0x00007610ff027816 */ /* 0x010fe40000000002 */
[----:B------:R-:W-:-:S04]  /*1d920*/  PRMT R3, RZ, 0x7610, R3 ;  /* 0x00007610ff037816 */ /* 0x000fc80000000003 */
[----:B--2---:R2:W4:Y:S02]  /*1d930*/  @!P4 LDG.E.U16 R2, [R4.64] ;  /* 0x000000080402c981 */ /* 0x004524000c1e1500 */
[----:B--2---:R-:W-:Y:S02]  /*1d940*/  @!P4 IMAD.MOV.U32 R4, RZ, RZ, R8 ;  /* 0x000000ffff04c224 */ /* 0x004fe400078e0008 */
[----:B------:R-:W-:-:S05]  /*1d950*/  @!P4 IMAD.MOV.U32 R5, RZ, RZ, R9 ;  /* 0x000000ffff05c224 */ /* 0x000fca00078e0009 */
[----:B------:R2:W4:Y:S02]  /*1d960*/  @!P4 LDG.E.U16 R3, [R4.64] ;  /* 0x000000080403c981 */ /* 0x000524000c1e1500 */
[----:B--2---:R-:W-:Y:S02]  /*1d970*/  PRMT R4, RZ, 0x7610, R4 ;  /* 0x00007610ff047816 */ /* 0x004fe40000000004 */
[----:B------:R-:W-:-:S04]  /*1d980*/  PRMT R5, RZ, 0x7610, R5 ;  /* 0x00007610ff057816 */ /* 0x000fc80000000005 */
[----:B------:R3:W2:Y:S02]  /*1d990*/  @!P0 LDG.E.U16 R4, [R6.64] ;  /* 0x0000000806048981 */ /* 0x0006a4000c1e1500 */
[----:B---3--:R-:W-:Y:S02]  /*1d9a0*/  @!P4 IMAD.MOV.U32 R7, RZ, RZ, R13 ;  /* 0x000000ffff07c224 */ /* 0x008fe400078e000d */
[----:B------:R-:W-:-:S05]  /*1d9b0*/  @!P4 IMAD.MOV.U32 R6, RZ, RZ, R12 ;  /* 0x000000ffff06c224 */ /* 0x000fca00078e000c */
[----:B------:R-:W3:Y:S04]  /*1d9c0*/  @!P4 LDG.E.U16 R5, [R6.64] ;  /* 0x000000080605c981 */ /* 0x000ee8000c1e1500 */
[----:B------:R0:W-:Y:S04]  /*1d9d0*/  STL [R1+0x11a4], R16 ;  /* 0x0011a41001007387 */ /* 0x0001e80000100800 */
[----:B----4-:R4:W-:Y:S01]  /*1d9e0*/  STL [R1+0x1198], R2 ;  /* 0x0011980201007387 */ /* 0x0109e20000100800 */
[----:B------:R-:W2:Y:S02]  /*1d9f0*/  LDL R9, [R1+0x294] ;  /* 0x0002940001097983 */ /* 0x000ea40000100800 */
[----:B------:R-:W2:Y:S02]  /*1da00*/  LDL R8, [R1+0x298] ;  /* 0x0002980001087983 */ /* 0x000ea40000100800 */
[----:B0-----:R-:W2:Y:S01]  /*1da10*/  LDL R25, [R1+0x28c] ;  /* 0x00028c0001197983 */ /* 0x001ea20000100800 */
[----:B------:R-:W2:Y:S04]  /*1da20*/  LDL R11, [R1+0x290] ;  /* 0x00029000010b7983 */ /* 0x000ea80000100800 */
[----:B------:R-:W2:Y:S04]  /*1da30*/  LDL R10, [R1+0xb4c] ;  /* 0x000b4c00010a7983 */ /* 0x000ea80000100800 */
[----:B-1----:R-:W2:Y:S04]  /*1da40*/  LDL R19, [R1+0xb54] ;  /* 0x000b540001137983 */ /* 0x002ea80000100800 */
[----:B------:R-:W2:Y:S04]  /*1da50*/  LDL R16, [R1+0xb60] ;  /* 0x000b600001107983 */ /* 0x000ea80000100800 */
[----:B----4-:R-:W4:Y:S04]  /*1da60*/  LDL R2, [R1+0xb58] ;  /* 0x000b580001027983 */ /* 0x010f280000100800 */
[----:B------:R-:W4:Y:S04]  /*1da70*/  LDL R13, [R1+0x310] ;  /* 0x00031000010d7983 */ /* 0x000f280000100800 */
[----:B------:R-:W4:Y:S04]  /*1da80*/  LDL R12, [R1+0x314] ;  /* 0x00031400010c7983 */ /* 0x000f280000100800 */
[----:B---3--:R0:W-:Y:S01]  /*1da90*/  STL [R1+0x11a8], R5 ;  /* 0x0011a80501007387 */ /* 0x0081e20000100800 */
[----:B------:R-:W3:Y:S02]  /*1daa0*/  LDL R15, [R1+0x284] ;  /* 0x00028400010f7983 */ /* 0x000ee40000100800 */
[----:B------:R-:W3:Y:S01]  /*1dab0*/  LDL R14, [R1+0x288] ;  /* 0x00028800010e7983 */ /* 0x000ee20000100800 */
[----:B------:R-:W-:-:S02]  /*1dac0*/  PRMT R6, RZ, 0x7610, R6 ;  /* 0x00007610ff067816 */ /* 0x000fc40000000006 */
[----:B------:R-:W-:Y:S01]  /*1dad0*/  PRMT R7, RZ, 0x7610, R7 ;  /* 0x00007610ff077816 */ /* 0x000fe20000000007 */
[----:B0-----:R-:W3:Y:S04]  /*1dae0*/  LDL R5, [R1+0x280] ;  /* 0x0002800001057983 */ /* 0x001ee80000100800 */
[----:B--2---:R0:W2:Y:S02]  /*1daf0*/  @!P4 LDG.E.U16 R6, [R8.64] ;  /* 0x000000080806c981 */ /* 0x0040a4000c1e1500 */
[----:B0-----:R-:W-:Y:S02]  /*1db00*/  @!P0 IMAD.MOV.U32 R8, RZ, RZ, R11 ;  /* 0x000000ffff088224 */ /* 0x001fe400078e000b */
[----:B------:R-:W-:Y:S02]  /*1db10*/  @!P0 IMAD.MOV.U32 R9, RZ, RZ, R25 ;  /* 0x000000ffff098224 */ /* 0x000fe400078e0019 */
[----:B------:R-:W-:-:S02]  /*1db20*/  @!P4 IMAD.MOV.U32 R11, RZ, RZ, R10 ;  /* 0x000000ffff0bc224 */ /* 0x000fc400078e000a */
[----:B----4-:R-:W-:Y:S02]  /*1db30*/  @!P4 IMAD.MOV.U32 R10, RZ, RZ, R2 ;  /* 0x000000ffff0ac224 */ /* 0x010fe400078e0002 */
[----:B------:R-:W4:Y:S04]  /*1db40*/  LDL R2, [R1+0xaf0] ;  /* 0x000af00001027983 */ /* 0x000f280000100800 */
[----:B------:R0:W2:Y:S02]  /*1db50*/  @!P0 LDG.E.U16 R7, [R8.64] ;  /* 0x0000000808078981 */ /* 0x0000a4000c1e1500 */
[----:B0-----:R-:W-:Y:S02]  /*1db60*/  PRMT R8, RZ, 0x7610, R8 ;  /* 0x00007610ff087816 */ /* 0x001fe40000000008 */
[----:B------:R-:W-:-:S04]  /*1db70*/  PRMT R9, RZ, 0x7610, R9 ;  /* 0x00007610ff097816 */ /* 0x000fc80000000009 */
[----:B------:R0:W2:Y:S02]  /*1db80*/  @!P4 LDG.E.U16 R8, [R10.64] ;  /* 0x000000080a08c981 */ /* 0x0000a4000c1e1500 */
[----:B0-----:R-:W-:Y:S02]  /*1db90*/  @!P0 IMAD.MOV.U32 R10, RZ, RZ, R16 ;  /* 0x000000ffff0a8224 */ /* 0x001fe400078e0010 */
[----:B------:R-:W-:-:S05]  /*1dba0*/  @!P0 IMAD.MOV.U32 R11, RZ, RZ, R19 ;  /* 0x000000ffff0b8224 */ /* 0x000fca00078e0013 */
[----:B------:R0:W2:Y:S02]  /*1dbb0*/  @!P0 LDG.E.U16 R9, [R10.64] ;  /* 0x000000080a098981 */ /* 0x0000a4000c1e1500 */
[----:B0-----:R-:W-:Y:S02]  /*1dbc0*/  PRMT R10, RZ, 0x7610, R10 ;  /* 0x00007610ff0a7816 */ /* 0x001fe4000000000a */
[----:B------:R-:W-:-:S04]  /*1dbd0*/  PRMT R11, RZ, 0x7610, R11 ;  /* 0x00007610ff0b7816 */ /* 0x000fc8000000000b */
[----:B------:R3:W2:Y:S02]  /*1dbe0*/  @!P0 LDG.E.U16 R10, [R12.64] ;  /* 0x000000080c0a8981 */ /* 0x0006a4000c1e1500 */
[----:B---3--:R-:W-:Y:S02]  /*1dbf0*/  @!P4 IMAD.MOV.U32 R12, RZ, RZ, R14 ;  /* 0x000000ffff0cc224 */ /* 0x008fe400078e000e */
[----:B------:R-:W-:-:S05]  /*1dc00*/  @!P4 IMAD.MOV.U32 R13, RZ, RZ, R15 ;  /* 0x000000ffff0dc224 */ /* 0x000fca00078e000f */
[----:B------:R0:W3:Y:S01]  /*1dc10*/  @!P4 LDG.E.U16 R11, [R12.64] ;  /* 0x000000080c0bc981 */ /* 0x0000e2000c1e1500 */
[----:B------:R-:W-:Y:S01]  /*1dc20*/  @!P0 IMAD.MOV.U32 R15, RZ, RZ, R5 ;  /* 0x000000ffff0f8224 */ /* 0x000fe200078e0005 */
[----:B0-----:R-:W-:Y:S01]  /*1dc30*/  PRMT R12, RZ, 0x7610, R12 ;  /* 0x00007610ff0c7816 */ /* 0x001fe2000000000c */
[----:B----4-:R-:W-:-:S05]  /*1dc40*/  @!P0 IMAD.MOV.U32 R14, RZ, RZ, R2 ;  /* 0x000000ffff0e8224 */ /* 0x010fca00078e0002 */
[----:B------:R0:W4:Y:S04]  /*1dc50*/  @!P0 LDG.E.U16 R12, [R14.64] ;  /* 0x000000080e0c8981 */ /* 0x000128000c1e1500 */
[----:B--2---:R1:W-:Y:S01]  /*1dc60*/  STL [R1+0x11ac], R10 ;  /* 0x0011ac0a01007387 */ /* 0x0043e20000100800 */
[----:B------:R-:W2:Y:S02]  /*1dc70*/  LDL R27, [R1+0xb64] ;  /* 0x000b6400011b7983 */ /* 0x000ea40000100800 */
[----:B------:R-:W2:Y:S02]  /*1dc80*/  LDL R25, [R1+0xb70] ;  /* 0x000b700001197983 */ /* 0x000ea40000100800 */
[----:B------:R-:W2:Y:S01]  /*1dc90*/  LDL R19, [R1+0x380] ;  /* 0x0003800001137983 */ /* 0x000ea20000100800 */
[----:B------:R-:W2:Y:S04]  /*1dca0*/  LDL R16, [R1+0x384] ;  /* 0x0003840001107983 */ /* 0x000ea80000100800 */
[----:B---3--:R3:W-:Y:S01]  /*1dcb0*/  STL [R1+0x11b0], R11 ;  /* 0x0011b00b01007387 */ /* 0x0087e20000100800 */
[----:B0-----:R-:W2:Y:S02]  /*1dcc0*/  LDL R14, [R1+0xb5c] ;  /* 0x000b5c00010e7983 */ /* 0x001ea40000100800 */
[----:B------:R-:W2:Y:S02]  /*1dcd0*/  LDL R15, [R1+0xb68] ;  /* 0x000b6800010f7983 */ /* 0x000ea40000100800 */
[----:B-1----:R-:W4:Y:S01]  /*1dce0*/  LDL R10, [R1+0x30c] ;  /* 0x00030c00010a7983 */ /* 0x002f220000100800 */
[----:B------:R-:W-:-:S02]  /*1dcf0*/  PRMT R13, RZ, 0x7610, R13 ;  /* 0x00007610ff0d7816 */ /* 0x000fc4000000000d */
[----:B------:R-:W-:Y:S02]  /*1dd00*/  PRMT R17, RZ, 0x7610, R17 ;  /* 0x00007610ff117816 */ /* 0x000fe40000000011 */
[----:B------:R-:W-:Y:S02]  /*1dd10*/  PRMT R18, RZ, 0x7610, R18 ;  /* 0x00007610ff127816 */ /* 0x000fe40000000012 */
[----:B------:R-:W-:Y:S01]  /*1dd20*/  PRMT R20, RZ, 0x7610, R20 ;  /* 0x00007610ff147816 */ /* 0x000fe20000000014 */
[----:B------:R-:W4:Y:S04]  /*1dd30*/  LDL R5, [R1+0x300] ;  /* 0x0003000001057983 */ /* 0x000f280000100800 */
[----:B---3--:R-:W3:Y:S04]  /*1dd40*/  LDL R11, [R1+0x308] ;  /* 0x00030800010b7983 */ /* 0x008ee80000100800 */
[----:B------:R-:W3:Y:S01]  /*1dd50*/  LDL R2, [R1+0x304] ;  /* 0x0003040001027983 */ /* 0x000ee20000100800 */
[----:B--2---:R-:W-:-:S04]  /*1dd60*/  @!P4 LOP3.LUT R15, R15, R14, RZ, 0x3c, !PT ;  /* 0x0000000e0f0fc212 */ /* 0x004fc800078e3cff */
[----:B------:R-:W-:-:S04]  /*1dd70*/  @!P4 LOP3.LUT R14, R15, R14, RZ, 0x3c, !PT ;  /* 0x0000000e0f0ec212 */ /* 0x000fc800078e3cff */
[----:B------:R-:W-:-:S05]  /*1dd80*/  @!P4 LOP3.LUT R15, R15, R14, RZ, 0x3c, !PT ;  /* 0x0000000e0f0fc212 */ /* 0x000fca00078e3cff */
[----:B------:R0:W2:Y:S02]  /*1dd90*/  @!P4 LDG.E.U16 R13, [R14.64] ;  /* 0x000000080e0dc981 */ /* 0x0000a4000c1e1500 */
[----:B0-----:R-:W-:Y:S02]  /*1dda0*/  @!P0 IMAD.MOV.U32 R14, RZ, RZ, R25 ;  /* 0x000000ffff0e8224 */ /* 0x001fe400078e0019 */
[----:B------:R-:W-:-:S05]  /*1ddb0*/  @!P0 IMAD.MOV.U32 R15, RZ, RZ, R27 ;  /* 0x000000ffff0f8224 */ /* 0x000fca00078e001b */
[----:B------:R0:W2:Y:S02]  /*1ddc0*/  @!P0 LDG.E.U16 R17, [R14.64] ;  /* 0x000000080e118981 */ /* 0x0000a4000c1e1500 */
[----:B0-----:R-:W-:Y:S02]  /*1ddd0*/  @!P0 IMAD.MOV.U32 R14, RZ, RZ, R16 ;  /* 0x000000ffff0e8224 */ /* 0x001fe400078e0010 */
[----:B------:R-:W-:-:S05]  /*1dde0*/  @!P0 IMAD.MOV.U32 R15, RZ, RZ, R19 ;  /* 0x000000ffff0f8224 */ /* 0x000fca00078e0013 */
[----:B------:R4:W2:Y:S02]  /*1ddf0*/  @!P0 LDG.E.U16 R18, [R14.64] ;  /* 0x000000080e128981 */ /* 0x0008a4000c1e1500 */
[----:B----4-:R-:W-:Y:S02]  /*1de00*/  @!P4 IMAD.MOV.U32 R14, RZ, RZ, R10 ;  /* 0x000000ffff0ec224 */ /* 0x010fe400078e000a */
[----:B---3--:R-:W-:-:S05]  /*1de10*/  @!P4 IMAD.MOV.U32 R15, RZ, RZ, R11 ;  /* 0x000000ffff0fc224 */ /* 0x008fca00078e000b */
[----:B------:R0:W3:Y:S04]  /*1de20*/  @!P4 LDG.E.U16 R20, [R14.64] ;  /* 0x000000080e14c981 */ /* 0x0000e8000c1e1500 */
[----:B------:R-:W-:Y:S01]  /*1de30*/  STL [R1+0x11b4], R12 ;  /* 0x0011b40c01007387 */ /* 0x000fe20000100800 */
[----:B------:R-:W-:Y:S01]  /*1de40*/  PRMT R22, RZ, 0x7610, R22 ;  /* 0x00007610ff167816 */ /* 0x000fe20000000016 */
[----:B0-----:R-:W-:Y:S02]  /*1de50*/  @!P0 IMAD.MOV.U32 R15, RZ, RZ, R5 ;  /* 0x000000ffff0f8224 */ /* 0x001fe400078e0005 */
[----:B------:R-:W-:-:S05]  /*1de60*/  @!P0 IMAD.MOV.U32 R14, RZ, RZ, R2 ;  /* 0x000000ffff0e8224 */ /* 0x000fca00078e0002 */
[----:B------:R0:W4:Y:S04]  /*1de70*/  @!P0 LDG.E.U16 R22, [R14.64] ;  /* 0x000000080e168981 */ /* 0x000128000c1e1500 */
[----:B--2---:R-:W-:Y:S04]  /*1de80*/  STL [R1+0x11b8], R13 ;  /* 0x0011b80d01007387 */ /* 0x004fe80000100800 */
[----:B------:R-:W-:Y:S04]  /*1de90*/  STL [R1+0x11bc], R17 ;  /* 0x0011bc1101007387 */ /* 0x000fe80000100800 */
[----:B------:R-:W-:Y:S04]  /*1dea0*/  STL [R1+0x119c], R18 ;  /* 0x00119c1201007387 */ /* 0x000fe80000100800 */
[----:B---3--:R1:W-:Y:S04]  /*1deb0*/  STL [R1+0x11c0], R20 ;  /* 0x0011c01401007387 */ /* 0x0083e80000100800 */
[----:B-1----:R-:W2:Y:S01]  /*1dec0*/  LDL.LU R20, [R1+0x9c] ;  /* 0x00009c0001147983 */ /* 0x002ea20000300800 */
[----:B------:R-:W3:Y:S02]  /*1ded0*/  LDL.LU R18, [R1+0x98] ;  /* 0x0000980001127983 */ /* 0x000ee40000300800 */
[----:B------:R-:W2:Y:S02]  /*1dee0*/  LDL.LU R17, [R1+0x84] ;  /* 0x0000840001117983 */ /* 0x000ea40000300800 */
[----:B------:R-:W2:Y:S01]  /*1def0*/  LDL.LU R13, [R1+0x80] ;  /* 0x00008000010d7983 */ /* 0x000ea20000300800 */
[----:B------:R-:W2:Y:S01]  /*1df00*/  LDL.LU R12, [R1+0x6c] ;  /* 0x00006c00010c7983 */ /* 0x000ea20000300800 */
[----:B------:R-:W2:Y:S02]  /*1df10*/  LDL.LU R11, [R1+0x68] ;  /* 0x00006800010b7983 */ /* 0x000ea40000300800 */
[----:B------:R-:W2:Y:S02]  /*1df20*/  LDL.LU R10, [R1+0x54] ;  /* 0x00005400010a7983 */ /* 0x000ea40000300800 */
[----:B------:R-:W2:Y:S01]  /*1df30*/  LDL.LU R5, [R1+0x50] ;  /* 0x0000500001057983 */ /* 0x000ea20000300800 */
[----:B------:R-:W2:Y:S01]  /*1df40*/  LDL.LU R2, [R1+0x3c] ;  /* 0x00003c0001027983 */ /* 0x000ea20000300800 */
[----:B------:R-:W2:Y:S02]  /*1df50*/  LDL.LU R16, [R1+0x38] ;  /* 0x0000380001107983 */ /* 0x000ea40000300800 */
[----:B------:R-:W2:Y:S02]  /*1df60*/  LDL.LU R19, [R1+0x24] ;  /* 0x0000240001137983 */ /* 0x000ea40000300800 */
[----:B------:R-:W2:Y:S01]  /*1df70*/  LDL.LU R25, [R1+0x20] ;  /* 0x0000200001197983 */ /* 0x000ea20000300800 */
[----:B------:R-:W2:Y:S01]  /*1df80*/  LDL.LU R27, [R1+0x8] ;  /* 0x00000800011b7983 */ /* 0x000ea20000300800 */
[----:B0-----:R-:W2:Y:S02]  /*1df90*/  LDL R14, [R1+0xaec] ;  /* 0x000aec00010e7983 */ /* 0x001ea40000100800 */
[----:B------:R-:W2:Y:S01]  /*1dfa0*/  LDL R15, [R1+0xaf8] ;  /* 0x000af800010f7983 */ /* 0x000ea20000100800 */
[----:B------:R-:W-:Y:S01]  /*1dfb0*/  PRMT R24, RZ, 0x7610, R24 ;  /* 0x00007610ff187816 */ /* 0x000fe20000000018 */
[----:B----4-:R0:W-:Y:S04]  /*1dfc0*/  STL [R1+0x11c4], R22 ;  /* 0x0011c41601007387 */ /* 0x0101e80000100800 */
[----:B0-----:R-:W4:Y:S01]  /*1dfd0*/  LDL.LU R22, [R1+0xb0] ;  /* 0x0000b00001167983 */ /* 0x001f220000300800 */
[----:B--2---:R-:W-:-:S04]  /*1dfe0*/  @!P4 LOP3.LUT R15, R15, R14, RZ, 0x3c, !PT ;  /* 0x0000000e0f0fc212 */ /* 0x004fc800078e3cff */
        /* <DEDUP_REMOVED lines=8> */
[----:B------:R-:W-:Y:S01]  /*1e070*/  @!P0 LOP3.LUT R15, R15, R14, RZ, 0x3c, !PT ;  /* 0x0000000e0f0f8212 */ /* 0x000fe200078e3cff */
[----:B------:R0:W-:Y:S04]  /*1e080*/  STL [R1+0x11c8], R24 ;  /* 0x0011c81801007387 */ /* 0x0001e80000100800 */
[----:B------:R1:W2:Y:S04]  /*1e090*/  @!P0 LDG.E.U16 R26, [R14.64] ;  /* 0x000000080e1a8981 */ /* 0x0002a8000c1e1500 */
[----:B-1----:R-:W2:Y:S01]  /*1e0a0*/  LDL R15, [R1+0xb7c] ;  /* 0x000b7c00010f7983 */ /* 0x002ea20000100800 */
[----:B------:R-:W-:Y:S01]  /*1e0b0*/  PRMT R29, RZ, 0x7610, R29 ;  /* 0x00007610ff1d7816 */ /* 0x000fe2000000001d */
[----:B------:R1:W-:Y:S02]  /*1e0c0*/  STL [R1+0xc2c], R28 ;  /* 0x000c2c1c01007387 */ /* 0x0003e40000100800 */
[----:B0-----:R-:W0:Y:S01]  /*1e0d0*/  S2R R24, SR_TID.X ;  /* 0x0000000000187919 */ /* 0x001e220000002100 */
[----:B--2---:R-:W-:-:S02]  /*1e0e0*/  @!P0 IMAD.MOV.U32 R14, RZ, RZ, R15 ;  /* 0x000000ffff0e8224 */ /* 0x004fc400078e000f */
[----:B------:R-:W-:Y:S02]  /*1e0f0*/  @!P0 IMAD.MOV.U32 R15, RZ, RZ, R28 ;  /* 0x000000ffff0f8224 */ /* 0x000fe400078e001c */
[----:B-1----:R-:W2:Y:S04]  /*1e100*/  LDL.LU R28, [R1+0xb4] ;  /* 0x0000b400011c7983 */ /* 0x002ea80000300800 */
[----:B------:R1:W2:Y:S04]  /*1e110*/  @!P0 LDG.E.U16 R29, [R14.64] ;  /* 0x000000080e1d8981 */ /* 0x0002a8000c1e1500 */
[----:B-1----:R-:W2:Y:S01]  /*1e120*/  LDL.LU R15, [R1+0xc8] ;  /* 0x0000c800010f7983 */ /* 0x002ea20000300800 */
[----:B0-----:R-:W-:-:S05]  /*1e130*/  LOP3.LUT R24, R24, 0x3f, RZ, 0xc0, !PT ;  /* 0x0000003f18187812 */ /* 0x001fca00078ec0ff */
[----:B------:R-:W-:-:S05]  /*1e140*/  IMAD.SHL.U32 R24, R24, 0x2, RZ ;  /* 0x0000000218187824 */ /* 0x000fca00078e00ff */
[----:B------:R-:W-:-:S05]  /*1e150*/  LOP3.LUT R24, R24, 0x50, RZ, 0x3c, !PT ;  /* 0x0000005018187812 */ /* 0x000fca00078e3cff */
[----:B--2---:R-:W-:Y:S01]  /*1e160*/  STS.U16 [R24+0x1d80], R15 ;  /* 0x001d800f18007388 */ /* 0x004fe20000000400 */
[----:B------:R-:W-:Y:S02]  /*1e170*/  STS.U16 [R24+0x2500], R28 ;  /* 0x0025001c18007388 */ /* 0x000fe40000000400 */
[----:B----4-:R0:W-:Y:S02]  /*1e180*/  STS.U16 [R24+0x2580], R22 ;  /* 0x0025801618007388 */ /* 0x0101e40000000400 */
[----:B------:R1:W-:Y:S01]  /*1e190*/  STS.U16 [R24+0x2d00], R20 ;  /* 0x002d001418007388 */ /* 0x0003e20000000400 */
[----:B---3--:R-:W-:Y:S01]  /*1e1a0*/  STS.U16 [R24+0x2d80], R18 ;  /* 0x002d801218007388 */ /* 0x008fe20000000400 */
[----:B------:R2:W-:Y:S02]  /*1e1b0*/  STS.U16 [R24+0x3500], R17 ;  /* 0x0035001118007388 */ /* 0x0005e40000000400 */
[----:B------:R3:W-:Y:S02]  /*1e1c0*/  STS.U16 [R24+0x3580], R13 ;  /* 0x0035800d18007388 */ /* 0x0007e40000000400 */
[----:B------:R3:W-:Y:S01]  /*1e1d0*/  STS.U16 [R24+0x3d00], R12 ;  /* 0x003d000c18007388 */ /* 0x0007e20000000400 */
[----:B------:R3:W-:Y:S04]  /*1e1e0*/  STS.U16 [R24+0x3d80], R11 ;  /* 0x003d800b18007388 */ /* 0x0007e80000000400 */
[----:B0-----:R-:W4:Y:S01]  /*1e1f0*/  LDL.LU R22, [R1+0xf8] ;  /* 0x0000f80001167983 */ /* 0x001f220000300800 */
[----:B-1----:R-:W4:Y:S02]  /*1e200*/  LDL.LU R20, [R1+0xf4] ;  /* 0x0000f40001147983 */ /* 0x002f240000300800 */
[----:B--2---:R-:W2:Y:S02]  /*1e210*/  LDL.LU R17, [R1+0xe8] ;  /* 0x0000e80001117983 */ /* 0x004ea40000300800 */
[----:B------:R0:W-:Y:S01]  /*1e220*/  STS.U16 [R24+0x4500], R10 ;  /* 0x0045000a18007388 */ /* 0x0001e20000000400 */
[----:B---3--:R-:W3:Y:S01]  /*1e230*/  LDL.LU R13, [R1+0xe4] ;  /* 0x0000e400010d7983 */ /* 0x008ee20000300800 */
[----:B------:R-:W3:Y:S03]  /*1e240*/  LDL.LU R12, [R1+0xd8] ;  /* 0x0000d800010c7983 */ /* 0x000ee60000300800 */
[----:B------:R1:W-:Y:S01]  /*1e250*/  STS.U16 [R24+0x4580], R5 ;  /* 0x0045800518007388 */ /* 0x0003e20000000400 */
[----:B------:R-:W3:Y:S02]  /*1e260*/  LDL.LU R11, [R1+0xd4] ;  /* 0x0000d400010b7983 */ /* 0x000ee40000300800 */
[----:B------:R-:W-:Y:S02]  /*1e270*/  STS.U16 [R24+0x4d00], R2 ;  /* 0x004d000218007388 */ /* 0x000fe40000000400 */
[----:B------:R1:W-:Y:S01]  /*1e280*/  STS.U16 [R24+0x4d80], R16 ;  /* 0x004d801018007388 */ /* 0x0003e20000000400 */
[----:B------:R1:W-:Y:S04]  /*1e290*/  STS.U16 [R24+0x5500], R19 ;  /* 0x0055001318007388 */ /* 0x0003e80000000400 */
[----:B0-----:R-:W3:Y:S04]  /*1e2a0*/  LDL.LU R10, [R1+0xc4] ;  /* 0x0000c400010a7983 */ /* 0x001ee80000300800 */
[----:B-1----:R-:W3:Y:S01]  /*1e2b0*/  LDL.LU R5, [R1+0xc0] ;  /* 0x0000c00001057983 */ /* 0x002ee20000300800 */
[----:B------:R-:W3:Y:S03]  /*1e2c0*/  LDL.LU R16, [R1+0xac] ;  /* 0x0000ac0001107983 */ /* 0x000ee60000300800 */
[----:B------:R-:W3:Y:S01]  /*1e2d0*/  LDL.LU R19, [R1+0xa8] ;  /* 0x0000a80001137983 */ /* 0x000ee20000300800 */
[----:B------:R-:W-:Y:S02]  /*1e2e0*/  STS.U16 [R24+0x5580], R25 ;  /* 0x0055801918007388 */ /* 0x000fe40000000400 */
[----:B------:R0:W-:Y:S02]  /*1e2f0*/  STS.U16 [R24+0x5d00], R0 ;  /* 0x005d000018007388 */ /* 0x0001e40000000400 */
[----:B------:R-:W-:Y:S01]  /*1e300*/  STS.U16 [R24+0x5d80], R27 ;  /* 0x005d801b18007388 */ /* 0x000fe20000000400 */
[----:B------:R-:W-:Y:S04]  /*1e310*/  STS.U16 [R24+0x6500], R23 ;  /* 0x0065001718007388 */ /* 0x000fe80000000400 */
[----:B0-----:R-:W0:Y:S01]  /*1e320*/  S2R R0, SR_TID.X ;  /* 0x0000000000007919 */ /* 0x001e220000002100 */
[----:B------:R1:W-:Y:S02]  /*1e330*/  STS.U16 [R24+0x6580], R21 ;  /* 0x0065801518007388 */ /* 0x0003e40000000400 */
[----:B------:R1:W-:Y:S02]  /*1e340*/  STS.U16 [R24+0x6d00], R3 ;  /* 0x006d000318007388 */ /* 0x0003e40000000400 */
[----:B------:R1:W-:Y:S02]  /*1e350*/  STS.U16 [R24+0x6d80], R4 ;  /* 0x006d800418007388 */ /* 0x0003e40000000400 */
[----:B-1----:R-:W3:Y:S01]  /*1e360*/  LDL.LU R21, [R1+0x4c] ;  /* 0x00004c0001157983 */ /* 0x002ee20000300800 */
[----:B------:R-:W3:Y:S02]  /*1e370*/  LDL.LU R23, [R1+0x48] ;  /* 0x0000480001177983 */ /* 0x000ee40000300800 */
[----:B------:R-:W3:Y:S02]  /*1e380*/  LDL.LU R14, [R1+0x34] ;  /* 0x00003400010e7983 */ /* 0x000ee40000300800 */
[----:B------:R-:W3:Y:S01]  /*1e390*/  LDL.LU R15, [R1+0x30] ;  /* 0x00003000010f7983 */ /* 0x000ee20000300800 */
[----:B------:R-:W3:Y:S01]  /*1e3a0*/  LDL.LU R28, [R1+0x1c] ;  /* 0x00001c00011c7983 */ /* 0x000ee20000300800 */
[----:B------:R-:W3:Y:S02]  /*1e3b0*/  LDL.LU R2, [R1+0x18] ;  /* 0x0000180001027983 */ /* 0x000ee40000300800 */
[----:B------:R-:W3:Y:S02]  /*1e3c0*/  LDL.LU R25, [R1+0x4] ;  /* 0x0000040001197983 */ /* 0x000ee40000300800 */
[----:B------:R-:W3:Y:S01]  /*1e3d0*/  LDL.LU R27, [R1] ;  /* 0x00000000011b7983 */ /* 0x000ee20000300800 */
[----:B------:R-:W3:Y:S01]  /*1e3e0*/  LDL.LU R3, [R1+0x60] ;  /* 0x0000600001037983 */ /* 0x000ee20000300800 */
[----:B------:R-:W3:Y:S03]  /*1e3f0*/  LDL.LU R4, [R1+0x64] ;  /* 0x0000640001047983 */ /* 0x000ee60000300800 */
[----:B------:R1:W-:Y:S01]  /*1e400*/  STS.U16 [R24+0x7500], R6 ;  /* 0x0075000618007388 */ /* 0x0003e20000000400 */
[----:B------:R1:W-:Y:S02]  /*1e410*/  STS.U16 [R24+0x7580], R7 ;  /* 0x0075800718007388 */ /* 0x0003e40000000400 */
[----:B------:R1:W-:Y:S02]  /*1e420*/  STS.U16 [R24+0x7d00], R8 ;  /* 0x007d000818007388 */ /* 0x0003e40000000400 */
[----:B------:R1:W-:Y:S01]  /*1e430*/  STS.U16 [R24+0x7d80], R9 ;  /* 0x007d800918007388 */ /* 0x0003e20000000400 */
[----:B0-----:R-:W-:Y:S01]  /*1e440*/  LOP3.LUT R0, R0, 0x3f, RZ, 0xc0, !PT ;  /* 0x0000003f00007812 */ /* 0x001fe200078ec0ff */
[----:B-1----:R-:W3:Y:S01]  /*1e450*/  LDL.LU R6, [R1+0x78] ;  /* 0x0000780001067983 */ /* 0x002ee20000300800 */
[----:B------:R-:W3:Y:S02]  /*1e460*/  LDL.LU R7, [R1+0x7c] ;  /* 0x00007c0001077983 */ /* 0x000ee40000300800 */
[----:B------:R-:W3:Y:S02]  /*1e470*/  LDL.LU R8, [R1+0x90] ;  /* 0x0000900001087983 */ /* 0x000ee40000300800 */
[----:B------:R-:W3:Y:S01]  /*1e480*/  LDL.LU R24, [R1+0x11c8] ;  /* 0x0011c80001187983 */ /* 0x000ee20000300800 */
[----:B------:R-:W3:Y:S01]  /*1e490*/  LDL.LU R9, [R1+0x94] ;  /* 0x0000940001097983 */ /* 0x000ee20000300800 */
[----:B------:R-:W-:-:S05]  /*1e4a0*/  IMAD.SHL.U32 R18, R0, 0x2, RZ ;  /* 0x0000000200127824 */ /* 0x000fca00078e00ff */
[----:B------:R-:W-:-:S05]  /*1e4b0*/  LOP3.LUT R18, R18, 0x60, RZ, 0x3c, !PT ;  /* 0x0000006012127812 */ /* 0x000fca00078e3cff */
[----:B----4-:R0:W-:Y:S01]  /*1e4c0*/  STS.U16 [R18+0x600], R22 ;  /* 0x0006001612007388 */ /* 0x0101e20000000400 */
[----:B------:R1:W-:Y:S02]  /*1e4d0*/  STS.U16 [R18+0x680], R20 ;  /* 0x0006801412007388 */ /* 0x0003e40000000400 */
[----:B--2---:R2:W-:Y:S01]  /*1e4e0*/  STS.U16 [R18+0xe00], R17 ;  /* 0x000e001112007388 */ /* 0x0045e20000000400 */
[----:B---3--:R4:W-:Y:S01]  /*1e4f0*/  STS.U16 [R18+0xe80], R13 ;  /* 0x000e800d12007388 */ /* 0x0089e20000000400 */
[----:B------:R4:W-:Y:S02]  /*1e500*/  STS.U16 [R18+0x1600], R12 ;  /* 0x0016000c12007388 */ /* 0x0009e40000000400 */
[----:B------:R4:W-:Y:S01]  /*1e510*/  STS.U16 [R18+0x1680], R11 ;  /* 0x0016800b12007388 */ /* 0x0009e20000000400 */
[----:B0-----:R-:W4:Y:S01]  /*1e520*/  LDL.LU R22, [R1+0x11c4] ;  /* 0x0011c40001167983 */ /* 0x001f220000300800 */
[----:B-1----:R-:W4:Y:S02]  /*1e530*/  LDL.LU R20, [R1+0x11c0] ;  /* 0x0011c00001147983 */ /* 0x002f240000300800 */
[----:B--2---:R-:W2:Y:S01]  /*1e540*/  LDL.LU R17, [R1+0x11bc] ;  /* 0x0011bc0001117983 */ /* 0x004ea20000300800 */
[----:B----4-:R-:W4:Y:S01]  /*1e550*/  LDL.LU R13, [R1+0x11b8] ;  /* 0x0011b800010d7983 */ /* 0x010f220000300800 */
[----:B------:R-:W2:Y:S02]  /*1e560*/  LDL.LU R12, [R1+0x11b4] ;  /* 0x0011b400010c7983 */ /* 0x000ea40000300800 */
[----:B------:R-:W2:Y:S01]  /*1e570*/  LDL.LU R11, [R1+0x11b0] ;  /* 0x0011b000010b7983 */ /* 0x000ea20000300800 */
[----:B------:R0:W-:Y:S01]  /*1e580*/  STS.U16 [R18+0x1e00], R10 ;  /* 0x001e000a12007388 */ /* 0x0001e20000000400 */
[----:B------:R1:W-:Y:S02]  /*1e590*/  STS.U16 [R18+0x1e80], R5 ;  /* 0x001e800512007388 */ /* 0x0003e40000000400 */
[----:B------:R1:W-:Y:S02]  /*1e5a0*/  STS.U16 [R18+0x2600], R16 ;  /* 0x0026001012007388 */ /* 0x0003e40000000400 */
[----:B------:R1:W-:Y:S01]  /*1e5b0*/  STS.U16 [R18+0x2680], R19 ;  /* 0x0026801312007388 */ /* 0x0003e20000000400 */
[----:B0-----:R-:W2:Y:S01]  /*1e5c0*/  LDL.LU R10, [R1+0x11ac] ;  /* 0x0011ac00010a7983 */ /* 0x001ea20000300800 */
[----:B-1----:R-:W2:Y:S02]  /*1e5d0*/  LDL.LU R5, [R1+0x11a8] ;  /* 0x0011a80001057983 */ /* 0x002ea40000300800 */
[----:B------:R-:W2:Y:S02]  /*1e5e0*/  LDL.LU R16, [R1+0x11a4] ;  /* 0x0011a40001107983 */ /* 0x000ea40000300800 */
[----:B------:R-:W2:Y:S01]  /*1e5f0*/  LDL.LU R19, [R1+0x11a0] ;  /* 0x0011a00001137983 */ /* 0x000ea20000300800 */
[----:B------:R-:W-:Y:S01]  /*1e600*/  STS.U16 [R18+0x2e00], R9 ;  /* 0x002e000912007388 */ /* 0x000fe20000000400 */
[----:B------:R-:W-:Y:S02]  /*1e610*/  STS.U16 [R18+0x2e80], R8 ;  /* 0x002e800812007388 */ /* 0x000fe40000000400 */
[----:B------:R-:W-:Y:S02]  /*1e620*/  STS.U16 [R18+0x3600], R7 ;  /* 0x0036000712007388 */ /* 0x000fe40000000400 */
[----:B------:R-:W-:Y:S01]  /*1e630*/  STS.U16 [R18+0x3680], R6 ;  /* 0x0036800612007388 */ /* 0x000fe20000000400 */
[----:B------:R-:W-:Y:S01]  /*1e640*/  STS.U16 [R18+0x3e00], R4 ;  /* 0x003e000412007388 */ /* 0x000fe20000000400 */
[----:B------:R-:W-:Y:S02]  /*1e650*/  STS.U16 [R18+0x3e80], R3 ;  /* 0x003e800312007388 */ /* 0x000fe40000000400 */
[----:B------:R-:W-:Y:S02]  /*1e660*/  STS.U16 [R18+0x4600], R21 ;  /* 0x0046001512007388 */ /* 0x000fe40000000400 */
[----:B------:R-:W-:Y:S01]  /*1e670*/  STS.U16 [R18+0x4680], R23 ;  /* 0x0046801712007388 */ /* 0x000fe20000000400 */
[----:B------:R-:W-:Y:S01]  /*1e680*/  STS.U16 [R18+0x4e00], R14 ;  /* 0x004e000e12007388 */ /* 0x000fe20000000400 */
[----:B------:R-:W-:Y:S02]  /*1e690*/  STS.U16 [R18+0x4e80], R15 ;  /* 0x004e800f12007388 */ /* 0x000fe40000000400 */
[----:B------:R-:W-:Y:S02]  /*1e6a0*/  STS.U16 [R18+0x5600], R28 ;  /* 0x0056001c12007388 */ /* 0x000fe40000000400 */
[----:B------:R0:W-:Y:S01]  /*1e6b0*/  STS.U16 [R18+0x5680], R2 ;  /* 0x0056800212007388 */ /* 0x0001e20000000400 */
[----:B------:R1:W-:Y:S01]  /*1e6c0*/  STS.U16 [R18+0x5e00], R25 ;  /* 0x005e001912007388 */ /* 0x0003e20000000400 */
[----:B------:R1:W-:Y:S03]  /*1e6d0*/  STS.U16 [R18+0x5e80], R27 ;  /* 0x005e801b12007388 */ /* 0x0003e60000000400 */
[----:B0-----:R-:W4:Y:S01]  /*1e6e0*/  LDL.LU R2, [R1+0xf0] ;  /* 0x0000f00001027983 */ /* 0x001f220000300800 */
[----:B------:R-:W4:Y:S02]  /*1e6f0*/  LDL.LU R28, [R1+0xec] ;  /* 0x0000ec00011c7983 */ /* 0x000f240000300800 */
[----:B-1----:R-:W4:Y:S02]  /*1e700*/  LDL.LU R25, [R1+0xe0] ;  /* 0x0000e00001197983 */ /* 0x002f240000300800 */
[----:B------:R-:W4:Y:S01]  /*1e710*/  LDL.LU R27, [R1+0xdc] ;  /* 0x0000dc00011b7983 */ /* 0x000f220000300800 */
[----:B------:R-:W4:Y:S01]  /*1e720*/  LDL.LU R9, [R1+0x74] ;  /* 0x0000740001097983 */ /* 0x000f220000300800 */
[----:B------:R-:W4:Y:S02]  /*1e730*/  LDL.LU R8, [R1+0x70] ;  /* 0x0000700001087983 */ /* 0x000f240000300800 */
[----:B------:R-:W4:Y:S02]  /*1e740*/  LDL.LU R7, [R1+0x5c] ;  /* 0x00005c0001077983 */ /* 0x000f240000300800 */
[----:B------:R-:W4:Y:S01]  /*1e750*/  LDL.LU R6, [R1+0x58] ;  /* 0x0000580001067983 */ /* 0x000f220000300800 */
[----:B------:R-:W4:Y:S01]  /*1e760*/  LDL.LU R4, [R1+0x44] ;  /* 0x0000440001047983 */ /* 0x000f220000300800 */
[----:B------:R-:W4:Y:S02]  /*1e770*/  LDL.LU R3, [R1+0x40] ;  /* 0x0000400001037983 */ /* 0x000f240000300800 */
[----:B------:R-:W4:Y:S02]  /*1e780*/  LDL.LU R21, [R1+0x2c] ;  /* 0x00002c0001157983 */ /* 0x000f240000300800 */
[----:B------:R-:W4:Y:S01]  /*1e790*/  LDL.LU R23, [R1+0x28] ;  /* 0x0000280001177983 */ /* 0x000f220000300800 */
[----:B------:R-:W4:Y:S01]  /*1e7a0*/  LDL.LU R14, [R1+0x14] ;  /* 0x00001400010e7983 */ /* 0x000f220000300800 */
[----:B------:R-:W4:Y:S03]  /*1e7b0*/  LDL.LU R15, [R1+0x10] ;  /* 0x00001000010f7983 */ /* 0x000f260000300800 */
[----:B--2---:R0:W-:Y:S01]  /*1e7c0*/  STS.U16 [R18+0x6600], R19 ;  /* 0x0066001312007388 */ /* 0x0041e20000000400 */
[----:B------:R1:W-:Y:S02]  /*1e7d0*/  STS.U16 [R18+0x6680], R16 ;  /* 0x0066801012007388 */ /* 0x0003e40000000400 */
[----:B------:R2:W-:Y:S02]  /*1e7e0*/  STS.U16 [R18+0x6e00], R5 ;  /* 0x006e000512007388 */ /* 0x0005e40000000400 */
[----:B------:R4:W-:Y:S01]  /*1e7f0*/  STS.U16 [R18+0x6e80], R10 ;  /* 0x006e800a12007388 */ /* 0x0009e20000000400 */
[----:B------:R4:W-:Y:S01]  /*1e800*/  STS.U16 [R18+0x7600], R11 ;  /* 0x0076000b12007388 */ /* 0x0009e20000000400 */
[----:B------:R4:W-:Y:S03]  /*1e810*/  STS.U16 [R18+0x7680], R12 ;  /* 0x0076800c12007388 */ /* 0x0009e60000000400 */
[----:B0-----:R-:W3:Y:S01]  /*1e820*/  LDL.LU R19, [R1+0x88] ;  /* 0x0000880001137983 */ /* 0x001ee20000300800 */
[----:B-1----:R-:W3:Y:S02]  /*1e830*/  LDL.LU R16, [R1+0x8c] ;  /* 0x00008c0001107983 */ /* 0x002ee40000300800 */
[----:B--2---:R-:W2:Y:S02]  /*1e840*/  LDL.LU R5, [R1+0xa0] ;  /* 0x0000a00001057983 */ /* 0x004ea40000300800 */
[----:B----4-:R-:W4:Y:S01]  /*1e850*/  LDL.LU R10, [R1+0xa4] ;  /* 0x0000a400010a7983 */ /* 0x010f220000300800 */
[----:B------:R-:W2:Y:S01]  /*1e860*/  LDL.LU R11, [R1+0xb8] ;  /* 0x0000b800010b7983 */ /* 0x000ea20000300800 */
[----:B------:R-:W2:Y:S03]  /*1e870*/  LDL.LU R12, [R1+0xbc] ;  /* 0x0000bc00010c7983 */ /* 0x000ea60000300800 */
[----:B------:R0:W-:Y:S01]  /*1e880*/  STS.U16 [R18+0x7e00], R13 ;  /* 0x007e000d12007388 */ /* 0x0001e20000000400 */
[----:B------:R1:W-:Y:S03]  /*1e890*/  STS.U16 [R18+0x7e80], R17 ;  /* 0x007e801112007388 */ /* 0x0003e60000000400 */
[----:B0-----:R-:W2:Y:S01]  /*1e8a0*/  LDL.LU R13, [R1+0xcc] ;  /* 0x0000cc00010d7983 */ /* 0x001ea20000300800 */
[----:B-1----:R-:W2:Y:S02]  /*1e8b0*/  LDL.LU R18, [R1+0x119c] ;  /* 0x00119c0001127983 */ /* 0x002ea40000300800 */
[----:B------:R-:W2:Y:S02]  /*1e8c0*/  LDL.LU R17, [R1+0xd0] ;  /* 0x0000d00001117983 */ /* 0x000ea40000300800 */
[----:B------:R-:W-:-:S05]  /*1e8d0*/  IMAD.SHL.U32 R0, R0, 0x2, RZ ;  /* 0x0000000200007824 */ /* 0x000fca00078e00ff */
[----:B------:R-:W-:-:S05]  /*1e8e0*/  LOP3.LUT R0, R0, 0x70, RZ, 0x3c, !PT ;  /* 0x0000007000007812 */ /* 0x000fca00078e3cff */
[----:B------:R0:W-:Y:S01]  /*1e8f0*/  STS.U16 [R0+0x700], R2 ;  /* 0x0007000200007388 */ /* 0x0001e20000000400 */
[----:B------:R1:W-:Y:S02]  /*1e900*/  STS.U16 [R0+0x780], R28 ;  /* 0x0007801c00007388 */ /* 0x0003e40000000400 */
[----:B------:R1:W-:Y:S02]  /*1e910*/  STS.U16 [R0+0xf00], R25 ;  /* 0x000f001900007388 */ /* 0x0003e40000000400 */
[----:B------:R1:W-:Y:S01]  /*1e920*/  STS.U16 [R0+0xf80], R27 ;  /* 0x000f801b00007388 */ /* 0x0003e20000000400 */
[----:B0-----:R-:W3:Y:S01]  /*1e930*/  LDL.LU R2, [R1+0x1198] ;  /* 0x0011980001027983 */ /* 0x001ee20000300800 */
[----:B-1----:R-:W3:Y:S02]  /*1e940*/  LDL.LU R28, [R1+0x1f8] ;  /* 0x0001f800011c7983 */ /* 0x002ee40000300800 */
[----:B------:R-:W3:Y:S02]  /*1e950*/  LDL.LU R25, [R1+0x1194] ;  /* 0x0011940001197983 */ /* 0x000ee40000300800 */
[----:B------:R-:W3:Y:S01]  /*1e960*/  LDL.LU R27, [R1+0x1190] ;  /* 0x00119000011b7983 */ /* 0x000ee20000300800 */
[----:B--2---:R-:W-:Y:S01]  /*1e970*/  STS.U16 [R0+0x1700], R17 ;  /* 0x0017001100007388 */ /* 0x004fe20000000400 */
[----:B------:R-:W-:Y:S02]  /*1e980*/  STS.U16 [R0+0x1780], R13 ;  /* 0x0017800d00007388 */ /* 0x000fe40000000400 */
[----:B------:R-:W-:Y:S02]  /*1e990*/  STS.U16 [R0+0x1f00], R12 ;  /* 0x001f000c00007388 */ /* 0x000fe40000000400 */
[----:B------:R-:W-:Y:S01]  /*1e9a0*/  STS.U16 [R0+0x1f80], R11 ;  /* 0x001f800b00007388 */ /* 0x000fe20000000400 */
[----:B----4-:R-:W-:Y:S01]  /*1e9b0*/  STS.U16 [R0+0x2700], R10 ;  /* 0x0027000a00007388 */ /* 0x010fe20000000400 */
[----:B------:R-:W-:Y:S02]  /*1e9c0*/  STS.U16 [R0+0x2780], R5 ;  /* 0x0027800500007388 */ /* 0x000fe40000000400 */
[----:B---3--:R-:W-:Y:S01]  /*1e9d0*/  STS.U16 [R0+0x2f00], R16 ;  /* 0x002f001000007388 */ /* 0x008fe20000000400 */
[----:B------:R-:W-:Y:S04]  /*1e9e0*/  STS.U16 [R0+0x2f80], R19 ;  /* 0x002f801300007388 */ /* 0x000fe80000000400 */
[----:B------:R-:W-:Y:S01]  /*1e9f0*/  STS.U16 [R0+0x3700], R9 ;  /* 0x0037000900007388 */ /* 0x000fe20000000400 */
[----:B------:R0:W-:Y:S02]  /*1ea00*/  STS.U16 [R0+0x3780], R8 ;  /* 0x0037800800007388 */ /* 0x0001e40000000400 */
[----:B------:R-:W-:Y:S02]  /*1ea10*/  STS.U16 [R0+0x3f00], R7 ;  /* 0x003f000700007388 */ /* 0x000fe40000000400 */
[----:B------:R-:W-:Y:S01]  /*1ea20*/  STS.U16 [R0+0x3f80], R6 ;  /* 0x003f800600007388 */ /* 0x000fe20000000400 */
[----:B------:R-:W-:Y:S01]  /*1ea30*/  STS.U16 [R0+0x4700], R4 ;  /* 0x0047000400007388 */ /* 0x000fe20000000400 */
[----:B------:R1:W-:Y:S03]  /*1ea40*/  STS.U16 [R0+0x4780], R3 ;  /* 0x0047800300007388 */ /* 0x0003e60000000400 */
[----:B0-----:R-:W2:Y:S04]  /*1ea50*/  LDL R8, [R1+0x1f4] ;  /* 0x0001f40001087983 */ /* 0x001ea80000100800 */
[----:B-1----:R-:W3:Y:S01]  /*1ea60*/  LDL R3, [R1+0x174] ;  /* 0x0001740001037983 */ /* 0x002ee20000100800 */
[----:B------:R-:W4:Y:S02]  /*1ea70*/  LDL.LU.64 R16, [R1+0x270] ;  /* 0x0002700001107983 */ /* 0x000f240000300a00 */
[----:B------:R-:W-:Y:S02]  /*1ea80*/  STS.U16 [R0+0x4f00], R21 ;  /* 0x004f001500007388 */ /* 0x000fe40000000400 */
[----:B------:R-:W-:Y:S01]  /*1ea90*/  STS.U16 [R0+0x4f80], R23 ;  /* 0x004f801700007388 */ /* 0x000fe20000000400 */
[----:B------:R-:W-:Y:S01]  /*1eaa0*/  STS.U16 [R0+0x5700], R14 ;  /* 0x0057000e00007388 */ /* 0x000fe20000000400 */
[----:B------:R-:W-:Y:S03]  /*1eab0*/  STS.U16 [R0+0x5780], R15 ;  /* 0x0057800f00007388 */ /* 0x000fe60000000400 */
[----:B------:R-:W-:Y:S01]  /*1eac0*/  STS.U16 [R0+0x5f00], R27 ;  /* 0x005f001b00007388 */ /* 0x000fe20000000400 */
[----:B------:R-:W-:Y:S02]  /*1ead0*/  STS.U16 [R0+0x5f80], R25 ;  /* 0x005f801900007388 */ /* 0x000fe40000000400 */
[----:B------:R-:W-:Y:S02]  /*1eae0*/  STS.U16 [R0+0x6700], R2 ;  /* 0x0067000200007388 */ /* 0x000fe40000000400 */
[----:B------:R0:W-:Y:S01]  /*1eaf0*/  STS.U16 [R0+0x6780], R18 ;  /* 0x0067801200007388 */ /* 0x0001e20000000400 */
[----:B----4-:R-:W-:Y:S01]  /*1eb00*/  STL [R1+0x1184], R16 ;  /* 0x0011841001007387 */ /* 0x010fe20000100800 */
[----:B------:R-:W-:Y:S02]  /*1eb10*/  STL [R1+0x1180], R17 ;  /* 0x0011801101007387 */ /* 0x000fe40000100800 */
[----:B0-----:R-:W4:Y:S01]  /*1eb20*/  LDL.LU.64 R18, [R1+0x278] ;  /* 0x0002780001127983 */ /* 0x001f220000300a00 */
[----:B------:R-:W-:Y:S01]  /*1eb30*/  STS.U16 [R0+0x6f00], R20 ;  /* 0x006f001400007388 */ /* 0x000fe20000000400 */
[----:B------:R-:W-:Y:S02]  /*1eb40*/  STS.U16 [R0+0x6f80], R22 ;  /* 0x006f801600007388 */ /* 0x000fe40000000400 */
[----:B------:R-:W-:Y:S02]  /*1eb50*/  STS.U16 [R0+0x7700], R24 ;  /* 0x0077001800007388 */ /* 0x000fe40000000400 */
[----:B------:R-:W-:Y:S01]  /*1eb60*/  STS.U16 [R0+0x7780], R26 ;  /* 0x0077801a00007388 */ /* 0x000fe20000000400 */
[----:B------:R-:W-:Y:S01]  /*1eb70*/  STS.U16 [R0+0x7f00], R28 ;  /* 0x007f001c00007388 */ /* 0x000fe20000000400 */
[----:B------:R0:W-:Y:S02]  /*1eb80*/  STS.U16 [R0+0x7f80], R29 ;  /* 0x007f801d00007388 */ /* 0x0001e40000000400 */
[----:B------:R-:W-:Y:S06]  /*1eb90*/  BAR.SYNC.DEFER_BLOCKING 0x0 ;  /* 0x0000000000007b1d */ /* 0x000fec0000010000 */
[----:B--2---:R-:W-:Y:S04]  /*1eba0*/  LDSM.16.MT88.4 R20, [R8+0x8000] ;  /* 0x008000000814783b */ /* 0x004fe80000004200 */
[----:B---3--:R-:W1:Y:S04]  /*1ebb0*/  LDSM.16.M88.4 R12, [R3+0x2000] ;  /* 0x00200000030c783b */ /* 0x008e680000000200 */
[----:B------:R-:W-:Y:S04]  /*1ebc0*/  LDSM.16.M88.4 R24, [R3+0x1000] ;  /* 0x001000000318783b */ /* 0x000fe80000000200 */
[----:B------:R-:W-:Y:S04]  /*1ebd0*/  LDSM.16.M88.4 R4, [R3] ;  /* 0x000000000304783b */ /* 0x000fe80000000200 */
[----:B----4-:R-:W-:Y:S01]  /*1ebe0*/  STL [R1+0x1188], R19 ;  /* 0x0011881301007387 */ /* 0x010fe20000100800 */
[----:B0-----:R-:W2:Y:S02]  /*1ebf0*/  LDL R0, [R1+0xba0] ;  /* 0x000ba00001007983 */ /* 0x001ea40000100800 */
[----:B-1----:R-:W-:Y:S01]  /*1ec00*/  IMAD.MOV.U32 R29, RZ, RZ, R15 ;  /* 0x000000ffff1d7224 */ /* 0x002fe200078e000f */
[----:B--2---:R-:W-:Y:S01]  /*1ec10*/  STL [R1+0x1100], R0 ;  /* 0x0011000001007387 */ /* 0x004fe20000100800 */
[----:B------:R-:W-:Y:S02]  /*1ec20*/  STL [R1+0x118c], R8 ;  /* 0x00118c0801007387 */ /* 0x000fe40000100800 */
[----:B------:R-:W0:Y:S04]  /*1ec30*/  LDSM.16.M88.4 R8, [R3+0x3000] ;  /* 0x003000000308783b */ /* 0x000e280000000200 */
[----:B0-----:R-:W-:-:S02]  /*1ec40*/  IMAD.MOV.U32 R15, RZ, RZ, R8 ;  /* 0x000000ffff0f7224 */ /* 0x001fc400078e0008 */
[----:B------:R-:W-:Y:S01]  /*1ec50*/  IMAD.MOV.U32 R2, RZ, RZ, R9 ;  /* 0x000000ffff027224 */ /* 0x000fe200078e0009 */
[----:B------:R-:W-:Y:S01]  /*1ec60*/  STL [R1+0x38], R10 ;  /* 0x0000380a01007387 */ /* 0x000fe20000100800 */
[----:B------:R-:W-:Y:S02]  /*1ec70*/  IMAD.MOV.U32 R0, RZ, RZ, R11 ;  /* 0x000000ffff007224 */ /* 0x000fe400078e000b */
[----:B------:R-:W0:Y:S04]  /*1ec80*/  LDSM.16.M88.4 R8, [R3+0x4000] ;  /* 0x004000000308783b */ /* 0x000e280000000200 */
[----:B------:R-:W-:Y:S01]  /*1ec90*/  STL.64 [R1+0x18], R26 ;  /* 0x0000181a01007387 */ /* 0x000fe20000100a00 */
[----:B------:R-:W-:Y:S01]  /*1eca0*/  STL [R1+0x8], R14 ;  /* 0x0000080e01007387 */ /* 0x000fe20000100800 */
[----:B------:R0:W-:Y:S02]  /*1ecb0*/  STL.64 [R1+0x1178], R12 ;  /* 0x0011780c01007387 */ /* 0x0001e40000100a00 */
[----:B0-----:R-:W-:Y:S01]  /*1ecc0*/  IMAD.MOV.U32 R13, RZ, RZ, R8 ;  /* 0x000000ffff0d7224 */ /* 0x001fe200078e0008 */
[----:B------:R-:W-:Y:S01]  /*1ecd0*/  STL.64 [R1+0x58], R10 ;  /* 0x0000580a01007387 */ /* 0x000fe20000100a00 */
[----:B------:R-:W-:-:S02]  /*1ece0*/  IMAD.MOV.U32 R12, RZ, RZ, R9 ;  /* 0x000000ffff0c7224 */ /* 0x000fc400078e0009 */
[----:B------:R-:W0:Y:S04]  /*1ecf0*/  LDSM.16.M88.4 R8, [R3+0x5000] ;  /* 0x005000000308783b */ /* 0x000e280000000200 */
[----:B0-----:R-:W-:Y:S01]  /*1ed00*/  IMAD.MOV.U32 R26, RZ, RZ, R8 ;  /* 0x000000ffff1a7224 */ /* 0x001fe200078e0008 */
[----:B------:R-:W-:Y:S01]  /*1ed10*/  STL.64 [R1+0x98], R10 ;  /* 0x0000980a01007387 */ /* 0x000fe20000100a00 */
[----:B------:R-:W-:Y:S02]  /*1ed20*/  IMAD.MOV.U32 R14, RZ, RZ, R9 ;  /* 0x000000ffff0e7224 */ /* 0x000fe400078e0009 */
[----:B------:R-:W0:Y:S04]  /*1ed30*/  LDSM.16.M88.4 R8, [R3+0x6000] ;  /* 0x006000000308783b */ /* 0x000e280000000200 */
[----:B0-----:R-:W-:Y:S01]  /*1ed40*/  IMAD.MOV.U32 R17, RZ, RZ, R8 ;  /* 0x000000ffff117224 */ /* 0x001fe200078e0008 */
[----:B------:R-:W-:Y:S01]  /*1ed50*/  STL.64 [R1+0xc8], R10 ;  /* 0x0000c80a01007387 */ /* 0x000fe20000100a00 */
[----:B------:R-:W-:-:S02]  /*1ed60*/  IMAD.MOV.U32 R27, RZ, RZ, R9 ;  /* 0x000000ffff1b7224 */ /* 0x000fc400078e0009 */
[----:B------:R-:W0:Y:S04]  /*1ed70*/  LDSM.16.M88.4 R8, [R3+0x7000] ;  /* 0x007000000308783b */ /* 0x000e280000000200 */
[----:B0-----:R-:W-:Y:S01]  /*1ed80*/  IMAD.MOV.U32 R19, RZ, RZ, R8 ;  /* 0x000000ffff137224 */ /* 0x001fe200078e0008 */
[----:B------:R-:W-:Y:S01]  /*1ed90*/  STL [R1+0xd8], R10 ;  /* 0x0000d80a01007387 */ /* 0x000fe20000100800 */
[----:B------:R-:W2:Y:S02]  /*1eda0*/  LDL.LU R8, [R1+0x118c] ;  /* 0x00118c0001087983 */ /* 0x000ea40000300800 */
[----:B------:R-:W-:Y:S02]  /*1edb0*/  IMAD.MOV.U32 R16, RZ, RZ, R9 ;  /* 0x000000ffff107224 */ /* 0x000fe400078e0009 */
[----:B------:R-:W-:-:S05]  /*1edc0*/  IMAD.MOV.U32 R28, RZ, RZ, R11 ;  /* 0x000000ffff1c7224 */ /* 0x000fca00078e000b */
[----:B------:R-:W-:Y:S01]  /*1edd0*/  STL [R1+0x10b0], R28 ;  /* 0x0010b01c01007387 */ /* 0x000fe20000100800 */
[----:B------:R-:W-:Y:S03]  /*1ede0*/  STL [R1+0x1020], R3 ;  /* 0x0010200301007387 */ /* 0x000fe60000100800 */
[----:B--2---:R-:W0:Y:S04]  /*1edf0*/  LDSM.16.MT88.4 R8, [R8+0x8200] ;  /* 0x008200000808783b */ /* 0x004e280000004200 */
[----:B0-----:R-:W-:Y:S01]  /*1ee00*/  STL.64 [R1+0x1110], R10 ;  /* 0x0011100a01007387 */ /* 0x001fe20000100a00 */
[----:B------:R0:W-:Y:S02]  /*1ee10*/  STL.64 [R1+0x1108], R8 ;  /* 0x0011080801007387 */ /* 0x0001e40000100a00 */
[----:B0-----:R-:W-:-:S02]  /*1ee20*/  IMAD.MOV.U32 R8, RZ, RZ, R19 ;  /* 0x000000ffff087224 */ /* 0x001fc400078e0013 */
[----:B------:R-:W-:Y:S01]  /*1ee30*/  IMAD.MOV.U32 R9, RZ, RZ, R16 ;  /* 0x000000ffff097224 */ /* 0x000fe200078e0010 */
[----:B------:R-:W2:Y:S01]  /*1ee40*/  LDL.LU R19, [R1+0x1188] ;  /* 0x0011880001137983 */ /* 0x000ea20000300800 */
[----:B------:R-:W2:Y:S03]  /*1ee50*/  LDL.LU R16, [R1+0x1184] ;  /* 0x0011840001107983 */ /* 0x000ea60000300800 */
[----:B------:R0:W-:Y:S02]  /*1ee60*/  STL.64 [R1+0x1120], R8 ;  /* 0x0011200801007387 */ /* 0x0001e40000100a00 */
[----:B0-----:R-:W-:Y:S02]  /*1ee70*/  IMAD.MOV.U32 R8, RZ, RZ, R17 ;  /* 0x000000ffff087224 */ /* 0x001fe400078e0011 */
[----:B------:R-:W2:Y:S01]  /*1ee80*/  LDL.LU R17, [R1+0x1180] ;  /* 0x0011800001117983 */ /* 0x000ea20000300800 */
[----:B------:R-:W-:-:S05]  /*1ee90*/  IMAD.MOV.U32 R9, RZ, RZ, R27 ;  /* 0x000000ffff097224 */ /* 0x000fca00078e001b */
[----:B------:R0:W-:Y:S02]  /*1eea0*/  STL.64 [R1+0x1138], R8 ;  /* 0x0011380801007387 */ /* 0x0001e40000100a00 */
[----:B0-----:R-:W-:Y:S02]  /*1eeb0*/  IMAD.MOV.U32 R8, RZ, RZ, R26 ;  /* 0x000000ffff087224 */ /* 0x001fe400078e001a */
[----:B------:R-:W-:-:S05]  /*1eec0*/  IMAD.MOV.U32 R9, RZ, RZ, R14 ;  /* 0x000000ffff097224 */ /* 0x000fca00078e000e */
[----:B------:R0:W-:Y:S02]  /*1eed0*/  STL.64 [R1+0x1150], R8 ;  /* 0x0011500801007387 */ /* 0x0001e40000100a00 */
[----:B0-----:R-:W-:Y:S02]  /*1eee0*/  IMAD.MOV.U32 R8, RZ, RZ, R13 ;  /* 0x000000ffff087224 */ /* 0x001fe400078e000d */
[----:B------:R-:W-:-:S05]  /*1eef0*/  IMAD.MOV.U32 R9, RZ, RZ, R12 ;  /* 0x000000ffff097224 */ /* 0x000fca00078e000c */
[----:B------:R0:W-:Y:S02]  /*1ef00*/  STL.64 [R1+0x1168], R8 ;  /* 0x0011680801007387 */ /* 0x0001e40000100a00 */
[----:B0-----:R-:W-:Y:S02]  /*1ef10*/  IMAD.MOV.U32 R8, RZ, RZ, R15 ;  /* 0x000000ffff087224 */ /* 0x001fe400078e000f */
[----:B------:R-:W-:-:S05]  /*1ef20*/  IMAD.MOV.U32 R9, RZ, RZ, R2 ;  /* 0x000000ffff097224 */ /* 0x000fca00078e0002 */
[----:B------:R0:W-:Y:S01]  /*1ef30*/  STL.64 [R1+0x1170], R8 ;  /* 0x0011700801007387 */ /* 0x0001e20000100a00 */
[----:B------:R-:W3:Y:S02]  /*1ef40*/  LDL.LU.64 R12, [R1+0x260] ;  /* 0x00026000010c7983 */ /* 0x000ee40000300a00 */
[----:B------:R-:W3:Y:S01]  /*1ef50*/  LDL.LU.64 R14, [R1+0x268] ;  /* 0x00026800010e7983 */ /* 0x000ee20000300a00 */
[----:B0-----:R-:W4:Y:S01]  /*1ef60*/  LDL.LU.64 R8, [R1+0x250] ;  /* 0x0002500001087983 */ /* 0x001f220000300a00 */
[----:B------:R-:W4:Y:S01]  /*1ef70*/  LDL.LU.64 R10, [R1+0x258] ;  /* 0x00025800010a7983 */ /* 0x000f220000300a00 */
[C---:B--2---:R-:W-:Y:S11]  /*1ef80*/  HMMA.16816.F32.BF16 R16, R20.reuse, R4, R16 ;  /* 0x000000041410723c */ /* 0x044ff60000041810 */
[----:B------:R-:W-:Y:S11]  /*1ef90*/  @!UPT UIADD3 URZ, URZ, URZ, URZ ;  /* 0x0000003f3f3ff290 */ /* 0x000ff6000fffe03f */
[----:B------:R-:W-:Y:S01]  /*1efa0*/  @!UPT UIADD3 URZ, URZ, URZ, URZ ;  /* 0x0000003f3f3ff290 */ /* 0x000fe2000fffe03f */
[----:B------:R-:W-:Y:S01]  /*1efb0*/  STL.64 [R1+0x1130], R18 ;  /* 0x0011301201007387 */ /* 0x000fe20000100a00 */
[----:B------:R0:W-:Y:S03]  /*1efc0*/  STL.64 [R1+0x1128], R16 ;  /* 0x0011281001007387 */ /* 0x0001e60000100a00 */
[----:B0-----:R-:W2:Y:S01]  /*1efd0*/  LDL.LU.64 R16, [R1+0x210] ;  /* 0x0002100001107983 */ /* 0x001ea20000300a00 */
[----:B------:R-:W2:Y:S03]  /*1efe0*/  LDL.LU.64 R18, [R1+0x218] ;  /* 0x0002180001127983 */ /* 0x000ea60000300a00 */
[----:B--2---:R-:W-:Y:S01]  /*1eff0*/  STL.64 [R1+0x1148], R18 ;  /* 0x0011481201007387 */ /* 0x004fe20000100a00 */
[----:B------:R0:W-:Y:S03]  /*1f000*/  STL.64 [R1+0x1140], R16 ;  /* 0x0011401001007387 */ /* 0x0001e60000100a00 */
[----:B0-----:R-:W2:Y:S01]  /*1f010*/  LDL.LU.64 R16, [R1+0x220] ;  /* 0x0002200001107983 */ /* 0x001ea20000300a00 */
[----:B------:R-:W2:Y:S01]  /*1f020*/  LDL.LU.64 R18, [R1+0x228] ;  /* 0x0002280001127983 */ /* 0x000ea20000300a00 */
[C---:B---3--:R-:W-:Y:S02]  /*1f030*/  HMMA.16816.F32.BF16 R24, R20.reuse, R24, R12 ;  /* 0x000000181418723c */ /* 0x048fe4000004180c */
[----:B--2---:R-:W-:Y:S01]  /*1f040*/  STL.64 [R1+0x1160], R18 ;  /* 0x0011601201007387 */ /* 0x004fe20000100a00 */
[----:B------:R0:W-:Y:S03]  /*1f050*/  STL.64 [R1+0x1158], R16 ;  /* 0x0011581001007387 */ /* 0x0001e60000100a00 */
[----:B0-----:R-:W2:Y:S01]  /*1f060*/  LDL.LU.64 R16, [R1+0x230] ;  /* 0x0002300001107983 */ /* 0x001ea20000300a00 */
[----:B------:R-:W2:Y:S02]  /*1f070*/  LDL.LU.64 R18, [R1+0x238] ;  /* 0x0002380001127983 */ /* 0x000ea40000300a00 */
[----:B------:R0:W-:Y:S02]  /*1f080*/  STL.64 [R1+0x1118], R6 ;  /* 0x0011180601007387 */ /* 0x0001e40000100a00 */
[----:B------:R-:W3:Y:S01]  /*1f090*/  LDL.LU.64 R4, [R1+0x200] ;  /* 0x0002000001047983 */ /* 0x000ee20000300a00 */
[----:B0-----:R-:W3:Y:S01]  /*1f0a0*/  LDL.LU.64 R6, [R1+0x208] ;  /* 0x0002080001067983 */ /* 0x001ee20000300a00 */
[----:B------:R-:W4:Y:S10]  /*1f0b0*/  LDL.LU.64 R12, [R1+0x1178] ;  /* 0x00117800010c7983 */ /* 0x000f340000300a00 */
[----:B------:R-:W-:Y:S02]  /*1f0c0*/  STL.64 [R1+0x10f8], R26 ;  /* 0x0010f81a01007387 */ /* 0x000fe40000100a00 */
[----:B------:R0:W-:Y:S02]  /*1f0d0*/  STL.64 [R1+0x10f0], R24 ;  /* 0x0010f01801007387 */ /* 0x0001e40000100a00 */
[----:B0-----:R-:W2:Y:S01]  /*1f0e0*/  LDL.LU.64 R24, [R1+0x240] ;  /* 0x0002400001187983 */ /* 0x001ea20000300a00 */
[----:B------:R-:W2:Y:S01]  /*1f0f0*/  LDL.LU.64 R26, [R1+0x248] ;  /* 0x00024800011a7983 */ /* 0x000ea20000300a00 */
[C---:B----4-:R-:W-:Y:S02]  /*1f100*/  HMMA.16816.F32.BF16 R12, R20.reuse, R12, R8 ;  /* 0x0000000c140c723c */ /* 0x050fe40000041808 */
[----:B------:R-:W2:Y:S11]  /*1f110*/  LDL.LU.64 R8, [R1+0x1170] ;  /* 0x0011700001087983 */ /* 0x000eb60000300a00 */
[----:B------:R-:W-:Y:S10]  /*1f120*/  @!UPT UIADD3 URZ, URZ, URZ, URZ ;  /* 0x0000003f3f3ff290 */ /* 0x000ff4000fffe03f */
[----:B------:R-:W-:Y:S01]  /*1f130*/  STL.64 [R1+0x10e8], R14 ;  /* 0x0010e80e01007387 */ /* 0x000fe20000100a00 */
[----:B------:R0:W-:Y:S01]  /*1f140*/  STL.64 [R1+0x10e0], R12 ;  /* 0x0010e00c01007387 */ /* 0x0001e20000100a00 */
[C---:B--2---:R-:W-:Y:S11]  /*1f150*/  HMMA.16816.F32.BF16 R8, R20.reuse, R8, R24 ;  /* 0x000000081408723c */ /* 0x044ff60000041818 */
[----:B------:R-:W-:Y:S11]  /*1f160*/  @!UPT UIADD3 URZ, URZ, URZ, URZ ;  /* 0x0000003f3f3ff290 */ /* 0x000ff6000fffe03f */
[----:B------:R-:W-:Y:S02]  /*1f170*/  @!UPT UIADD3 URZ, URZ, URZ, URZ ;  /* 0x0000003f3f3ff290 */ /* 0x000fe4000fffe03f */
[----:B------:R-:W-:Y:S02]  /*1f180*/  IMAD.MOV.U32 R24, RZ, RZ, R8 ;  /* 0x000000ffff187224 */ /* 0x000fe400078e0008 */
[----:B0-----:R-:W-:Y:S02]  /*1f190*/  IMAD.MOV.U32 R13, RZ, RZ, R9 ;  /* 0x000000ffff0d7224 */ /* 0x001fe400078e0009 */
[----:B------:R-:W2:Y:S01]  /*1f1a0*/  LDL.LU.64 R8, [R1+0x1168] ;  /* 0x0011680001087983 */ /* 0x000ea20000300a00 */
[----:B------:R-:W-:Y:S02]  /*1f1b0*/  IMAD.MOV.U32 R12, RZ, RZ, R10 ;  /* 0x000000ffff0c7224 */ /* 0x000fe400078e000a */
[----:B------:R-:W-:Y:S02]  /*1f1c0*/  IMAD.MOV.U32 R2, RZ, RZ, R11 ;  /* 0x000000ffff027224 */ /* 0x000fe400078e000b */
[C---:B--2---:R-:W-:Y:S01]  /*1f1d0*/  HMMA.16816.F32.BF16 R8, R20.reuse, R8, R16 ;  /* 0x000000081408723c */ /* 0x044fe20000041810 */
[----:B------:R-:W2:Y:S01]  /*1f1e0*/  LDL.LU.64 R18, [R1+0x1160] ;  /* 0x0011600001127983 */ /* 0x000ea20000300a00 */
[----:B------:R-:W2:Y:S11]  /*1f1f0*/  LDL.LU.64 R16, [R1+0x1158] ;  /* 0x0011580001107983 */ /* 0x000eb60000300a00 */
[----:B------:R-:W-:Y:S10]  /*1f200*/  @!UPT UIADD3 URZ, URZ, URZ, URZ ;  /* 0x0000003f3f3ff290 */ /* 0x000ff4000fffe03f */
[----:B------:R0:W-:Y:S01]  /*1f210*/  STL.64 [R1+0x40], R8 ;  /* 0x0000400801007387 */ /* 0x0001e20000100a00 */
[----:B------:R2:W-:Y:S03]  /*1f220*/  STL.64 [R1+0x48], R10 ;  /* 0x0000480a01007387 */ /* 0x0005e60000100a00 */
[----:B0-----:R-:W2:Y:S02]  /*1f230*/  LDL.LU.64 R8, [R1+0x1150] ;  /* 0x0011500001087983 */ /* 0x001ea40000300a00 */
[C---:B--2---:R-:W-:Y:S02]  /*1f240*/  HMMA.16816.F32.BF16 R8, R20.reuse, R8, R16 ;  /* 0x000000081408723c */ /* 0x044fe40000041810 */
[----:B------:R-:W2:Y:S01]  /*1f250*/  LDL.LU.64 R18, [R1+0x1148] ;  /* 0x0011480001127983 */ /* 0x000ea20000300a00 */
[----:B------:R-:W2:Y:S11]  /*1f260*/  LDL.LU.64 R16, [R1+0x1140] ;  /* 0x0011400001107983 */ /* 0x000eb60000300a00 */
[----:B------:R-:W-:Y:S09]  /*1f270*/  @!UPT UIADD3 URZ, URZ, URZ, URZ ;  /* 0x0000003f3f3ff290 */ /* 0x000ff2000fffe03f */
        /* <DEDUP_REMOVED lines=9> */
[----:B0-----:R-:W3:Y:S02]  /*1f310*/  LDL.LU.64 R8, [R1+0x1120] ;  /* 0x0011200001087983 */ /* 0x001ee40000300a00 */
[----:B---3--:R-:W-:Y:S02]  /*1f320*/  HMMA.16816.F32.BF16 R20, R20, R8, R4 ;  /* 0x000000081414723c */ /* 0x008fe40000041804 */
[----:B------:R-:W2:Y:S01]  /*1f330*/  LDL.LU.64 R6, [R1+0x1118] ;  /* 0x0011180001067983 */ /* 0x000ea20000300a00 */
[----:B-1----:R-:W2:Y:S02]  /*1f340*/  LDL.LU.64 R10, [R1+0x1110] ;  /* 0x00111000010a7983 */ /* 0x002ea40000300a00 */
[----:B------:R-:W2:Y:S02]  /*1f350*/  LDL.LU.64 R8, [R1+0x1108] ;  /* 0x0011080001087983 */ /* 0x000ea40000300a00 */
[----:B------:R-:W3:Y:S11]  /*1f360*/  LDL.LU R14, [R1+0x18] ;  /* 0x00001800010e7983 */ /* 0x000ef60000300800 */
[----:B------:R-:W-:Y:S05]  /*1f370*/  @!UPT UIADD3 URZ, URZ, URZ, URZ ;  /* 0x0000003f3f3ff290 */ /* 0x000fea000fffe03f */
[----:B------:R-:W-:Y:S01]  /*1f380*/  STL.64 [R1+0xa0], R20 ;  /* 0x0000a01401007387 */ /* 0x000fe20000100a00 */
[----:B------:R0:W-:Y:S02]  /*1f390*/  STL.64 [R1+0xa8], R22 ;  /* 0x0000a81601007387 */ /* 0x0001e40000100a00 */
[----:B------:R-:W3:Y:S01]  /*1f3a0*/  LDL.LU R15, [R1+0x1c] ;  /* 0x00001c00010f7983 */ /* 0x000ee20000300800 */
[----:B--2---:R-:W-:Y:S11]  /*1f3b0*/  HMMA.16816.F32.BF16 R4, R8, R6, R16 ;  /* 0x000000060804723c */ /* 0x004ff60000041810 */
[----:B------:R-:W-:Y:S11]  /*1f3c0*/  @!UPT UIADD3 URZ, URZ, URZ, URZ ;  /* 0x0000003f3f3ff290 */ /* 0x000ff6000fffe03f */
[----:B------:R-:W-:Y:S01]  /*1f3d0*/  @!UPT UIADD3 URZ, URZ, URZ, URZ ;  /* 0x0000003f3f3ff290 */ /* 0x000fe2000fffe03f */
[----:B------:R-:W-:Y:S01]  /*1f3e0*/  STL [R1+0x70], R4 ;  /* 0x0000700401007387 */ /* 0x000fe20000100800 */
[----:B0-----:R-:W2:Y:S02]  /*1f3f0*/  LDL.LU R22, [R1+0x38] ;  /* 0x0000380001167983 */ /* 0x001ea40000300800 */
[----:B------:R-:W-:Y:S02]  /*1f400*/  IMAD.MOV.U32 R23, RZ, RZ, R0 ;  /* 0x000000ffff177224 */ /* 0x000fe400078e0000 */
[----:B------:R-:W-:Y:S02]  /*1f410*/  IMAD.MOV.U32 R3, RZ, RZ, R7 ;  /* 0x000000ffff037224 */ /* 0x000fe400078e0007 */
[----:B------:R-:W-:Y:S02]  /*1f420*/  IMAD.MOV.U32 R16, RZ, RZ, R6 ;  /* 0x000000ffff107224 */ /* 0x000fe400078e0006 */
[----:B------:R-:W-:Y:S01]  /*1f430*/  IMAD.MOV.U32 R28, RZ, RZ, R5 ;  /* 0x000000ffff1c7224 */ /* 0x000fe200078e0005 */
[----:B------:R-:W4:Y:S04]  /*1f440*/  LDL.LU R0, [R1+0x1100] ;  /* 0x0011000001007983 */ /* 0x000f280000300800 */
[----:B--2---:R0:W-:Y:S04]  /*1f450*/  STL.64 [R1+0x10d8], R22 ;  /* 0x0010d81601007387 */ /* 0x0041e80000100a00 */
[----:B0-----:R-:W2:Y:S01]  /*1f460*/  LDL.LU R22, [R1+0x8] ;  /* 0x0000080001167983 */ /* 0x001ea20000300800 */
[----:B------:R-:W-:Y:S02]  /*1f470*/  STL [R1+0x10bc], R3 ;  /* 0x0010bc0301007387 */ /* 0x000fe40000100800 */
[----:B------:R-:W-:Y:S02]  /*1f480*/  STL [R1+0x10b8], R16 ;  /* 0x0010b81001007387 */ /* 0x000fe40000100800 */
[----:B------:R-:W-:Y:S01]  /*1f490*/  STL [R1+0x10b4], R28 ;  /* 0x0010b41c01007387 */ /* 0x000fe20000100800 */
[----:B------:R-:W2:Y:S04]  /*1f4a0*/  LDL R17, [R1+0x1f4] ;  /* 0x0001f40001117983 */ /* 0x000ea80000100800 */
[----:B--2---:R-:W0:Y:S04]  /*1f4b0*/  LDSM.16.MT88.4 R4, [R17+0x8400] ;  /* 0x008400001104783b */ /* 0x004e280000004200 */
[----:B------:R-:W-:Y:S02]  /*1f4c0*/  STL [R1+0x10c0], R17 ;  /* 0x0010c01101007387 */ /* 0x000fe40000100800 */
[----:B----4-:R-:W1:Y:S02]  /*1f4d0*/  LDSM.16.M88.4 R16, [R0] ;  /* 0x000000000010783b */ /* 0x010e640000000200 */
[----:B0-----:R-:W-:Y:S02]  /*1f4e0*/  STL.64 [R1+0x1088], R6 ;  /* 0x0010880601007387 */ /* 0x001fe40000100a00 */
[----:B------:R0:W-:Y:S02]  /*1f4f0*/  STL.64 [R1+0x1080], R4 ;  /* 0x0010800401007387 */ /* 0x0001e40000100a00 */
[----:B-1----:R-:W-:Y:S02]  /*1f500*/  STL.64 [R1+0x108], R18 ;  /* 0x0001081201007387 */ /* 0x002fe40000100a00 */
[----:B0-----:R-:W-:-:S02]  /*1f510*/  IMAD.MOV.U32 R5, RZ, RZ, R16 ;  /* 0x000000ffff057224 */ /* 0x001fc400078e0010 */
[----:B------:R-:W-:Y:S02]  /*1f520*/  IMAD.MOV.U32 R4, RZ, RZ, R17 ;  /* 0x000000ffff047224 */ /* 0x000fe400078e0011 */
[----:B------:R-:W0:Y:S02]  /*1f530*/  LDSM.16.M88.4 R16, [R0+0x1000] ;  /* 0x001000000010783b */ /* 0x000e240000000200 */
[----:B0-----:R-:W-:Y:S02]  /*1f540*/  IMAD.MOV.U32 R7, RZ, RZ, R16 ;  /* 0x000000ffff077224 */ /* 0x001fe400078e0010 */
[----:B------:R-:W-:Y:S01]  /*1f550*/  IMAD.MOV.U32 R6, RZ, RZ, R17 ;  /* 0x000000ffff067224 */ /* 0x000fe200078e0011 */
[----:B------:R-:W-:Y:S04]  /*1f560*/  STL.64 [R1+0x118], R18 ;  /* 0x0001181201007387 */ /* 0x000fe80000100a00 */
[----:B------:R-:W-:Y:S01]  /*1f570*/  STL.64 [R1+0x10d0], R6 ;  /* 0x0010d00601007387 */ /* 0x000fe20000100a00 */
[----:B------:R0:W-:Y:S02]  /*1f580*/  STL.64 [R1+0x10c8], R4 ;  /* 0x0010c80401007387 */ /* 0x0001e40000100a00 */
[----:B0-----:R-:W-:-:S02]  /*1f590*/  IMAD.MOV.U32 R4, RZ, RZ, R24 ;  /* 0x000000ffff047224 */ /* 0x001fc400078e0018 */
[----:B------:R-:W0:Y:S02]  /*1f5a0*/  LDSM.16.M88.4 R24, [R0+0x2000] ;  /* 0x002000000018783b */ /* 0x000e240000000200 */
[----:B0-----:R-:W-:Y:S02]  /*1f5b0*/  IMAD.MOV.U32 R19, RZ, RZ, R24 ;  /* 0x000000ffff137224 */ /* 0x001fe400078e0018 */
[----:B------:R-:W-:Y:S01]  /*1f5c0*/  STL.64 [R1+0x128], R26 ;  /* 0x0001281a01007387 */ /* 0x000fe20000100a00 */
[----:B------:R-:W-:Y:S02]  /*1f5d0*/  IMAD.MOV.U32 R18, RZ, RZ, R25 ;  /* 0x000000ffff127224 */ /* 0x000fe400078e0019 */
[----:B------:R-:W0:Y:S02]  /*1f5e0*/  LDSM.16.M88.4 R24, [R0+0x3000] ;  /* 0x003000000018783b */ /* 0x000e240000000200 */
[----:B0-----:R-:W-:Y:S02]  /*1f5f0*/  STL.64 [R1+0x130], R24 ;  /* 0x0001301801007387 */ /* 0x001fe40000100a00 */
[----:B------:R0:W-:Y:S02]  /*1f600*/  STL.64 [R1+0x138], R26 ;  /* 0x0001381a01007387 */ /* 0x0001e40000100a00 */
[----:B0-----:R-:W3:Y:S01]  /*1f610*/  LDL.LU.64 R26, [R1+0x10f8] ;  /* 0x0010f800011a7983 */ /* 0x001ee20000300a00 */
[----:B------:R-:W3:Y:S02]  /*1f620*/  LDL.LU.64 R24, [R1+0x10f0] ;  /* 0x0010f00001187983 */ /* 0x000ee40000300a00 */
[----:B------:R-:W-:-:S02]  /*1f630*/  IMAD.MOV.U32 R5, RZ, RZ, R13 ;  /* 0x000000ffff057224 */ /* 0x000fc400078e000d */
[----:B------:R-:W-:Y:S02]  /*1f640*/  IMAD.MOV.U32 R6, RZ, RZ, R12 ;  /* 0x000000ffff067224 */ /* 0x000fe400078e000c */
[----:B------:R-:W-:Y:S02]  /*1f650*/  IMAD.MOV.U32 R23, RZ, RZ, R29 ;  /* 0x000000ffff177224 */ /* 0x000fe400078e001d */
[----:B------:R-:W-:Y:S01]  /*1f660*/  IMAD.MOV.U32 R7, RZ, RZ, R2 ;  /* 0x000000ffff077224 */ /* 0x000fe200078e0002 */
[----:B---3--:R-:W-:Y:S11]  /*1f670*/  HMMA.16816.F32.BF16 R12, R8, R14, R24 ;  /* 0x0000000e080c723c */ /* 0x008ff60000041818 */
[----:B------:R-:W-:Y:S11]  /*1f680*/  @!UPT UIADD3 URZ, URZ, URZ, URZ ;  /* 0x0000003f3f3ff290 */ /* 0x000ff6000fffe03f */
[----:B------:R-:W-:Y:S02]  /*1f690*/  @!UPT UIADD3 URZ, URZ, URZ, URZ ;  /* 0x0000003f3f3ff290 */ /* 0x000fe4000fffe03f */
[----:B------:R-:W-:Y:S02]  /*1f6a0*/  IMAD.MOV.U32 R27, RZ, RZ, R12 ;  /* 0x000000ffff1b7224 */ /* 0x000fe400078e000c */
[----:B------:R-:W-:Y:S02]  /*1f6b0*/  IMAD.MOV.U32 R26, RZ, RZ, R13 ;  /* 0x000000ffff1a7224 */ /* 0x000fe400078e000d */
[----:B------:R-:W-:Y:S02]  /*1f6c0*/  IMAD.MOV.U32 R25, RZ, RZ, R14 ;  /* 0x000000ffff197224 */ /* 0x000fe400078e000e */
[----:B------:R-:W-:Y:S02]  /*1f6d0*/  IMAD.MOV.U32 R24, RZ, RZ, R15 ;  /* 0x000000ffff187224 */ /* 0x000fe400078e000f */
[----:B------:R-:W0:Y:S04]  /*1f6e0*/  LDSM.16.M88.4 R12, [R0+0x4000] ;  /* 0x00400000000c783b */ /* 0x000e280000000200 */
[----:B0-----:R-:W-:Y:S01]  /*1f6f0*/  STL.64 [R1+0x150], R12 ;  /* 0x0001500c01007387 */ /* 0x001fe20000100a00 */
[----:B------:R-:W-:Y:S02]  /*1f700*/  STL.64 [R1+0x158], R14 ;  /* 0x0001580e01007387 */ /* 0x000fe40000100a00 */
[----:B------:R-:W0:Y:S02]  /*1f710*/  LDSM.16.M88.4 R12, [R0+0x5000] ;  /* 0x00500000000c783b */ /* 0x000e240000000200 */
[----:B0-----:R0:W-:Y:S02]  /*1f720*/  STL.64 [R1+0x168], R14 ;  /* 0x0001680e01007387 */ /* 0x0011e40000100a00 */
[----:B------:R-:W-:-:S02]  /*1f730*/  IMAD.MOV.U32 R29, RZ, RZ, R12 ;  /* 0x000000ffff1d7224 */ /* 0x000fc400078e000c */
[----:B------:R-:W-:Y:S01]  /*1f740*/  IMAD.MOV.U32 R2, RZ, RZ, R13 ;  /* 0x000000ffff027224 */ /* 0x000fe200078e000d */
[----:B0-----:R-:W2:Y:S01]  /*1f750*/  LDL.LU.64 R14, [R1+0x10e8] ;  /* 0x0010e800010e7983 */ /* 0x001ea20000300a00 */
[----:B------:R-:W2:Y:S02]  /*1f760*/  LDL.LU.64 R12, [R1+0x10e0] ;  /* 0x0010e000010c7983 */ /* 0x000ea40000300a00 */
[C---:B--2---:R-:W-:Y:S01]  /*1f770*/  HMMA.16816.F32.BF16 R12, R8.reuse, R22, R12 ;  /* 0x00000016080c723c */ /* 0x044fe2000004180c */
[----:B------:R-:W2:Y:S11]  /*1f780*/  LDL.LU.64 R22, [R1+0x10d8] ;  /* 0x0010d80001167983 */ /* 0x000eb60000300a00 */
[----:B------:R-:W-:Y:S11]  /*1f790*/  @!UPT UIADD3 URZ, URZ, URZ, URZ ;  /* 0x0000003f3f3ff290 */ /* 0x000ff6000fffe03f */
[----:B------:R-:W-:Y:S01]  /*1f7a0*/  @!UPT UIADD3 URZ, URZ, URZ, URZ ;  /* 0x0000003f3f3ff290 */ /* 0x000fe2000fffe03f */
[----:B------:R-:W-:Y:S02]  /*1f7b0*/  IMAD.MOV.U32 R16, RZ, RZ, R14 ;  /* 0x000000ffff107224 */ /* 0x000fe400078e000e */
[----:B------:R-:W-:Y:S01]  /*1f7c0*/  IMAD.MOV.U32 R28, RZ, RZ, R15 ;  /* 0x000000ffff1c7224 */ /* 0x000fe200078e000f */
[----:B------:R-:W3:Y:S01]  /*1f7d0*/  LDL.LU R14, [R1+0x58] ;  /* 0x00005800010e7983 */ /* 0x000ee20000300800 */
[----:B------:R-:W3:Y:S01]  /*1f7e0*/  LDL.LU R15, [R1+0x5c] ;  /* 0x00005c00010f7983 */ /* 0x000ee20000300800 */
[----:B--2---:R-:W-:Y:S02]  /*1f7f0*/  HMMA.16816.F32.BF16 R20, R8, R22, R4 ;  /* 0x000000160814723c */ /* 0x004fe40000041804 */
[----:B------:R-:W2:Y:S01]  /*1f800*/  LDL.LU.64 R6, [R1+0x10d0] ;  /* 0x0010d00001067983 */ /* 0x000ea20000300a00 */
[----:B------:R-:W4:Y:S11]  /*1f810*/  LDL.LU.64 R4, [R1+0x10c8] ;  /* 0x0010c80001047983 */ /* 0x000f360000300a00 */
[----:B------:R-:W-:Y:S09]  /*1f820*/  @!UPT UIADD3 URZ, URZ, URZ, URZ ;  /* 0x0000003f3f3ff290 */ /* 0x000ff2000fffe03f */
[----:B------:R-:W-:Y:S01]  /*1f830*/  STL.64 [R1+0x1040], R22 ;  /* 0x0010401601007387 */ /* 0x000fe20000100a00 */
[----:B------:R0:W-:Y:S02]  /*1f840*/  STL.64 [R1+0x1038], R20 ;  /* 0x0010381401007387 */ /* 0x0001e40000100a00 */
[----:B0-----:R-:W-:Y:S02]  /*1f850*/  IMAD.MOV.U32 R20, RZ, RZ, R19 ;  /* 0x000000ffff147224 */ /* 0x001fe400078e0013 */
[----:B------:R-:W-:-:S05]  /*1f860*/  IMAD.MOV.U32 R21, RZ, RZ, R18 ;  /* 0x000000ffff157224 */ /* 0x000fca00078e0012 */
[----:B------:R2:W-:Y:S02]  /*1f870*/  STL.64 [R1+0x1050], R20 ;  /* 0x0010501401007387 */ /* 0x0005e40000100a00 */
[----:B--2---:R-:W-:Y:S02]  /*1f880*/  IMAD.MOV.U32 R20, RZ, RZ, R7 ;  /* 0x000000ffff147224 */ /* 0x004fe400078e0007 */
[----:B------:R-:W-:-:S05]  /*1f890*/  IMAD.MOV.U32 R21, RZ, RZ, R6 ;  /* 0x000000ffff157224 */ /* 0x000fca00078e0006 */
[----:B------:R0:W-:Y:S04]  /*1f8a0*/  STL.64 [R1+0x1068], R20 ;  /* 0x0010681401007387 */ /* 0x0001e80000100a00 */
[----:B0-----:R-:W3:Y:S01]  /*1f8b0*/  LDL.LU R20, [R1+0x40] ;  /* 0x0000400001147983 */ /* 0x001ee20000300800 */
[----:B------:R-:W3:Y:S02]  /*1f8c0*/  LDL.LU R21, [R1+0x44] ;  /* 0x0000440001157983 */ /* 0x000ee40000300800 */
[----:B------:R-:W3:Y:S02]  /*1f8d0*/  LDL.LU R22, [R1+0x48] ;  /* 0x0000480001167983 */ /* 0x000ee40000300800 */
[----:B------:R-:W3:Y:S02]  /*1f8e0*/  LDL.LU R23, [R1+0x4c] ;  /* 0x00004c0001177983 */ /* 0x000ee40000300800 */
[----:B------:R-:W-:-:S02]  /*1f8f0*/  IMAD.MOV.U32 R17, RZ, RZ, R12 ;  /* 0x000000ffff117224 */ /* 0x000fc400078e000c */
[----:B------:R-:W-:Y:S02]  /*1f900*/  IMAD.MOV.U32 R3, RZ, RZ, R13 ;  /* 0x000000ffff037224 */ /* 0x000fe400078e000d */
[----:B---3--:R-:W-:Y:S07]  /*1f910*/  HMMA.16816.F32.BF16 R12, R8, R14, R20 ;  /* 0x0000000e080c723c */ /* 0x008fee0000041814 */
[----:B----4-:R-:W-:Y:S02]  /*1f920*/  IMAD.MOV.U32 R20, RZ, RZ, R5 ;  /* 0x000000ffff147224 */ /* 0x010fe400078e0005 */
[----:B------:R-:W-:-:S05]  /*1f930*/  IMAD.MOV.U32 R21, RZ, RZ, R4 ;  /* 0x000000ffff157224 */ /* 0x000fca00078e0004 */
[----:B------:R-:W-:Y:S01]  /*1f940*/  STL.64 [R1+0x1090], R20 ;  /* 0x0010901401007387 */ /* 0x000fe20000100a00 */
[----:B------:R-:W2:Y:S02]  /*1f950*/  LDL.LU R4, [R1+0xa0] ;  /* 0x0000a00001047983 */ /* 0x000ea40000300800 */
[----:B------:R-:W2:Y:S02]  /*1f960*/  LDL.LU R5, [R1+0xa4] ;  /* 0x0000a40001057983 */ /* 0x000ea40000300800 */
[----:B------:R-:W3:Y:S01]  /*1f970*/  LDL.LU R6, [R1+0xa8] ;  /* 0x0000a80001067983 */ /* 0x000ee20000300800 */
[----:B------:R-:W3:Y:S04]  /*1f980*/  LDL.LU R7, [R1+0xac] ;  /* 0x0000ac0001077983 */ /* 0x000ee80000300800 */
[----:B---3--:R-:W-:Y:S01]  /*1f990*/  STL.64 [R1+0x10a0], R6 ;  /* 0x0010a00601007387 */ /* 0x008fe20000100a00 */
[----:B--2---:R0:W-:Y:S02]  /*1f9a0*/  STL.64 [R1+0x1098], R4 ;  /* 0x0010980401007387 */ /* 0x0041e40000100a00 */
[----:B------:R-:W2:Y:S02]  /*1f9b0*/  LDL.LU R22, [R1+0xc8] ;  /* 0x0000c80001167983 */ /* 0x000ea40000300800 */
[----:B------:R-:W2:Y:S02]  /*1f9c0*/  LDL.LU R23, [R1+0xcc] ;  /* 0x0000cc0001177983 */ /* 0x000ea40000300800 */
[----:B--2---:R1:W-:Y:S01]  /*1f9d0*/  STL.64 [R1+0x10a8], R22 ;  /* 0x0010a81601007387 */ /* 0x0043e20000100a00 */
[----:B0-----:R-:W2:Y:S02]  /*1f9e0*/  LDL.LU R4, [R1+0xb0] ;  /* 0x0000b00001047983 */ /* 0x001ea40000300800 */
[----:B------:R-:W2:Y:S02]  /*1f9f0*/  LDL.LU R5, [R1+0xb4] ;  /* 0x0000b40001057983 */ /* 0x000ea40000300800 */
[----:B------:R-:W2:Y:S01]  /*1fa00*/  LDL.LU R6, [R1+0xb8] ;  /* 0x0000b80001067983 */ /* 0x000ea20000300800 */
[----:B------:R-:W2:Y:S01]  /*1fa10*/  LDL.LU R7, [R1+0xbc] ;  /* 0x0000bc0001077983 */ /* 0x000ea20000300800 */
[----:B------:R-:W3:Y:S02]  /*1fa20*/  LDL.LU R18, [R1+0x98] ;  /* 0x0000980001127983 */ /* 0x000ee40000300800 */
[----:B------:R-:W3:Y:S02]  /*1fa30*/  LDL.LU R19, [R1+0x9c] ;  /* 0x00009c0001137983 */ /* 0x000ee40000300800 */
[----:B------:R-:W3:Y:S01]  /*1fa40*/  LDL.LU R20, [R1+0x80] ;  /* 0x0000800001147983 */ /* 0x000ee20000300800 */
[----:B------:R-:W3:Y:S04]  /*1fa50*/  LDL.LU R21, [R1+0x84] ;  /* 0x0000840001157983 */ /* 0x000ee80000300800 */
[----:B-1----:R-:W3:Y:S01]  /*1fa60*/  LDL.LU R22, [R1+0x88] ;  /* 0x0000880001167983 */ /* 0x002ee20000300800 */
[----:B------:R-:W3:Y:S02]  /*1fa70*/  LDL.LU R23, [R1+0x8c] ;  /* 0x00008c0001177983 */ /* 0x000ee40000300800 */
[----:B------:R-:W-:Y:S02]  /*1fa80*/  STL.64 [R1+0x1030], R14 ;  /* 0x0010300e01007387 */ /* 0x000fe40000100a00 */
[----:B------:R0:W-:Y:S02]  /*1fa90*/  STL.64 [R1+0x1028], R12 ;  /* 0x0010280c01007387 */ /* 0x0001e40000100a00 */
[----:B0-----:R-:W4:Y:S01]  /*1faa0*/  LDL.LU R12, [R1+0x130] ;  /* 0x00013000010c7983 */ /* 0x001f220000300800 */
[----:B------:R-:W4:Y:S02]  /*1fab0*/  LDL.LU R13, [R1+0x134] ;  /* 0x00013400010d7983 */ /* 0x000f240000300800 */
[----:B------:R-:W-:-:S02]  /*1fac0*/  IMAD.MOV.U32 R14, RZ, RZ, R16 ;  /* 0x000000ffff0e7224 */ /* 0x000fc400078e0010 */
[----:B------:R-:W-:Y:S01]  /*1fad0*/  IMAD.MOV.U32 R15, RZ, RZ, R28 ;  /* 0x000000ffff0f7224 */ /* 0x000fe200078e001c */
[----:B----4-:R0:W-:Y:S02]  /*1fae0*/  STL.64 [R1+0x1048], R12 ;  /* 0x0010480c01007387 */ /* 0x0101e40000100a00 */
[----:B0-----:R-:W-:Y:S02]  /*1faf0*/  IMAD.MOV.U32 R12, RZ, RZ, R17 ;  /* 0x000000ffff0c7224 */ /* 0x001fe400078e0011 */
[----:B------:R-:W-:Y:S01]  /*1fb00*/  IMAD.MOV.U32 R13, RZ, RZ, R3 ;  /* 0x000000ffff0d7224 */ /* 0x000fe200078e0003 */
[----:B------:R-:W4:Y:S01]  /*1fb10*/  LDL.LU R17, [R1+0x10c0] ;  /* 0x0010c00001117983 */ /* 0x000f220000300800 */
[----:B------:R-:W2:Y:S02]  /*1fb20*/  LDL.LU R3, [R1+0x10bc] ;  /* 0x0010bc0001037983 */ /* 0x000ea40000300800 */
[----:B------:R-:W3:Y:S02]  /*1fb30*/  LDL.LU R16, [R1+0x10b8] ;  /* 0x0010b80001107983 */ /* 0x000ee40000300800 */
[----:B------:R-:W3:Y:S01]  /*1fb40*/  LDL.LU R28, [R1+0x10b4] ;  /* 0x0010b400011c7983 */ /* 0x000ee20000300800 */
[----:B------:R0:W-:Y:S01]  /*1fb50*/  STL.64 [R1+0x1060], R14 ;  /* 0x0010600e01007387 */ /* 0x0001e20000100a00 */
[----:B------:R1:W-:Y:S02]  /*1fb60*/  STL.64 [R1+0x1058], R12 ;  /* 0x0010580c01007387 */ /* 0x0003e40000100a00 */
[----:B0-----:R-:W-:-:S02]  /*1fb70*/  IMAD.MOV.U32 R14, RZ, RZ, R25 ;  /* 0x000000ffff0e7224 */ /* 0x001fc400078e0019 */
[----:B-1----:R-:W-:Y:S02]  /*1fb80*/  IMAD.MOV.U32 R12, RZ, RZ, R27 ;  /* 0x000000ffff0c7224 */ /* 0x002fe400078e001b */
[----:B------:R-:W-:Y:S02]  /*1fb90*/  IMAD.MOV.U32 R13, RZ, RZ, R26 ;  /* 0x000000ffff0d7224 */ /* 0x000fe400078e001a */
[----:B------:R-:W-:Y:S02]  /*1fba0*/  IMAD.MOV.U32 R15, RZ, RZ, R24 ;  /* 0x000000ffff0f7224 */ /* 0x000fe400078e0018 */
[----:B------:R-:W0:Y:S04]  /*1fbb0*/  LDSM.16.M88.4 R24, [R0+0x6000] ;  /* 0x006000000018783b */ /* 0x000e280000000200 */
[----:B------:R-:W-:Y:S01]  /*1fbc0*/  STL.64 [R1+0x1078], R14 ;  /* 0x0010780e01007387 */ /* 0x000fe20000100a00 */
[----:B------:R1:W-:Y:S03]  /*1fbd0*/  STL.64 [R1+0x1070], R12 ;  /* 0x0010700c01007387 */ /* 0x0003e60000100a00 */
[----:B-1----:R-:W4:Y:S01]  /*1fbe0*/  LDL.LU R12, [R1+0x70] ;  /* 0x00007000010c7983 */ /* 0x002f220000300800 */
[----:B--2---:R-:W-:-:S02]  /*1fbf0*/  IMAD.MOV.U32 R15, RZ, RZ, R3 ;  /* 0x000000ffff0f7224 */ /* 0x004fc400078e0003 */
[----:B---3--:R-:W-:Y:S02]  /*1fc00*/  IMAD.MOV.U32 R13, RZ, RZ, R28 ;  /* 0x000000ffff0d7224 */ /* 0x008fe400078e001c */
[----:B------:R-:W2:Y:S01]  /*1fc10*/  LDL.LU R28, [R1+0x10b0] ;  /* 0x0010b000011c7983 */ /* 0x000ea20000300800 */
[----:B0-----:R-:W-:Y:S02]  /*1fc20*/  STL [R1+0xe0], R24 ;  /* 0x0000e01801007387 */ /* 0x001fe40000100800 */
[----:B------:R-:W-:Y:S02]  /*1fc30*/  STL.64 [R1+0xe8], R26 ;  /* 0x0000e81a01007387 */ /* 0x000fe40000100a00 */
[----:B------:R-:W-:Y:S02]  /*1fc40*/  IMAD.MOV.U32 R3, RZ, RZ, R25 ;  /* 0x000000ffff037224 */ /* 0x000fe400078e0019 */
[----:B------:R-:W0:Y:S04]  /*1fc50*/  LDSM.16.M88.4 R24, [R0+0x7000] ;  /* 0x007000000018783b */ /* 0x000e280000000200 */
[----:B------:R-:W-:Y:S04]  /*1fc60*/  STL [R1+0xeb8], R0 ;  /* 0x000eb80001007387 */ /* 0x000fe80000100800 */
[----:B0-----:R-:W-:Y:S01]  /*1fc70*/  STL.64 [R1+0xf0], R24 ;  /* 0x0000f01801007387 */ /* 0x001fe20000100a00 */
[----:B------:R-:W-:Y:S02]  /*1fc80*/  STL.64 [R1+0xf8], R26 ;  /* 0x0000f81a01007387 */ /* 0x000fe40000100a00 */
[----:B----4-:R0:W1:Y:S04]  /*1fc90*/  LDSM.16.MT88.4 R24, [R17+0x8600] ;  /* 0x008600001118783b */ /* 0x0100680000004200 */
[----:B------:R-:W-:-:S02]  /*1fca0*/  IMAD.MOV.U32 R14, RZ, RZ, R16 ;  /* 0x000000ffff0e7224 */ /* 0x000fc400078e0010 */
[C---:B0-----:R-:W-:Y:S01]  /*1fcb0*/  HMMA.16816.F32.BF16 R16, R8.reuse, R18, R20 ;  /* 0x000000120810723c */ /* 0x041fe20000041814 */
[----:B-1----:R0:W-:Y:S01]  /*1fcc0*/  STL.64 [R1+0xff8], R26 ;  /* 0x000ff81a01007387 */ /* 0x0021e20000100a00 */
[----:B------:R-:W-:Y:S03]  /*1fcd0*/  STL.64 [R1+0xff0], R24 ;  /* 0x000ff01801007387 */ /* 0x000fe60000100a00 */
[----:B0-----:R-:W3:Y:S01]  /*1fce0*/  LDL.LU R26, [R1+0xd8] ;  /* 0x0000d800011a7983 */ /* 0x001ee20000300800 */
[----:B------:R-:W4:Y:S02]  /*1fcf0*/  LDL.LU.64 R22, [R1+0x10a8] ;  /* 0x0010a80001167983 */ /* 0x000f240000300a00 */
[C---:B----4-:R-:W-:Y:S01]  /*1fd00*/  HMMA.16816.F32.BF16 R20, R8.reuse, R22, R4 ;  /* 0x000000160814723c */ /* 0x050fe20000041804 */
[----:B------:R-:W3:Y:S01]  /*1fd10*/  LDL.LU.64 R6, [R1+0x10a0] ;  /* 0x0010a00001067983 */ /* 0x000ee20000300a00 */
[----:B------:R-:W3:Y:S02]  /*1fd20*/  LDL.LU.64 R4, [R1+0x1098] ;  /* 0x0010980001047983 */ /* 0x000ee40000300a00 */
[----:B--2---:R-:W-:Y:S11]  /*1fd30*/  IMAD.MOV.U32 R27, RZ, RZ, R28 ;  /* 0x000000ffff1b7224 */ /* 0x004ff600078e001c */
[----:B------:R-:W-:Y:S08]  /*1fd40*/  @!UPT UIADD3 URZ, URZ, URZ, URZ ;  /* 0x0000003f3f3ff290 */ /* 0x000ff0000fffe03f */
[----:B------:R0:W-:Y:S01]  /*1fd50*/  STL.64 [R1+0x20], R20 ;  /* 0x0000201401007387 */ /* 0x0001e20000100a00 */
[----:B------:R-:W-:Y:S03]  /*1fd60*/  STL [R1+0x28], R22 ;  /* 0x0000281601007387 */ /* 0x000fe60000100800 */
[----:B0-----:R-:W2:Y:S01]  /*1fd70*/  LDL.LU.64 R20, [R1+0x1090] ;  /* 0x0010900001147983 */ /* 0x001ea20000300a00 */
[----:B---3--:R-:W-:Y:S03]  /*1fd80*/  HMMA.16816.F32.BF16 R24, R8, R26, R4 ;  /* 0x0000001a0818723c */ /* 0x008fe60000041804 */
[----:B------:R-:W2:Y:S01]  /*1fd90*/  LDL.LU.64 R6, [R1+0x1088] ;  /* 0x0010880001067983 */ /* 0x000ea20000300a00 */
[----:B------:R-:W2:Y:S02]  /*1fda0*/  LDL.LU.64 R4, [R1+0x1080] ;  /* 0x0010800001047983 */ /* 0x000ea40000300a00 */
[----:B------:R-:W-:-:S02]  /*1fdb0*/  IMAD.MOV.U32 R28, RZ, RZ, R23 ;  /* 0x000000ffff1c7224 */ /* 0x000fc400078e0017 */
[----:B------:R-:W3:Y:S11]  /*1fdc0*/  LDL R11, [R1+0x1f4] ;  /* 0x0001f400010b7983 */ /* 0x000ef60000100800 */
[----:B------:R-:W-:Y:S04]  /*1fdd0*/  @!UPT UIADD3 URZ, URZ, URZ, URZ ;  /* 0x0000003f3f3ff290 */ /* 0x000fe8000fffe03f */
[----:B------:R-:W-:Y:S01]  /*1fde0*/  STL.64 [R1+0x1008], R26 ;  /* 0x0010081a01007387 */ /* 0x000fe20000100a00 */
[----:B------:R0:W-:Y:S02]  /*1fdf0*/  STL.64 [R1+0x1000], R24 ;  /* 0x0010001801007387 */ /* 0x0001e40000100a00 */
[----:B0-----:R-:W-:Y:S01]  /*1fe00*/  IMAD.MOV.U32 R24, RZ, RZ, R29 ;  /* 0x000000ffff187224 */ /* 0x001fe200078e001d */
[----:B--2---:R-:W-:Y:S01]  /*1fe10*/  HMMA.16816.F32.BF16 R20, R4, R20, R12 ;  /* 0x000000140414723c */ /* 0x004fe2000004180c */
[----:B------:R-:W2:Y:S01]  /*1fe20*/  LDL.LU.64 R14, [R1+0x1078] ;  /* 0x00107800010e7983 */ /* 0x000ea20000300a00 */
[----:B------:R-:W2:Y:S03]  /*1fe30*/  LDL.LU.64 R12, [R1+0x1070] ;  /* 0x00107000010c7983 */ /* 0x000ea60000300a00 */
[----:B---3--:R-:W0:Y:S11]  /*1fe40*/  LDSM.16.MT88.4 R8, [R11+0x8800] ;  /* 0x008800000b08783b */ /* 0x008e360000004200 */
[----:B------:R-:W-:Y:S07]  /*1fe50*/  @!UPT UIADD3 URZ, URZ, URZ, URZ ;  /* 0x0000003f3f3ff290 */ /* 0x000fee000fffe03f */
[----:B------:R1:W-:Y:S01]  /*1fe60*/  STL [R1+0x30], R20 ;  /* 0x0000301401007387 */ /* 0x0003e20000100800 */
[----:B------:R-:W-:-:S03]  /*1fe70*/  IMAD.MOV.U32 R29, RZ, RZ, R21 ;  /* 0x000000ffff1d7224 */ /* 0x000fc600078e0015 */
[----:B-1----:R-:W2:Y:S01]  /*1fe80*/  LDL.LU.64 R20, [R1+0x1068] ;  /* 0x0010680001147983 */ /* 0x002ea20000300a00 */
[----:B------:R-:W-:Y:S02]  /*1fe90*/  IMAD.MOV.U32 R25, RZ, RZ, R2 ;  /* 0x000000ffff197224 */ /* 0x000fe400078e0002 */
        /* <DEDUP_REMOVED lines=8> */
[----:B-1----:R-:W2:Y:S02]  /*1ff20*/  LDL.LU.64 R20, [R1+0x1050] ;  /* 0x0010500001147983 */ /* 0x002ea40000300a00 */
[C---:B--2---:R-:W-:Y:S02]  /*1ff30*/  HMMA.16816.F32.BF16 R20, R4.reuse, R20, R12 ;  /* 0x000000140414723c */ /* 0x044fe4000004180c */
[----:B------:R-:W2:Y:S11]  /*1ff40*/  LDL.LU.64 R12, [R1+0x1048] ;  /* 0x00104800010c7983 */ /* 0x000eb60000300a00 */
[----:B------:R-:W-:Y:S10]  /*1ff50*/  @!UPT UIADD3 URZ, URZ, URZ, URZ ;  /* 0x0000003f3f3ff290 */ /* 0x000ff4000fffe03f */
[----:B------:R-:W-:Y:S01]  /*1ff60*/  STL.64 [R1+0x50], R20 ;  /* 0x0000501401007387 */ /* 0x000fe20000100a00 */
[----:B------:R1:W-:Y:S03]  /*1ff70*/  STL.64 [R1+0x58], R22 ;  /* 0x0000581601007387 */ /* 0x0003e60000100a00 */
[----:B-1----:R-:W2:Y:S01]  /*1ff80*/  LDL.LU.64 R22, [R1+0x1040] ;  /* 0x0010400001167983 */ /* 0x002ea20000300a00 */
[----:B------:R-:W2:Y:S02]  /*1ff90*/  LDL.LU.64 R20, [R1+0x1038] ;  /* 0x0010380001147983 */ /* 0x000ea40000300a00 */
[----:B------:R-:W3:Y:S01]  /*1ffa0*/  LDL.LU.64 R14, [R1+0x1030] ;  /* 0x00103000010e7983 */ /* 0x000ee20000300a00 */
[C---:B--2---:R-:W-:Y:S01]  /*1ffb0*/  HMMA.16816.F32.BF16 R20, R4.reuse, R12, R20 ;  /* 0x0000000c0414723c */ /* 0x044fe20000041814 */
[----:B------:R-:W3:Y:S11]  /*1ffc0*/  LDL.LU.64 R12, [R1+0x1028] ;  /* 0x00102800010c7983 */ /* 0x000ef60000300a00 */
[----:B------:R-:W-:Y:S11]  /*1ffd0*/  @!UPT UIADD3 URZ, URZ, URZ, URZ ;  /* 0x0000003f3f3ff290 */ /* 0x000ff6000fffe03f */
[----:B------:R1:W-:Y:S01]  /*1ffe0*/  STL.64 [R1+0x40], R20 ;  /* 0x0000401401007387 */ /* 0x0003e20000100a00 */
[----:B------:R3:W-:Y:S03]  /*1fff0*/  STL.64 [R1+0x48], R22 ;  /* 0x0000481601007387 */ /* 0x0007e60000100a00 */
[----:B-1----:R-:W3:Y:S01]  /*20000*/  LDL.LU R20, [R1+0x150] ;  /* 0x0001500001147983 */ /* 0x002ee20000300800 */
[----:B------:R-:W3:Y:S02]  /*20010*/  LDL.LU R21, [R1+0x154] ;  /* 0x0001540001157983 */ /* 0x000ee40000300800 */
[----:B------:R-:W-:Y:S01]  /*20020*/  STL.64 [R1+0x1018], R6 ;  /* 0x0010180601007387 */ /* 0x000fe20000100a00 */
[C---:B---3--:R-:W-:Y:S08]  /*20030*/  HMMA.16816.F32.BF16 R20, R4.reuse, R20, R12 ;  /* 0x000000140414723c */ /* 0x048ff0000004180c */
[----:B------:R-:W-:Y:S11]  /*20040*/  HMMA.16816.F32.BF16 R12, R4, R24, R16 ;  /* 0x00000018040c723c */ /* 0x000ff60000041810 */
[----:B------:R-:W-:Y:S04]  /*20050*/  @!UPT UIADD3 URZ, URZ, URZ, URZ ;  /* 0x0000003f3f3ff290 */ /* 0x000fe8000fffe03f */
[----:B------:R1:W-:Y:S01]  /*20060*/  STL.64 [R1+0x80], R20 ;  /* 0x0000801401007387 */ /* 0x0003e20000100a00 */
[----:B------:R-:W-:Y:S02]  /*20070*/  STL.64 [R1+0x88], R22 ;  /* 0x0000881601007387 */ /* 0x000fe40000100a00 */
[----:B------:R-:W-:Y:S05]  /*20080*/  STL.64 [R1+0x1010], R4 ;  /* 0x0010100401007387 */ /* 0x000fea0000100a00 */
[----:B------:R-:W-:Y:S01]  /*20090*/  STL.64 [R1+0x70], R12 ;  /* 0x0000700c01007387 */ /* 0x000fe20000100a00 */
[----:B------:R-:W-:Y:S04]  /*200a0*/  STL.64 [R1+0x78], R14 ;  /* 0x0000780e01007387 */ /* 0x000fe80000100a00 */
[----:B-1----:R-:W2:Y:S01]  /*200b0*/  LDL.LU R20, [R1+0xe0] ;  /* 0x0000e00001147983 */ /* 0x002ea20000300800 */
[----:B------:R-:W-:-:S02]  /*200c0*/  IMAD.MOV.U32 R21, RZ, RZ, R3 ;  /* 0x000000ffff157224 */ /* 0x000fc400078e0003 */
[----:B------:R-:W3:Y:S02]  /*200d0*/  LDL.LU R3, [R1+0x1020] ;  /* 0x0010200001037983 */ /* 0x000ee40000300800 */
[----:B------:R-:W2:Y:S01]  /*200e0*/  LDL.LU R24, [R1+0x20] ;  /* 0x0000200001187983 */ /* 0x000ea20000300800 */
[----:B------:R-:W2:Y:S01]  /*200f0*/  LDL.LU R25, [R1+0x24] ;  /* 0x0000240001197983 */ /* 0x000ea20000300800 */
[----:B------:R-:W2:Y:S02]  /*20100*/  LDL.LU R26, [R1+0x28] ;  /* 0x00002800011a7983 */ /* 0x000ea40000300800 */
[----:B0-----:R-:W-:Y:S02]  /*20110*/  STL [R1+0xf74], R8 ;  /* 0x000f740801007387 */ /* 0x001fe40000100800 */
[----:B------:R-:W-:Y:S01]  /*20120*/  STL [R1+0xf70], R9 ;  /* 0x000f700901007387 */ /* 0x000fe20000100800 */
[----:B------:R-:W-:Y:S01]  /*20130*/  STL [R1+0xf6c], R10 ;  /* 0x000f6c0a01007387 */ /* 0x000fe20000100800 */
[----:B------:R-:W-:Y:S03]  /*20140*/  STL [R1+0xf68], R11 ;  /* 0x000f680b01007387 */ /* 0x000fe60000100800 */
[----:B---3--:R-:W0:Y:S04]  /*20150*/  LDSM.16.M88.4 R4, [R3+0x80] ;  /* 0x000080000304783b */ /* 0x008e280000000200 */
[----:B0-----:R-:W-:Y:S01]  /*20160*/  STL.64 [R1+0x90], R4 ;  /* 0x0000900401007387 */ /* 0x001fe20000100a00 */
[----:B------:R-:W-:Y:S02]  /*20170*/  STL [R1+0x98], R6 ;  /* 0x0000980601007387 */ /* 0x000fe40000100800 */
[----:B------:R-:W3:Y:S02]  /*20180*/  LDL.LU R10, [R1+0x128] ;  /* 0x00012800010a7983 */ /* 0x000ee40000300800 */
[----:B------:R-:W3:Y:S01]  /*20190*/  LDL.LU R11, [R1+0x12c] ;  /* 0x00012c00010b7983 */ /* 0x000ee20000300800 */
[----:B------:R-:W4:Y:S01]  /*201a0*/  LDL.LU R16, [R1+0xf0] ;  /* 0x0000f00001107983 */ /* 0x000f220000300800 */
[----:B------:R-:W4:Y:S02]  /*201b0*/  LDL.LU R17, [R1+0xf4] ;  /* 0x0000f40001117983 */ /* 0x000f240000300800 */
[----:B------:R-:W2:Y:S02]  /*201c0*/  LDL.LU R14, [R1+0x108] ;  /* 0x00010800010e7983 */ /* 0x000ea40000300800 */
[----:B------:R-:W2:Y:S02]  /*201d0*/  LDL.LU R15, [R1+0x10c] ;  /* 0x00010c00010f7983 */ /* 0x000ea40000300800 */
[----:B------:R-:W-:-:S02]  /*201e0*/  IMAD.MOV.U32 R27, RZ, RZ, R28 ;  /* 0x000000ffff1b7224 */ /* 0x000fc400078e001c */
[----:B------:R-:W-:Y:S02]  /*201f0*/  IMAD.MOV.U32 R28, RZ, RZ, R7 ;  /* 0x000000ffff1c7224 */ /* 0x000fe400078e0007 */
[----:B------:R-:W0:Y:S04]  /*20200*/  LDSM.16.M88.4 R4, [R3+0x1080] ;  /* 0x001080000304783b */ /* 0x000e280000000200 */
[----:B---3--:R1:W-:Y:S04]  /*20210*/  STL.64 [R1+0xfd8], R10 ;  /* 0x000fd80a01007387 */ /* 0x0083e80000100a00 */
[----:B-1----:R-:W3:Y:S01]  /*20220*/  LDL.LU R10, [R1+0x118] ;  /* 0x00011800010a7983 */ /* 0x002ee20000300800 */
[----:B------:R-:W3:Y:S02]  /*20230*/  LDL.LU R11, [R1+0x11c] ;  /* 0x00011c00010b7983 */ /* 0x000ee40000300800 */
[----:B------:R-:W-:-:S02]  /*20240*/  IMAD.MOV.U32 R9, RZ, RZ, R29 ;  /* 0x000000ffff097224 */ /* 0x000fc400078e001d */
[----:B0-----:R-:W-:Y:S01]  /*20250*/  IMAD.MOV.U32 R29, RZ, RZ, R7 ;  /* 0x000000ffff1d7224 */ /* 0x001fe200078e0007 */
[----:B---3--:R0:W-:Y:S01]  /*20260*/  STL.64 [R1+0xfe8], R10 ;  /* 0x000fe80a01007387 */ /* 0x0081e20000100a00 */
[----:B------:R-:W3:Y:S02]  /*20270*/  LDL.LU R8, [R1+0x30] ;  /* 0x0000300001087983 */ /* 0x000ee40000300800 */
[----:B------:R-:W-:Y:S02]  /*20280*/  STL [R1+0xf5c], R28 ;  /* 0x000f5c1c01007387 */ /* 0x000fe40000100800 */
[----:B------:R-:W-:Y:S02]  /*20290*/  STL.64 [R1+0xa0], R4 ;  /* 0x0000a00401007387 */ /* 0x000fe40000100a00 */
[----:B0-----:R-:W-:Y:S02]  /*202a0*/  IMAD.MOV.U32 R11, RZ, RZ, R0 ;  /* 0x000000ffff0b7224 */ /* 0x001fe400078e0000 */
[----:B------:R-:W-:-:S02]  /*202b0*/  IMAD.MOV.U32 R0, RZ, RZ, R6 ;  /* 0x000000ffff007224 */ /* 0x000fc400078e0006 */
[----:B------:R-:W0:Y:S04]  /*202c0*/  LDSM.16.M88.4 R4, [R3+0x2080] ;  /* 0x002080000304783b */ /* 0x000e280000000200 */
[----:B------:R-:W-:Y:S01]  /*202d0*/  STL [R1+0xf60], R29 ;  /* 0x000f601d01007387 */ /* 0x000fe20000100800 */
[----:B------:R-:W-:Y:S02]  /*202e0*/  IMAD.MOV.U32 R10, RZ, RZ, R2 ;  /* 0x000000ffff0a7224 */ /* 0x000fe400078e0002 */
[----:B------:R-:W-:Y:S02]  /*202f0*/  STL [R1+0xf58], R0 ;  /* 0x000f580001007387 */ /* 0x000fe40000100800 */
[----:B0-----:R-:W-:Y:S01]  /*20300*/  IMAD.MOV.U32 R3, RZ, RZ, R6 ;  /* 0x000000ffff037224 */ /* 0x001fe200078e0006 */
[----:B------:R0:W-:Y:S01]  /*20310*/  STL.64 [R1+0xb0], R4 ;  /* 0x0000b00401007387 */ /* 0x0001e20000100a00 */
[----:B------:R-:W-:-:S02]  /*20320*/  IMAD.MOV.U32 R2, RZ, RZ, R7 ;  /* 0x000000ffff027224 */ /* 0x000fc400078e0007 */
[----:B------:R-:W2:Y:S01]  /*20330*/  LDL.LU.64 R6, [R1+0x1018] ;  /* 0x0010180001067983 */ /* 0x000ea20000300a00 */
[----:B0-----:R-:W2:Y:S02]  /*20340*/  LDL.LU.64 R4, [R1+0x1010] ;  /* 0x0010100001047983 */ /* 0x001ea40000300a00 */
[----:B------:R-:W-:Y:S02]  /*20350*/  STL [R1+0xf78], R2 ;  /* 0x000f780201007387 */ /* 0x000fe40000100800 */
[----:B------:R-:W-:Y:S01]  /*20360*/  STL [R1+0xf64], R3 ;  /* 0x000f640301007387 */ /* 0x000fe20000100800 */
[C---:B--2---:R-:W-:Y:S01]  /*20370*/  HMMA.16816.F32.BF16 R20, R4.reuse, R20, R24 ;  /* 0x000000140414723c */ /* 0x044fe20000041818 */
[----:B------:R-:W4:Y:S01]  /*20380*/  LDL.LU.64 R26, [R1+0x1008] ;  /* 0x00100800011a7983 */ /* 0x000f220000300a00 */
[----:B------:R-:W4:Y:S11]  /*20390*/  LDL.LU.64 R24, [R1+0x1000] ;  /* 0x0010000001187983 */ /* 0x000f360000300a00 */
[----:B------:R-:W-:Y:S10]  /*203a0*/  @!UPT UIADD3 URZ, URZ, URZ, URZ ;  /* 0x0000003f3f3ff290 */ /* 0x000ff4000fffe03f */
[----:B------:R0:W-:Y:S01]  /*203b0*/  STL.64 [R1+0xfb0], R22 ;  /* 0x000fb01601007387 */ /* 0x0001e20000100a00 */
[----:B------:R1:W-:Y:S03]  /*203c0*/  STL.64 [R1+0xfa8], R20 ;  /* 0x000fa81401007387 */ /* 0x0003e60000100a00 */
[----:B0-----:R-:W2:Y:S01]  /*203d0*/  LDL.LU R22, [R1+0x138] ;  /* 0x0001380001167983 */ /* 0x001ea20000300800 */
[----:B------:R-:W2:Y:S01]  /*203e0*/  LDL.LU R23, [R1+0x13c] ;  /* 0x00013c0001177983 */ /* 0x000ea20000300800 */
[----:B----4-:R-:W-:Y:S02]  /*203f0*/  HMMA.16816.F32.BF16 R16, R4, R16, R24 ;  /* 0x000000100410723c */ /* 0x010fe40000041818 */
[----:B--2---:R0:W-:Y:S01]  /*20400*/  STL.64 [R1+0xfe0], R22 ;  /* 0x000fe01601007387 */ /* 0x0041e20000100a00 */
[----:B-1----:R-:W2:Y:S02]  /*20410*/  LDL.LU R20, [R1+0x60] ;  /* 0x0000600001147983 */ /* 0x002ea40000300800 */
[----:B------:R-:W2:Y:S01]  /*20420*/  LDL.LU R21, [R1+0x64] ;  /* 0x0000640001157983 */ /* 0x000ea20000300800 */
[----:B0-----:R-:W2:Y:S01]  /*20430*/  LDL.LU R22, [R1+0x68] ;  /* 0x0000680001167983 */ /* 0x001ea20000300800 */
[----:B------:R-:W2:Y:S02]  /*20440*/  LDL.LU R23, [R1+0x6c] ;  /* 0x00006c0001177983 */ /* 0x000ea40000300800 */
[----:B------:R-:W3:Y:S02]  /*20450*/  LDL.LU.64 R26, [R1+0xff8] ;  /* 0x000ff800011a7983 */ /* 0x000ee40000300a00 */
[----:B------:R-:W3:Y:S01]  /*20460*/  LDL.LU.64 R24, [R1+0xff0] ;  /* 0x000ff00001187983 */ /* 0x000ee20000300a00 */
[----:B------:R-:W4:Y:S11]  /*20470*/  LDL R6, [R1+0x174] ;  /* 0x0001740001067983 */ /* 0x000f360000100800 */
[----:B------:R-:W-:Y:S02]  /*20480*/  STL.64 [R1+0xfa0], R18 ;  /* 0x000fa01201007387 */ /* 0x000fe40000100a00 */
[----:B------:R0:W-:Y:S02]  /*20490*/  STL.64 [R1+0xf98], R16 ;  /* 0x000f981001007387 */ /* 0x0001e40000100a00 */
[----:B0-----:R-:W2:Y:S01]  /*204a0*/  LDL.LU R16, [R1+0x40] ;  /* 0x0000400001107983 */ /* 0x001ea20000300800 */
[----:B------:R-:W2:Y:S02]  /*204b0*/  LDL.LU R17, [R1+0x44] ;  /* 0x0000440001117983 */ /* 0x000ea40000300800 */
[----:B------:R-:W2:Y:S02]  /*204c0*/  LDL.LU R18, [R1+0x48] ;  /* 0x0000480001127983 */ /* 0x000ea40000300800 */
[----:B------:R-:W2:Y:S01]  /*204d0*/  LDL.LU R19, [R1+0x4c] ;  /* 0x00004c0001137983 */ /* 0x000ea20000300800 */
[C---:B---3--:R-:W-:Y:S01]  /*204e0*/  HMMA.16816.F32.BF16 R12, R24.reuse, R14, R8 ;  /* 0x0000000e180c723c */ /* 0x048fe20000041808 */
[----:B------:R-:W2:Y:S11]  /*204f0*/  LDL.LU.64 R10, [R1+0xfe8] ;  /* 0x000fe800010a7983 */ /* 0x000eb60000300a00 */
[----:B------:R-:W-:Y:S11]  /*20500*/  @!UPT UIADD3 URZ, URZ, URZ, URZ ;  /* 0x0000003f3f3ff290 */ /* 0x000ff6000fffe03f */
[----:B------:R0:W-:Y:S01]  /*20510*/  STL [R1+0xf88], R12 ;  /* 0x000f880c01007387 */ /* 0x0001e20000100800 */
[----:B------:R1:W-:Y:S02]  /*20520*/  STL [R1+0xf84], R13 ;  /* 0x000f840d01007387 */ /* 0x0003e40000100800 */
[----:B------:R3:W-:Y:S02]  /*20530*/  STL [R1+0xf80], R14 ;  /* 0x000f800e01007387 */ /* 0x0007e40000100800 */
[----:B------:R4:W-:Y:S01]  /*20540*/  STL [R1+0xf7c], R15 ;  /* 0x000f7c0f01007387 */ /* 0x0009e20000100800 */
[----:B0-----:R-:W2:Y:S01]  /*20550*/  LDL.LU R12, [R1+0x50] ;  /* 0x00005000010c7983 */ /* 0x001ea20000300800 */
[----:B-1----:R-:W2:Y:S02]  /*20560*/  LDL.LU R13, [R1+0x54] ;  /* 0x00005400010d7983 */ /* 0x002ea40000300800 */
[----:B---3--:R-:W3:Y:S02]  /*20570*/  LDL.LU R14, [R1+0x58] ;  /* 0x00005800010e7983 */ /* 0x008ee40000300800 */
[----:B----4-:R-:W3:Y:S01]  /*20580*/  LDL.LU R15, [R1+0x5c] ;  /* 0x00005c00010f7983 */ /* 0x010ee20000300800 */
[C---:B--2---:R-:W-:Y:S01]  /*20590*/  HMMA.16816.F32.BF16 R8, R24.reuse, R10, R20 ;  /* 0x0000000a1808723c */ /* 0x044fe20000041814 */
[----:B------:R-:W2:Y:S11]  /*205a0*/  LDL.LU.64 R22, [R1+0xfe0] ;  /* 0x000fe00001167983 */ /* 0x000eb60000300a00 */
[----:B------:R-:W-:Y:S11]  /*205b0*/  @!UPT UIADD3 URZ, URZ, URZ, URZ ;  /* 0x0000003f3f3ff290 */ /* 0x000ff6000fffe03f */
[----:B------:R-:W-:Y:S01]  /*205c0*/  STL.64 [R1], R8 ;  /* 0x0000000801007387 */ /* 0x000fe20000100a00 */
[----:B------:R0:W-:Y:S03]  /*205d0*/  STL.64 [R1+0x8], R10 ;  /* 0x0000080a01007387 */ /* 0x0001e60000100a00 */
[----:B0-----:R-:W3:Y:S02]  /*205e0*/  LDL.LU.64 R10, [R1+0xfd8] ;  /* 0x000fd800010a7983 */ /* 0x001ee40000300a00 */
[C---:B---3--:R-:W-:Y:S02]  /*205f0*/  HMMA.16816.F32.BF16 R8, R24.reuse, R10, R12 ;  /* 0x0000000a1808723c */ /* 0x048fe4000004180c */
[----:B------:R-:W0:Y:S11]  /*20600*/  LDSM.16.M88.4 R12, [R6+0x3080] ;  /* 0x00308000060c783b */ /* 0x000e360000000200 */
[----:B------:R-:W-:Y:S10]  /*20610*/  @!UPT UIADD3 URZ, URZ, URZ, URZ ;  /* 0x0000003f3f3ff290 */ /* 0x000ff4000fffe03f */
[----:B------:R1:W-:Y:S01]  /*20620*/  STL.64 [R1+0x10], R8 ;  /* 0x0000100801007387 */ /* 0x0003e20000100a00 */
[----:B------:R-:W-:Y:S02]  /*20630*/  STL.64 [R1+0x18], R10 ;  /* 0x0000180a01007387 */ /* 0x000fe40000100a00 */
[----:B0-----:R-:W-:Y:S02]  /*20640*/  IMAD.MOV.U32 R2, RZ, RZ, R13 ;  /* 0x000000ffff027224 */ /* 0x001fe400078e000d */
[----:B-1----:R-:W-:Y:S01]  /*20650*/  IMAD.MOV.U32 R8, RZ, RZ, R12 ;  /* 0x000000ffff087224 */ /* 0x002fe200078e000c */
[----:B------:R2:W-:Y:S02]  /*20660*/  STL.64 [R1+0x108], R14 ;  /* 0x0001080e01007387 */ /* 0x0005e40000100a00 */
[----:B------:R-:W-:Y:S02]  /*20670*/  STL [R1+0xfc4], R2 ;  /* 0x000fc40201007387 */ /* 0x000fe40000100800 */
[----:B------:R-:W-:Y:S01]  /*20680*/  STL [R1+0xfc0], R8 ;  /* 0x000fc00801007387 */ /* 0x000fe20000100800 */
[----:B------:R-:W-:Y:S02]  /*20690*/  STL.64 [R1+0xfd0], R26 ;  /* 0x000fd01a01007387 */ /* 0x000fe40000100a00 */
[----:B------:R-:W-:Y:S02]  /*206a0*/  STL.64 [R1+0xfc8], R24 ;  /* 0x000fc81801007387 */ /* 0x000fe40000100a00 */
[----:B------:R-:W3:Y:S01]  /*206b0*/  LDL R7, [R1+0x1f4] ;  /* 0x0001f40001077983 */ /* 0x000ee20000100800 */
[----:B--2---:R-:W-:Y:S01]  /*206c0*/  HMMA.16816.F32.BF16 R12, R24, R22, R16 ;  /* 0x00000016180c723c */ /* 0x004fe20000041810 */
[----:B------:R-:W2:Y:S01]  /*206d0*/  LDL.LU R22, [R1+0x168] ;  /* 0x0001680001167983 */ /* 0x000ea20000300800 */
[----:B------:R-:W2:Y:S03]  /*206e0*/  LDL.LU R23, [R1+0x16c] ;  /* 0x00016c0001177983 */ /* 0x000ea60000300800 */
[----:B------:R-:W0:Y:S04]  /*206f0*/  LDSM.16.M88.4 R16, [R6+0x4080] ;  /* 0x004080000610783b */ /* 0x000e280000000200 */
[----:B------:R-:W1:Y:S01]  /*20700*/  LDSM.16.M88.4 R24, [R6+0x5080] ;  /* 0x005080000618783b */ /* 0x000e620000000200 */
[----:B------:R-:W4:Y:S02]  /*20710*/  LDL.LU R10, [R1+0x158] ;  /* 0x00015800010a7983 */ /* 0x000f240000300800 */
[----:B------:R-:W4:Y:S11]  /*20720*/  LDL.LU R11, [R1+0x15c] ;  /* 0x00015c00010b7983 */ /* 0x000f360000300800 */
[----:B------:R-:W-:Y:S01]  /*20730*/  @!UPT UIADD3 URZ, URZ, URZ, URZ ;  /* 0x0000003f3f3ff290 */ /* 0x000fe2000fffe03f */
[----:B------:R-:W-:Y:S02]  /*20740*/  IMAD.MOV.U32 R3, RZ, RZ, R12 ;  /* 0x000000ffff037224 */ /* 0x000fe400078e000c */
[----:B------:R-:W-:Y:S02]  /*20750*/  IMAD.MOV.U32 R28, RZ, RZ, R14 ;  /* 0x000000ffff1c7224 */ /* 0x000fe400078e000e */
[----:B------:R-:W-:Y:S02]  /*20760*/  IMAD.MOV.U32 R29, RZ, RZ, R13 ;  /* 0x000000ffff1d7224 */ /* 0x000fe400078e000d */
[----:B------:R-:W-:Y:S02]  /*20770*/  IMAD.MOV.U32 R0, RZ, RZ, R15 ;  /* 0x000000ffff007224 */ /* 0x000fe400078e000f */
[----:B0-----:R-:W-:Y:S02]  /*20780*/  IMAD.MOV.U32 R9, RZ, RZ, R16 ;  /* 0x000000ffff097224 */ /* 0x001fe400078e0010 */
[----:B-1----:R-:W-:Y:S01]  /*20790*/  IMAD.MOV.U32 R16, RZ, RZ, R25 ;  /* 0x000000ffff107224 */ /* 0x002fe200078e0019 */
[----:B--2---:R0:W-:Y:S01]  /*207a0*/  STL.64 [R1+0xfb8], R22 ;  /* 0x000fb81601007387 */ /* 0x0041e20000100a00 */
[----:B------:R-:W4:Y:S02]  /*207b0*/  LDL.LU R20, [R1+0x80] ;  /* 0x0000800001147983 */ /* 0x000f240000300800 */
[----:B------:R-:W4:Y:S01]  /*207c0*/  LDL.LU R21, [R1+0x84] ;  /* 0x0000840001157983 */ /* 0x000f220000300800 */
[----:B0-----:R-:W4:Y:S01]  /*207d0*/  LDL.LU R22, [R1+0x88] ;  /* 0x0000880001167983 */ /* 0x001f220000300800 */
[----:B------:R-:W4:Y:S02]  /*207e0*/  LDL.LU R23, [R1+0x8c] ;  /* 0x00008c0001177983 */ /* 0x000f240000300800 */
[----:B------:R-:W2:Y:S02]  /*207f0*/  LDL.LU R12, [R1+0x70] ;  /* 0x00007000010c7983 */ /* 0x000ea40000300800 */
[----:B------:R-:W2:Y:S01]  /*20800*/  LDL.LU R13, [R1+0x74] ;  /* 0x00007400010d7983 */ /* 0x000ea20000300800 */
[----:B------:R-:W2:Y:S01]  /*20810*/  LDL.LU R14, [R1+0x78] ;  /* 0x00007800010e7983 */ /* 0x000ea20000300800 */
[----:B------:R-:W2:Y:S02]  /*20820*/  LDL.LU R15, [R1+0x7c] ;  /* 0x00007c00010f7983 */ /* 0x000ea40000300800 */
[----:B------:R-:W-:Y:S02]  /*20830*/  STL [R1+0xf94], R28 ;  /* 0x000f941c01007387 */ /* 0x000fe40000100800 */
[----:B------:R-:W-:Y:S01]  /*20840*/  STL [R1+0xf90], R29 ;  /* 0x000f901d01007387 */ /* 0x000fe20000100800 */
[----:B------:R0:W-:Y:S01]  /*20850*/  STL [R1+0xf8c], R3 ;  /* 0x000f8c0301007387 */ /* 0x0001e20000100800 */
[----:B------:R-:W-:Y:S02]  /*20860*/  STL.64 [R1+0x118], R18 ;  /* 0x0001181201007387 */ /* 0x000fe40000100a00 */
[----:B------:R-:W-:Y:S02]  /*20870*/  STL.64 [R1+0x128], R26 ;  /* 0x0001281a01007387 */ /* 0x000fe40000100a00 */
[----:B0-----:R-:W-:-:S02]  /*20880*/  IMAD.MOV.U32 R3, RZ, RZ, R17 ;  /* 0x000000ffff037224 */ /* 0x001fc400078e0011 */
[----:B------:R-:W-:Y:S02]  /*20890*/  IMAD.MOV.U32 R17, RZ, RZ, R24 ;  /* 0x000000ffff117224 */ /* 0x000fe400078e0018 */
[----:B------:R-:W0:Y:S02]  /*208a0*/  LDSM.16.M88.4 R24, [R6+0x6080] ;  /* 0x006080000618783b */ /* 0x000e240000000200 */
[----:B0-----:R-:W-:Y:S02]  /*208b0*/  IMAD.MOV.U32 R29, RZ, RZ, R24 ;  /* 0x000000ffff1d7224 */ /* 0x001fe400078e0018 */
[----:B------:R-:W-:Y:S01]  /*208c0*/  STL.64 [R1+0x138], R26 ;  /* 0x0001381a01007387 */ /* 0x000fe20000100a00 */
[----:B------:R-:W-:Y:S02]  /*208d0*/  IMAD.MOV.U32 R28, RZ, RZ, R25 ;  /* 0x000000ffff1c7224 */ /* 0x000fe400078e0019 */
[----:B------:R-:W0:Y:S02]  /*208e0*/  LDSM.16.M88.4 R24, [R6+0x7080] ;  /* 0x007080000618783b */ /* 0x000e240000000200 */
[----:B---3--:R-:W1:Y:S04]  /*208f0*/  LDSM.16.MT88.4 R4, [R7+0x8a00] ;  /* 0x008a00000704783b */ /* 0x008e680000004200 */
[----:B0-----:R0:W-:Y:S01]  /*20900*/  STL.64 [R1+0x148], R26 ;  /* 0x0001481a01007387 */ /* 0x0011e20000100a00 */
[----:B------:R-:W-:-:S02]  /*20910*/  IMAD.MOV.U32 R2, RZ, RZ, R24 ;  /* 0x000000ffff027224 */ /* 0x000fc400078e0018 */
[----:B------:R-:W-:Y:S01]  /*20920*/  IMAD.MOV.U32 R8, RZ, RZ, R25 ;  /* 0x000000ffff087224 */ /* 0x000fe200078e0019 */
[----:B0-----:R-:W4:Y:S01]  /*20930*/  LDL.LU.64 R26, [R1+0xfd0] ;  /* 0x000fd000011a7983 */ /* 0x001f220000300a00 */
[----:B------:R-:W4:Y:S02]  /*20940*/  LDL.LU.64 R24, [R1+0xfc8] ;  /* 0x000fc80001187983 */ /* 0x000f240000300a00 */
[----:B------:R-:W3:Y:S02]  /*20950*/  LDL.LU R18, [R1+0xe8] ;  /* 0x0000e80001127983 */ /* 0x000ee40000300800 */
[----:B------:R-:W3:Y:S01]  /*20960*/  LDL.LU R19, [R1+0xec] ;  /* 0x0000ec0001137983 */ /* 0x000ee20000300800 */
[----:B-1----:R-:W-:Y:S01]  /*20970*/  STL.64 [R1+0xed8], R6 ;  /* 0x000ed80601007387 */ /* 0x002fe20000100a00 */
[----:B------:R0:W-:Y:S02]  /*20980*/  STL.64 [R1+0xed0], R4 ;  /* 0x000ed00401007387 */ /* 0x0001e40000100a00 */
[----:B0-----:R-:W-:-:S02]  /*20990*/  IMAD.MOV.U32 R4, RZ, RZ, R2 ;  /* 0x000000ffff047224 */ /* 0x001fc400078e0002 */
[----:B------:R-:W-:Y:S01]  /*209a0*/  IMAD.MOV.U32 R5, RZ, RZ, R8 ;  /* 0x000000ffff057224 */ /* 0x000fe200078e0008 */
[----:B------:R-:W2:Y:S01]  /*209b0*/  LDL.LU R2, [R1+0xfc4] ;  /* 0x000fc40001027983 */ /* 0x000ea20000300800 */
[----:B------:R-:W3:Y:S03]  /*209c0*/  LDL.LU R8, [R1+0xfc0] ;  /* 0x000fc00001087983 */ /* 0x000ee60000300800 */
        /* <DEDUP_REMOVED lines=10> */
[----:B----4-:R-:W-:Y:S01]  /*20a70*/  HMMA.16816.F32.BF16 R20, R24, R10, R20 ;  /* 0x0000000a1814723c */ /* 0x010fe20000041814 */
[----:B--2---:R-:W-:Y:S02]  /*20a80*/  IMAD.MOV.U32 R5, RZ, RZ, R2 ;  /* 0x000000ffff057224 */ /* 0x004fe400078e0002 */
[----:B---3--:R-:W-:-:S05]  /*20a90*/  IMAD.MOV.U32 R4, RZ, RZ, R8 ;  /* 0x000000ffff047224 */ /* 0x008fca00078e0008 */
[----:B------:R-:W-:Y:S01]  /*20aa0*/  STL.64 [R1+0xf40], R4 ;  /* 0x000f400401007387 */ /* 0x000fe20000100a00 */
[----:B------:R-:W2:Y:S02]  /*20ab0*/  LDL.LU R6, [R1+0xf8] ;  /* 0x0000f80001067983 */ /* 0x000ea40000300800 */
[----:B------:R-:W2:Y:S11]  /*20ac0*/  LDL.LU R7, [R1+0xfc] ;  /* 0x0000fc0001077983 */ /* 0x000eb60000300800 */
[----:B------:R-:W-:Y:S02]  /*20ad0*/  @!UPT UIADD3 URZ, URZ, URZ, URZ ;  /* 0x0000003f3f3ff290 */ /* 0x000fe4000fffe03f */
[----:B------:R-:W-:Y:S02]  /*20ae0*/  IMAD.MOV.U32 R10, RZ, RZ, R22 ;  /* 0x000000ffff0a7224 */ /* 0x000fe400078e0016 */
[----:B------:R-:W-:Y:S02]  /*20af0*/  IMAD.MOV.U32 R11, RZ, RZ, R23 ;  /* 0x000000ffff0b7224 */ /* 0x000fe400078e0017 */
[----:B------:R-:W3:Y:S01]  /*20b00*/  LDL.LU.64 R22, [R1+0xfb8] ;  /* 0x000fb80001167983 */ /* 0x000ee20000300a00 */
[----:B------:R-:W-:Y:S02]  /*20b10*/  IMAD.MOV.U32 R8, RZ, RZ, R20 ;  /* 0x000000ffff087224 */ /* 0x000fe400078e0014 */
[----:B------:R-:W-:Y:S02]  /*20b20*/  IMAD.MOV.U32 R9, RZ, RZ, R21 ;  /* 0x000000ffff097224 */ /* 0x000fe400078e0015 */
[C---:B---3--:R-:W-:Y:S11]  /*20b30*/  HMMA.16816.F32.BF16 R20, R24.reuse, R22, R12 ;  /* 0x000000161814723c */ /* 0x048ff6000004180c */
[----:B------:R-:W-:Y:S11]  /*20b40*/  @!UPT UIADD3 URZ, URZ, URZ, URZ ;  /* 0x0000003f3f3ff290 */ /* 0x000ff6000fffe03f */
[----:B------:R-:W-:Y:S02]  /*20b50*/  @!UPT UIADD3 URZ, URZ, URZ, URZ ;  /* 0x0000003f3f3ff290 */ /* 0x000fe4000fffe03f */
[----:B------:R-:W-:Y:S02]  /*20b60*/  IMAD.MOV.U32 R15, RZ, RZ, R22 ;  /* 0x000000ffff0f7224 */ /* 0x000fe400078e0016 */
[----:B------:R-:W-:Y:S02]  /*20b70*/  IMAD.MOV.U32 R2, RZ, RZ, R23 ;  /* 0x000000ffff027224 */ /* 0x000fe400078e0017 */
[----:B------:R-:W-:Y:S02]  /*20b80*/  IMAD.MOV.U32 R13, RZ, RZ, R20 ;  /* 0x000000ffff0d7224 */ /* 0x000fe400078e0014 */
[----:B------:R-:W-:Y:S01]  /*20b90*/  IMAD.MOV.U32 R14, RZ, RZ, R21 ;  /* 0x000000ffff0e7224 */ /* 0x000fe200078e0015 */
[----:B------:R-:W3:Y:S01]  /*20ba0*/  LDL.LU.64 R22, [R1+0xfb0] ;  /* 0x000fb00001167983 */ /* 0x000ee20000300a00 */
[----:B------:R-:W3:Y:S02]  /*20bb0*/  LDL.LU.64 R20, [R1+0xfa8] ;  /* 0x000fa80001147983 */ /* 0x000ee40000300a00 */
[C---:B---3--:R-:W-:Y:S01]  /*20bc0*/  HMMA.16816.F32.BF16 R20, R24.reuse, R18, R20 ;  /* 0x000000121814723c */ /* 0x048fe20000041814 */
[----:B------:R-:W2:Y:S01]  /*20bd0*/  LDL.LU.64 R18, [R1+0xfa0] ;  /* 0x000fa00001127983 */ /* 0x000ea20000300a00 */
[----:B------:R-:W2:Y:S06]  /*20be0*/  LDL.LU.64 R16, [R1+0xf98] ;  /* 0x000f980001107983 */ /* 0x000eac0000300a00 */
[----:B--2---:R-:W-:Y:S01]  /*20bf0*/  HMMA.16816.F32.BF16 R24, R24, R6, R16 ;  /* 0x000000061818723c */ /* 0x004fe20000041810 */
[----:B------:R-:W2:Y:S01]  /*20c00*/  LDL.LU R16, [R1+0xa0] ;  /* 0x0000a00001107983 */ /* 0x000ea20000300800 */
[----:B------:R-:W2:Y:S11]  /*20c10*/  LDL.LU R17, [R1+0xa4] ;  /* 0x0000a40001117983 */ /* 0x000eb60000300800 */
[----:B------:R-:W-:Y:S03]  /*20c20*/  @!UPT UIADD3 URZ, URZ, URZ, URZ ;  /* 0x0000003f3f3ff290 */ /* 0x000fe6000fffe03f */
[----:B------:R-:W-:Y:S02]  /*20c30*/  IMAD.MOV.U32 R28, RZ, RZ, R20 ;  /* 0x000000ffff1c7224 */ /* 0x000fe400078e0014 */
[----:B------:R-:W-:Y:S01]  /*20c40*/  IMAD.MOV.U32 R29, RZ, RZ, R21 ;  /* 0x000000ffff1d7224 */ /* 0x000fe200078e0015 */
[----:B--2---:R0:W-:Y:S01]  /*20c50*/  STL.64 [R1+0xf50], R16 ;  /* 0x000f501001007387 */ /* 0x0041e20000100a00 */
[----:B------:R-:W2:Y:S02]  /*20c60*/  LDL.LU R20, [R1+0xb0] ;  /* 0x0000b00001147983 */ /* 0x000ea40000300800 */
[----:B------:R-:W2:Y:S02]  /*20c70*/  LDL.LU R21, [R1+0xb4] ;  /* 0x0000b40001157983 */ /* 0x000ea40000300800 */
[----:B------:R-:W-:Y:S02]  /*20c80*/  IMAD.MOV.U32 R3, RZ, RZ, R22 ;  /* 0x000000ffff037224 */ /* 0x000fe400078e0016 */
[----:B------:R-:W-:Y:S01]  /*20c90*/  IMAD.MOV.U32 R12, RZ, RZ, R23 ;  /* 0x000000ffff0c7224 */ /* 0x000fe200078e0017 */
[----:B0-----:R-:W3:Y:S01]  /*20ca0*/  LDL.LU R16, [R1+0x90] ;  /* 0x0000900001107983 */ /* 0x001ee20000300800 */
[----:B------:R-:W3:Y:S03]  /*20cb0*/  LDL.LU R17, [R1+0x94] ;  /* 0x0000940001117983 */ /* 0x000ee60000300800 */
[----:B--2---:R0:W-:Y:S04]  /*20cc0*/  STL.64 [R1+0xf48], R20 ;  /* 0x000f481401007387 */ /* 0x0041e80000100a00 */
[----:B0-----:R-:W2:Y:S01]  /*20cd0*/  LDL.LU R20, [R1] ;  /* 0x0000000001147983 */ /* 0x001ea20000300800 */
[----:B------:R-:W2:Y:S02]  /*20ce0*/  LDL.LU R21, [R1+0x4] ;  /* 0x0000040001157983 */ /* 0x000ea40000300800 */
[----:B------:R-:W2:Y:S02]  /*20cf0*/  LDL.LU R22, [R1+0x8] ;  /* 0x0000080001167983 */ /* 0x000ea40000300800 */
[----:B------:R-:W2:Y:S01]  /*20d00*/  LDL.LU R23, [R1+0xc] ;  /* 0x00000c0001177983 */ /* 0x000ea20000300800 */
[----:B------:R-:W4:Y:S01]  /*20d10*/  LDL.LU R4, [R1+0x10] ;  /* 0x0000100001047983 */ /* 0x000f220000300800 */
[----:B------:R-:W4:Y:S02]  /*20d20*/  LDL.LU R5, [R1+0x14] ;  /* 0x0000140001057983 */ /* 0x000f240000300800 */
[----:B------:R-:W4:Y:S02]  /*20d30*/  LDL.LU R6, [R1+0x18] ;  /* 0x0000180001067983 */ /* 0x000f240000300800 */
[----:B------:R-:W4:Y:S01]  /*20d40*/  LDL.LU R7, [R1+0x1c] ;  /* 0x00001c0001077983 */ /* 0x000f220000300800 */
[----:B------:R0:W-:Y:S01]  /*20d50*/  STL.64 [R1+0xef0], R26 ;  /* 0x000ef01a01007387 */ /* 0x0001e20000100a00 */
[----:B------:R1:W-:Y:S02]  /*20d60*/  STL.64 [R1+0xee8], R24 ;  /* 0x000ee81801007387 */ /* 0x0003e40000100a00 */
[----:B0-----:R-:W-:-:S02]  /*20d70*/  IMAD.MOV.U32 R26, RZ, RZ, R3 ;  /* 0x000000ffff1a7224 */ /* 0x001fc400078e0003 */
[----:B-1----:R-:W-:Y:S02]  /*20d80*/  IMAD.MOV.U32 R24, RZ, RZ, R28 ;  /* 0x000000ffff187224 */ /* 0x002fe400078e001c */
[----:B------:R-:W-:Y:S01]  /*20d90*/  IMAD.MOV.U32 R27, RZ, RZ, R12 ;  /* 0x000000ffff1b7224 */ /* 0x000fe200078e000c */
[----:B------:R-:W2:Y:S01]  /*20da0*/  LDL.LU R28, [R1+0xf94] ;  /* 0x000f9400011c7983 */ /* 0x000ea20000300800 */
[----:B------:R-:W-:Y:S02]  /*20db0*/  IMAD.MOV.U32 R25, RZ, RZ, R29 ;  /* 0x000000ffff197224 */ /* 0x000fe400078e001d */
[----:B------:R-:W3:Y:S02]  /*20dc0*/  LDL.LU R29, [R1+0xf90] ;  /* 0x000f9000011d7983 */ /* 0x000ee40000300800 */
[----:B------:R-:W4:Y:S01]  /*20dd0*/  LDL.LU R3, [R1+0xf8c] ;  /* 0x000f8c0001037983 */ /* 0x000f220000300800 */
[----:B------:R-:W4:Y:S01]  /*20de0*/  LDL.LU R12, [R1+0xf88] ;  /* 0x000f8800010c7983 */ /* 0x000f220000300800 */
[----:B------:R0:W-:Y:S02]  /*20df0*/  STL.64 [R1+0xf08], R26 ;  /* 0x000f081a01007387 */ /* 0x0001e40000100a00 */
[----:B------:R1:W-:Y:S02]  /*20e00*/  STL.64 [R1+0xf00], R24 ;  /* 0x000f001801007387 */ /* 0x0003e40000100a00 */
[----:B0-----:R-:W-:-:S02]  /*20e10*/  IMAD.MOV.U32 R26, RZ, RZ, R15 ;  /* 0x000000ffff1a7224 */ /* 0x001fc400078e000f */
[----:B-1----:R-:W-:Y:S02]  /*20e20*/  IMAD.MOV.U32 R24, RZ, RZ, R13 ;  /* 0x000000ffff187224 */ /* 0x002fe400078e000d */
[----:B------:R-:W-:Y:S01]  /*20e30*/  IMAD.MOV.U32 R27, RZ, RZ, R2 ;  /* 0x000000ffff1b7224 */ /* 0x000fe200078e0002 */
[----:B------:R-:W4:Y:S01]  /*20e40*/  LDL.LU R13, [R1+0xf84] ;  /* 0x000f8400010d7983 */ /* 0x000f220000300800 */
[----:B------:R-:W-:Y:S02]  /*20e50*/  IMAD.MOV.U32 R25, RZ, RZ, R14 ;  /* 0x000000ffff197224 */ /* 0x000fe400078e000e */
[----:B------:R-:W4:Y:S02]  /*20e60*/  LDL.LU R14, [R1+0xf80] ;  /* 0x000f8000010e7983 */ /* 0x000f240000300800 */
[----:B------:R-:W4:Y:S01]  /*20e70*/  LDL.LU R15, [R1+0xf7c] ;  /* 0x000f7c00010f7983 */ /* 0x000f220000300800 */
[----:B------:R-:W4:Y:S01]  /*20e80*/  LDL.LU R2, [R1+0xf78] ;  /* 0x000f780001027983 */ /* 0x000f220000300800 */
[----:B------:R-:W-:Y:S02]  /*20e90*/  STL.64 [R1+0xf20], R26 ;  /* 0x000f201a01007387 */ /* 0x000fe40000100a00 */
[----:B------:R0:W-:Y:S02]  /*20ea0*/  STL.64 [R1+0xf18], R24 ;  /* 0x000f181801007387 */ /* 0x0001e40000100a00 */
[----:B0-----:R-:W-:-:S02]  /*20eb0*/  IMAD.MOV.U32 R24, RZ, RZ, R8 ;  /* 0x000000ffff187224 */ /* 0x001fc400078e0008 */
[----:B------:R-:W-:Y:S01]  /*20ec0*/  IMAD.MOV.U32 R25, RZ, RZ, R9 ;  /* 0x000000ffff197224 */ /* 0x000fe200078e0009 */
[----:B------:R-:W4:Y:S01]  /*20ed0*/  LDL.LU R8, [R1+0xf74] ;  /* 0x000f740001087983 */ /* 0x000f220000300800 */
[----:B------:R-:W4:Y:S02]  /*20ee0*/  LDL.LU R9, [R1+0xf70] ;  /* 0x000f700001097983 */ /* 0x000f240000300800 */
[----:B------:R-:W-:Y:S02]  /*20ef0*/  IMAD.MOV.U32 R26, RZ, RZ, R10 ;  /* 0x000000ffff1a7224 */ /* 0x000fe400078e000a */
[----:B------:R-:W-:Y:S01]  /*20f00*/  IMAD.MOV.U32 R27, RZ, RZ, R11 ;  /* 0x000000ffff1b7224 */ /* 0x000fe200078e000b */
[----:B------:R-:W4:Y:S01]  /*20f10*/  LDL.LU R10, [R1+0xf6c] ;  /* 0x000f6c00010a7983 */ /* 0x000f220000300800 */
[----:B------:R-:W4:Y:S03]  /*20f20*/  LDL.LU R11, [R1+0xf68] ;  /* 0x000f6800010b7983 */ /* 0x000f260000300800 */
[----:B------:R0:W-:Y:S01]  /*20f30*/  STL.64 [R1+0xf38], R26 ;  /* 0x000f381a01007387 */ /* 0x0001e20000100a00 */
[----:B------:R3:W-:Y:S02]  /*20f40*/  STL.64 [R1+0xf30], R24 ;  /* 0x000f301801007387 */ /* 0x0007e40000100a00 */
[----:B0-----:R-:W-:-:S02]  /*20f50*/  IMAD.MOV.U32 R27, RZ, RZ, R0 ;  /* 0x000000ffff1b7224 */ /* 0x001fc400078e0000 */
[----:B--2---:R-:W-:Y:S02]  /*20f60*/  IMAD.MOV.U32 R26, RZ, RZ, R28 ;  /* 0x000000ffff1a7224 */ /* 0x004fe400078e001c */
[----:B---3--:R-:W-:Y:S02]  /*20f70*/  IMAD.MOV.U32 R25, RZ, RZ, R29 ;  /* 0x000000ffff197224 */ /* 0x008fe400078e001d */
[----:B----4-:R-:W-:Y:S02]  /*20f80*/  IMAD.MOV.U32 R24, RZ, RZ, R3 ;  /* 0x000000ffff187224 */ /* 0x010fe400078e0003 */
[----:B------:R-:W2:Y:S01]  /*20f90*/  LDL.LU R3, [R1+0xf64] ;  /* 0x000f640001037983 */ /* 0x000ea20000300800 */
[----:B------:R-:W3:Y:S02]  /*20fa0*/  LDL.LU R29, [R1+0xf60] ;  /* 0x000f6000011d7983 */ /* 0x000ee40000300800 */
[----:B------:R-:W4:Y:S02]  /*20fb0*/  LDL.LU R28, [R1+0xf5c] ;  /* 0x000f5c00011c7983 */ /* 0x000f240000300800 */
[----:B------:R-:W2:Y:S01]  /*20fc0*/  LDL.LU R0, [R1+0xf58] ;  /* 0x000f580001007983 */ /* 0x000ea20000300800 */
[C---:B------:R-:W-:Y:S01]  /*20fd0*/  HMMA.16816.F32.BF16 R12, R8.reuse, R16, R12 ;  /* 0x00000010080c723c */ /* 0x040fe2000004180c */
[----:B------:R-:W2:Y:S07]  /*20fe0*/  LDL.LU.64 R16, [R1+0xf50] ;  /* 0x000f500001107983 */ /* 0x000eae0000300a00 */
[C---:B--2---:R-:W-:Y:S01]  /*20ff0*/  HMMA.16816.F32.BF16 R16, R8.reuse, R16, R20 ;  /* 0x000000100810723c */ /* 0x044fe20000041814 */
[----:B------:R-:W2:Y:S11]  /*21000*/  LDL.LU.64 R20, [R1+0xf48] ;  /* 0x000f480001147983 */ /* 0x000eb60000300a00 */
[----:B------:R-:W-:Y:S11]  /*21010*/  @!UPT UIADD3 URZ, URZ, URZ, URZ ;  /* 0x0000003f3f3ff290 */ /* 0x000ff6000fffe03f */
[----:B------:R0:W-:Y:S01]  /*21020*/  STL.64 [R1+0xec8], R18 ;  /* 0x000ec81201007387 */ /* 0x0001e20000100a00 */
[----:B------:R-:W-:Y:S03]  /*21030*/  STL.64 [R1+0xec0], R16 ;  /* 0x000ec01001007387 */ /* 0x000fe60000100a00 */
[----:B0-----:R-:W3:Y:S01]  /*21040*/  LDL.LU R18, [R1+0x98] ;  /* 0x0000980001127983 */ /* 0x001ee20000300800 */
[C---:B--2---:R-:W-:Y:S03]  /*21050*/  HMMA.16816.F32.BF16 R20, R8.reuse, R20, R4 ;  /* 0x000000140814723c */ /* 0x044fe60000041804 */
[----:B------:R-:W2:Y:S05]  /*21060*/  LDL.LU.64 R4, [R1+0xf40] ;  /* 0x000f400001047983 */ /* 0x000eaa0000300a00 */
        /* <DEDUP_REMOVED lines=27> */
[----:B0-----:R-:W2:Y:S01]  /*21220*/  LDL.LU.64 R4, [R1+0xee0] ;  /* 0x000ee00001047983 */ /* 0x001ea20000300a00 */
[----:B-1----:R-:W3:Y:S02]  /*21230*/  LDL.LU.64 R6, [R1+0xed8] ;  /* 0x000ed80001067983 */ /* 0x002ee40000300a00 */
[----:B----4-:R-:W-:Y:S01]  /*21240*/  IMAD.MOV.U32 R19, RZ, RZ, R28 ;  /* 0x000000ffff137224 */ /* 0x010fe200078e001c */
[----:B--2---:R-:W-:Y:S01]  /*21250*/  HMMA.16816.F32.BF16 R24, R8, R4, R24 ;  /* 0x000000040818723c */ /* 0x004fe20000041818 */
[----:B------:R-:W3:Y:S11]  /*21260*/  LDL.LU.64 R4, [R1+0xed0] ;  /* 0x000ed00001047983 */ /* 0x000ef60000300a00 */
[----:B------:R-:W-:Y:S11]  /*21270*/  @!UPT UIADD3 URZ, URZ, URZ, URZ ;  /* 0x0000003f3f3ff290 */ /* 0x000ff6000fffe03f */
[----:B------:R-:W-:Y:S01]  /*21280*/  STL.64 [R1+0x30], R24 ;  /* 0x0000301801007387 */ /* 0x000fe20000100a00 */
[----:B------:R-:W-:Y:S02]  /*21290*/  STL [R1+0x38], R26 ;  /* 0x0000381a01007387 */ /* 0x000fe40000100800 */
[----:B------:R-:W-:Y:S02]  /*212a0*/  IMAD.MOV.U32 R28, RZ, RZ, R27 ;  /* 0x000000ffff1c7224 */ /* 0x000fe400078e001b */
[----:B------:R-:W2:Y:S01]  /*212b0*/  LDL R27, [R1+0x1f4] ;  /* 0x0001f400011b7983 */ /* 0x000ea20000100800 */
[----:B------:R-:W-:Y:S01]  /*212c0*/  IMAD.MOV.U32 R10, RZ, RZ, R3 ;  /* 0x000000ffff0a7224 */ /* 0x000fe200078e0003 */
[C---:B---3--:R-:W-:Y:S02]  /*212d0*/  HMMA.16816.F32.BF16 R12, R4.reuse, R18, R12 ;  /* 0x00000012040c723c */ /* 0x048fe4000004180c */
[----:B------:R-:W3:Y:S01]  /*212e0*/  LDL.LU.64 R18, [R1+0xec8] ;  /* 0x000ec80001127983 */ /* 0x000ee20000300a00 */
[----:B------:R-:W3:Y:S11]  /*212f0*/  LDL.LU.64 R16, [R1+0xec0] ;  /* 0x000ec00001107983 */ /* 0x000ef60000300a00 */
[----:B------:R-:W-:Y:S09]  /*21300*/  @!UPT UIADD3 URZ, URZ, URZ, URZ ;  /* 0x0000003f3f3ff290 */ /* 0x000ff2000fffe03f */
[----:B------:R3:W-:Y:S01]  /*21310*/  STL.64 [R1+0x10], R12 ;  /* 0x0000100c01007387 */ /* 0x0007e20000100a00 */
[----:B------:R-:W-:Y:S02]  /*21320*/  IMAD.MOV.U32 R3, RZ, RZ, R14 ;  /* 0x000000ffff037224 */ /* 0x000fe400078e000e */
[----:B------:R-:W-:Y:S02]  /*21330*/  IMAD.MOV.U32 R14, RZ, RZ, R0 ;  /* 0x000000ffff0e7224 */ /* 0x000fe400078e0000 */
[----:B------:R-:W4:Y:S01]  /*21340*/  LDL.LU R0, [R1+0xeb8] ;  /* 0x000eb80001007983 */ /* 0x000f220000300800 */
[----:B------:R-:W-:Y:S02]  /*21350*/  IMAD.MOV.U32 R11, RZ, RZ, R2 ;  /* 0x000000ffff0b7224 */ /* 0x000fe400078e0002 */
[----:B------:R-:W-:Y:S02]  /*21360*/  IMAD.MOV.U32 R2, RZ, RZ, R15 ;  /* 0x000000ffff027224 */ /* 0x000fe400078e000f */
[----:B------:R-:W-:Y:S01]  /*21370*/  IMAD.MOV.U32 R15, RZ, RZ, R29 ;  /* 0x000000ffff0f7224 */ /* 0x000fe200078e001d */
[----:B------:R-:W-:Y:S02]  /*21380*/  STL.64 [R1+0xeb0], R6 ;  /* 0x000eb00601007387 */ /* 0x000fe40000100a00 */
[C---:B------:R-:W-:Y:S08]  /*21390*/  HMMA.16816.F32.BF16 R8, R4.reuse, R10, R20 ;  /* 0x0000000a0408723c */ /* 0x040ff00000041814 */
[----:B---3--:R-:W-:Y:S11]  /*213a0*/  HMMA.16816.F32.BF16 R12, R4, R14, R16 ;  /* 0x0000000e040c723c */ /* 0x008ff60000041810 */
[----:B------:R-:W-:Y:S11]  /*213b0*/  @!UPT UIADD3 URZ, URZ, URZ, URZ ;  /* 0x0000003f3f3ff290 */ /* 0x000ff6000fffe03f */
[----:B------:R-:W-:Y:S01]  /*213c0*/  @!UPT UIADD3 URZ, URZ, URZ, URZ ;  /* 0x0000003f3f3ff290 */ /* 0x000fe2000fffe03f */
[----:B------:R-:W-:Y:S01]  /*213d0*/  STL.64 [R1], R12 ;  /* 0x0000000c01007387 */ /* 0x000fe20000100a00 */
[----:B------:R-:W-:Y:S02]  /*213e0*/  STL.64 [R1+0x8], R14 ;  /* 0x0000080e01007387 */ /* 0x000fe40000100a00 */
[----:B--2---:R-:W0:Y:S01]  /*213f0*/  LDSM.16.MT88.4 R12, [R27+0x8c00] ;  /* 0x008c00001b0c783b */ /* 0x004e220000004200 */
[----:B----4-:R-:W1:Y:S03]  /*21400*/  LDSM.16.M88.4 R16, [R0+0x80] ;  /* 0x000080000010783b */ /* 0x010e660000000200 */
[----:B------:R1:W-:Y:S02]  /*21410*/  STL.64 [R1+0xea8], R4 ;  /* 0x000ea80401007387 */ /* 0x0003e40000100a00 */
[----:B------:R-:W-:Y:S02]  /*21420*/  STL.64 [R1+0xe40], R10 ;  /* 0x000e400a01007387 */ /* 0x000fe40000100a00 */
[----:B------:R-:W-:Y:S01]  /*21430*/  STL.64 [R1+0xe38], R8 ;  /* 0x000e380801007387 */ /* 0x000fe20000100a00 */
[----:B------:R-:W-:Y:S04]  /*21440*/  STL [R1+0xe78], R27 ;  /* 0x000e781b01007387 */ /* 0x000fe80000100800 */
[----:B------:R-:W-:Y:S04]  /*21450*/  LDSM.16.M88.4 R20, [R0+0x4080] ;  /* 0x004080000014783b */ /* 0x000fe80000000200 */
[----:B------:R-:W-:Y:S04]  /*21460*/  LDSM.16.M88.4 R8, [R0+0x1080] ;  /* 0x001080000008783b */ /* 0x000fe80000000200 */
[----:B0-----:R-:W-:Y:S01]  /*21470*/  STL.64 [R1+0xe68], R14 ;  /* 0x000e680e01007387 */ /* 0x001fe20000100a00 */
[----:B------:R-:W-:Y:S02]  /*21480*/  STL.64 [R1+0xe60], R12 ;  /* 0x000e600c01007387 */ /* 0x000fe40000100a00 */
[----:B------:R-:W0:Y:S04]  /*21490*/  LDSM.16.M88.4 R12, [R0+0x2080] ;  /* 0x00208000000c783b */ /* 0x000e280000000200 */
[----:B-1----:R-:W-:Y:S01]  /*214a0*/  IMAD.MOV.U32 R5, RZ, RZ, R16 ;  /* 0x000000ffff057224 */ /* 0x002fe200078e0010 */
[----:B------:R-:W-:Y:S01]  /*214b0*/  STL.64 [R1+0xe8], R18 ;  /* 0x0000e81201007387 */ /* 0x000fe20000100a00 */
[----:B------:R-:W-:-:S02]  /*214c0*/  IMAD.MOV.U32 R4, RZ, RZ, R17 ;  /* 0x000000ffff047224 */ /* 0x000fc400078e0011 */
[----:B------:R-:W1:Y:S01]  /*214d0*/  LDSM.16.M88.4 R16, [R0+0x3080] ;  /* 0x003080000010783b */ /* 0x000e620000000200 */
[----:B0-----:R-:W-:Y:S03]  /*214e0*/  STL [R1+0xc0], R12 ;  /* 0x0000c00c01007387 */ /* 0x001fe60000100800 */
[----:B------:R-:W-:Y:S01]  /*214f0*/  STL.64 [R1+0xc8], R14 ;  /* 0x0000c80e01007387 */ /* 0x000fe20000100a00 */
[----:B-1----:R0:W-:Y:S04]  /*21500*/  STL.64 [R1+0xb8], R18 ;  /* 0x0000b81201007387 */ /* 0x0021e80000100a00 */
[----:B0-----:R-:W2:Y:S01]  /*21510*/  LDL.LU R18, [R1+0x108] ;  /* 0x0001080001127983 */ /* 0x001ea20000300800 */
[----:B------:R-:W-:Y:S02]  /*21520*/  STL.64 [R1+0xa0], R20 ;  /* 0x0000a01401007387 */ /* 0x000fe40000100a00 */
[----:B------:R0:W-:Y:S02]  /*21530*/  STL.64 [R1+0xa8], R22 ;  /* 0x0000a81601007387 */ /* 0x0001e40000100a00 */
[----:B------:R-:W2:Y:S01]  /*21540*/  LDL.LU R19, [R1+0x10c] ;  /* 0x00010c0001137983 */ /* 0x000ea20000300800 */
[----:B------:R-:W3:Y:S01]  /*21550*/  LDL.LU R26, [R1+0x138] ;  /* 0x00013800011a7983 */ /* 0x000ee20000300800 */
[----:B------:R-:W3:Y:S03]  /*21560*/  LDL.LU R27, [R1+0x13c] ;  /* 0x00013c00011b7983 */ /* 0x000ee60000300800 */
[----:B---3--:R-:W-:Y:S01]  /*21570*/  STL.64 [R1+0xe80], R26 ;  /* 0x000e801a01007387 */ /* 0x008fe20000100a00 */
[----:B------:R-:W-:Y:S02]  /*21580*/  STL.64 [R1+0xd8], R10 ;  /* 0x0000d80a01007387 */ /* 0x000fe40000100a00 */
[----:B------:R-:W-:Y:S02]  /*21590*/  STL.64 [R1+0xe58], R8 ;  /* 0x000e580801007387 */ /* 0x000fe40000100a00 */
[----:B------:R-:W1:Y:S04]  /*215a0*/  LDSM.16.M88.4 R8, [R0+0x5080] ;  /* 0x005080000008783b */ /* 0x000e680000000200 */
[----:B0-----:R-:W3:Y:S04]  /*215b0*/  LDL.LU R22, [R1+0x118] ;  /* 0x0001180001167983 */ /* 0x001ee80000300800 */
[----:B-1----:R-:W-:Y:S01]  /*215c0*/  STL.64 [R1+0x90], R8 ;  /* 0x0000900801007387 */ /* 0x002fe20000100a00 */
[----:B------:R-:W-:Y:S02]  /*215d0*/  STL.64 [R1+0x98], R10 ;  /* 0x0000980a01007387 */ /* 0x000fe40000100a00 */
[----:B------:R-:W3:Y:S02]  /*215e0*/  LDL.LU R23, [R1+0x11c] ;  /* 0x00011c0001177983 */ /* 0x000ee40000300800 */
[----:B---3--:R0:W-:Y:S01]  /*215f0*/  STL.64 [R1+0xea0], R22 ;  /* 0x000ea01601007387 */ /* 0x0081e20000100a00 */
[----:B------:R-:W2:Y:S02]  /*21600*/  LDL.LU R20, [R1+0x20] ;  /* 0x0000200001147983 */ /* 0x000ea40000300800 */
[----:B------:R-:W2:Y:S01]  /*21610*/  LDL.LU R21, [R1+0x24] ;  /* 0x0000240001157983 */ /* 0x000ea20000300800 */
[----:B0-----:R-:W2:Y:S01]  /*21620*/  LDL.LU R22, [R1+0x28] ;  /* 0x0000280001167983 */ /* 0x001ea20000300800 */
[----:B------:R-:W2:Y:S02]  /*21630*/  LDL.LU R23, [R1+0x2c] ;  /* 0x00002c0001177983 */ /* 0x000ea40000300800 */
[----:B------:R-:W3:Y:S02]  /*21640*/  LDL.LU R26, [R1+0x128] ;  /* 0x00012800011a7983 */ /* 0x000ee40000300800 */
[----:B------:R-:W3:Y:S02]  /*21650*/  LDL.LU R27, [R1+0x12c] ;  /* 0x00012c00011b7983 */ /* 0x000ee40000300800 */
[----:B------:R-:W-:-:S02]  /*21660*/  IMAD.MOV.U32 R8, RZ, RZ, R5 ;  /* 0x000000ffff087224 */ /* 0x000fc400078e0005 */
[----:B------:R-:W-:Y:S02]  /*21670*/  IMAD.MOV.U32 R9, RZ, RZ, R4 ;  /* 0x000000ffff097224 */ /* 0x000fe400078e0004 */
[----:B------:R-:W0:Y:S04]  /*21680*/  LDSM.16.M88.4 R4, [R0+0x6080] ;  /* 0x006080000004783b */ /* 0x000e280000000200 */
[----:B---3--:R1:W-:Y:S01]  /*21690*/  STL.64 [R1+0xe98], R26 ;  /* 0x000e981a01007387 */ /* 0x0083e20000100a00 */
[----:B------:R-:W3:Y:S02]  /*216a0*/  LDL.LU R24, [R1+0x50] ;  /* 0x0000500001187983 */ /* 0x000ee40000300800 */
[----:B------:R-:W3:Y:S01]  /*216b0*/  LDL.LU R25, [R1+0x54] ;  /* 0x0000540001197983 */ /* 0x000ee20000300800 */
[----:B-1----:R-:W3:Y:S01]  /*216c0*/  LDL.LU R26, [R1+0x58] ;  /* 0x00005800011a7983 */ /* 0x002ee20000300800 */
[----:B------:R-:W3:Y:S02]  /*216d0*/  LDL.LU R27, [R1+0x5c] ;  /* 0x00005c00011b7983 */ /* 0x000ee40000300800 */
[----:B------:R-:W4:Y:S02]  /*216e0*/  LDL.LU R14, [R1+0x148] ;  /* 0x00014800010e7983 */ /* 0x000f240000300800 */
[----:B------:R-:W4:Y:S02]  /*216f0*/  LDL.LU R15, [R1+0x14c] ;  /* 0x00014c00010f7983 */ /* 0x000f240000300800 */
[----:B------:R-:W-:-:S02]  /*21700*/  IMAD.MOV.U32 R29, RZ, RZ, R13 ;  /* 0x000000ffff1d7224 */ /* 0x000fc400078e000d */
[----:B------:R-:W-:Y:S02]  /*21710*/  IMAD.MOV.U32 R13, RZ, RZ, R16 ;  /* 0x000000ffff0d7224 */ /* 0x000fe400078e0010 */
[----:B------:R-:W-:Y:S01]  /*21720*/  IMAD.MOV.U32 R12, RZ, RZ, R17 ;  /* 0x000000ffff0c7224 */ /* 0x000fe200078e0011 */
[----:B----4-:R-:W-:Y:S04]  /*21730*/  STL.64 [R1+0xe90], R14 ;  /* 0x000e900e01007387 */ /* 0x010fe80000100a00 */
[----:B------:R1:W-:Y:S02]  /*21740*/  STL.64 [R1+0xe88], R12 ;  /* 0x000e880c01007387 */ /* 0x0003e40000100a00 */
[----:B-1----:R-:W4:Y:S01]  /*21750*/  LDL.LU R12, [R1+0x60] ;  /* 0x00006000010c7983 */ /* 0x002f220000300800 */
[----:B------:R-:W4:Y:S02]  /*21760*/  LDL.LU R13, [R1+0x64] ;  /* 0x00006400010d7983 */ /* 0x000f240000300800 */
[----:B------:R-:W4:Y:S02]  /*21770*/  LDL.LU R14, [R1+0x68] ;  /* 0x00006800010e7983 */ /* 0x000f240000300800 */
[----:B------:R-:W4:Y:S01]  /*21780*/  LDL.LU R15, [R1+0x6c] ;  /* 0x00006c00010f7983 */ /* 0x000f220000300800 */
[----:B------:R1:W-:Y:S04]  /*21790*/  STL.64 [R1+0xe70], R8 ;  /* 0x000e700801007387 */ /* 0x0003e80000100a00 */
[----:B-1----:R-:W2:Y:S01]  /*217a0*/  LDL.LU R8, [R1+0x30] ;  /* 0x0000300001087983 */ /* 0x002ea20000300800 */
[----:B------:R-:W2:Y:S02]  /*217b0*/  LDL.LU R9, [R1+0x34] ;  /* 0x0000340001097983 */ /* 0x000ea40000300800 */
[----:B------:R-:W2:Y:S02]  /*217c0*/  LDL.LU R10, [R1+0x38] ;  /* 0x00003800010a7983 */ /* 0x000ea40000300800 */
[----:B0-----:R-:W-:Y:S01]  /*217d0*/  STL.64 [R1+0x80], R4 ;  /* 0x0000800401007387 */ /* 0x001fe20000100a00 */
[----:B------:R0:W-:Y:S04]  /*217e0*/  STL.64 [R1+0x88], R6 ;  /* 0x0000880601007387 */ /* 0x0001e80000100a00 */
[----:B0-----:R-:W2:Y:S01]  /*217f0*/  LDL.LU.64 R6, [R1+0xeb0] ;  /* 0x000eb00001067983 */ /* 0x001ea20000300a00 */
[----:B------:R-:W2:Y:S02]  /*21800*/  LDL.LU.64 R4, [R1+0xea8] ;  /* 0x000ea80001047983 */ /* 0x000ea40000300a00 */
[----:B------:R-:W-:Y:S01]  /*21810*/  IMAD.MOV.U32 R11, RZ, RZ, R28 ;  /* 0x000000ffff0b7224 */ /* 0x000fe200078e001c */
[C---:B--2---:R-:W-:Y:S01]  /*21820*/  HMMA.16816.F32.BF16 R16, R4.reuse, R18, R20 ;  /* 0x000000120410723c */ /* 0x044fe20000041814 */
[----:B------:R-:W3:Y:S11]  /*21830*/  LDL.LU.64 R22, [R1+0xea0] ;  /* 0x000ea00001167983 */ /* 0x000ef60000300a00 */
[----:B------:R-:W-:Y:S11]  /*21840*/  @!UPT UIADD3 URZ, URZ, URZ, URZ ;  /* 0x0000003f3f3ff290 */ /* 0x000ff6000fffe03f */
[----:B------:R-:W-:Y:S01]  /*21850*/  STL.64 [R1+0xe50], R18 ;  /* 0x000e501201007387 */ /* 0x000fe20000100a00 */
[----:B------:R-:W-:Y:S02]  /*21860*/  STL.64 [R1+0xe48], R16 ;  /* 0x000e481001007387 */ /* 0x000fe40000100a00 */
[----:B------:R-:W0:Y:S02]  /*21870*/  LDSM.16.M88.4 R16, [R0+0x7080] ;  /* 0x007080000010783b */ /* 0x000e240000000200 */
[----:B0-----:R0:W-:Y:S02]  /*21880*/  STL.64 [R1+0x70], R16 ;  /* 0x0000701001007387 */ /* 0x0011e40000100a00 */
[----:B------:R-:W-:Y:S02]  /*21890*/  IMAD.MOV.U32 R28, RZ, RZ, R19 ;  /* 0x000000ffff1c7224 */ /* 0x000fe400078e0013 */
[----:B------:R-:W-:Y:S01]  /*218a0*/  IMAD.MOV.U32 R0, RZ, RZ, R18 ;  /* 0x000000ffff007224 */ /* 0x000fe200078e0012 */
[----:B0-----:R-:W2:Y:S01]  /*218b0*/  LDL.LU R16, [R1] ;  /* 0x0000000001107983 */ /* 0x001ea20000300800 */
[----:B------:R-:W2:Y:S02]  /*218c0*/  LDL.LU R17, [R1+0x4] ;  /* 0x0000040001117983 */ /* 0x000ea40000300800 */
[----:B------:R-:W2:Y:S02]  /*218d0*/  LDL.LU R18, [R1+0x8] ;  /* 0x0000080001127983 */ /* 0x000ea40000300800 */
[----:B------:R-:W2:Y:S01]  /*218e0*/  LDL.LU R19, [R1+0xc] ;  /* 0x00000c0001137983 */ /* 0x000ea20000300800 */
[----:B------:R-:W-:Y:S01]  /*218f0*/  STL [R1+0xe04], R28 ;  /* 0x000e041c01007387 */ /* 0x000fe20000100800 */
[----:B------:R-:W-:Y:S01]  /*21900*/  STL [R1+0xe00], R0 ;  /* 0x000e000001007387 */ /* 0x000fe20000100800 */
[C---:B---3--:R-:W-:Y:S02]  /*21910*/  HMMA.16816.F32.BF16 R20, R4.reuse, R22, R24 ;  /* 0x000000160414723c */ /* 0x048fe40000041818 */
[----:B------:R-:W4:Y:S11]  /*21920*/  LDL.LU.64 R26, [R1+0xe98] ;  /* 0x000e9800011a7983 */ /* 0x000f360000300a00 */
[----:B------:R-:W-:Y:S10]  /*21930*/  @!UPT UIADD3 URZ, URZ, URZ, URZ ;  /* 0x0000003f3f3ff290 */ /* 0x000ff4000fffe03f */
[----:B------:R0:W-:Y:S01]  /*21940*/  STL [R1+0xe34], R20 ;  /* 0x000e341401007387 */ /* 0x0001e20000100800 */
[----:B------:R1:W-:Y:S02]  /*21950*/  STL [R1+0xe30], R21 ;  /* 0x000e301501007387 */ /* 0x0003e40000100800 */
[----:B------:R3:W-:Y:S02]  /*21960*/  STL [R1+0xe2c], R22 ;  /* 0x000e2c1601007387 */ /* 0x0007e40000100800 */
[----:B------:R3:W-:Y:S01]  /*21970*/  STL [R1+0xe28], R23 ;  /* 0x000e281701007387 */ /* 0x0007e20000100800 */
[----:B0-----:R-:W2:Y:S01]  /*21980*/  LDL.LU R20, [R1+0x40] ;  /* 0x0000400001147983 */ /* 0x001ea20000300800 */
[----:B-1----:R-:W2:Y:S02]  /*21990*/  LDL.LU R21, [R1+0x44] ;  /* 0x0000440001157983 */ /* 0x002ea40000300800 */
[----:B---3--:R-:W2:Y:S02]  /*219a0*/  LDL.LU R22, [R1+0x48] ;  /* 0x0000480001167983 */ /* 0x008ea40000300800 */
[----:B------:R-:W2:Y:S01]  /*219b0*/  LDL.LU R23, [R1+0x4c] ;  /* 0x00004c0001177983 */ /* 0x000ea20000300800 */
[C---:B----4-:R-:W-:Y:S01]  /*219c0*/  HMMA.16816.F32.BF16 R24, R4.reuse, R26, R12 ;  /* 0x0000001a0418723c */ /* 0x050fe2000004180c */
[----:B------:R-:W3:Y:S01]  /*219d0*/  LDL.LU.64 R14, [R1+0xe90] ;  /* 0x000e9000010e7983 */ /* 0x000ee20000300a00 */
[----:B------:R-:W4:Y:S11]  /*219e0*/  LDL.LU.64 R12, [R1+0xe88] ;  /* 0x000e8800010c7983 */ /* 0x000f360000300a00 */
[----:B------:R-:W-:Y:S10]  /*219f0*/  @!UPT UIADD3 URZ, URZ, URZ, URZ ;  /* 0x0000003f3f3ff290 */ /* 0x000ff4000fffe03f */
[----:B------:R-:W-:Y:S01]  /*21a00*/  STL.64 [R1+0x50], R24 ;  /* 0x0000501801007387 */ /* 0x000fe20000100a00 */
[----:B------:R0:W-:Y:S03]  /*21a10*/  STL.64 [R1+0x58], R26 ;  /* 0x0000581a01007387 */ /* 0x0001e60000100a00 */
[----:B0-----:R-:W2:Y:S02]  /*21a20*/  LDL.LU.64 R26, [R1+0xe80] ;  /* 0x000e8000011a7983 */ /* 0x001ea40000300a00 */
[C---:B--2---:R-:W-:Y:S11]  /*21a30*/  HMMA.16816.F32.BF16 R24, R4.reuse, R26, R20 ;  /* 0x0000001a0418723c */ /* 0x044ff60000041814 */
[----:B------:R-:W-:Y:S11]  /*21a40*/  @!UPT UIADD3 URZ, URZ, URZ, URZ ;  /* 0x0000003f3f3ff290 */ /* 0x000ff6000fffe03f */
[----:B------:R-:W-:Y:S02]  /*21a50*/  @!UPT UIADD3 URZ, URZ, URZ, URZ ;  /* 0x0000003f3f3ff290 */ /* 0x000fe4000fffe03f */
[----:B------:R-:W-:Y:S02]  /*21a60*/  IMAD.MOV.U32 R23, RZ, RZ, R27 ;  /* 0x000000ffff177224 */ /* 0x000fe400078e001b */
[----:B------:R-:W2:Y:S01]  /*21a70*/  LDL.LU R27, [R1+0xe78] ;  /* 0x000e7800011b7983 */ /* 0x000ea20000300800 */
[----:B------:R-:W-:Y:S02]  /*21a80*/  IMAD.MOV.U32 R20, RZ, RZ, R24 ;  /* 0x000000ffff147224 */ /* 0x000fe400078e0018 */
[----:B------:R-:W-:Y:S02]  /*21a90*/  IMAD.MOV.U32 R21, RZ, RZ, R25 ;  /* 0x000000ffff157224 */ /* 0x000fe400078e0019 */
[----:B------:R-:W-:Y:S01]  /*21aa0*/  IMAD.MOV.U32 R22, RZ, RZ, R26 ;  /* 0x000000ffff167224 */ /* 0x000fe200078e001a */
[----:B---3--:R-:W-:Y:S01]  /*21ab0*/  HMMA.16816.F32.BF16 R4, R4, R14, R8 ;  /* 0x0000000e0404723c */ /* 0x008fe20000041808 */
[----:B--2---:R-:W0:Y:S04]  /*21ac0*/  LDSM.16.MT88.4 R24, [R27+0x8e00] ;  /* 0x008e00001b18783b */ /* 0x004e280000004200 */
[----:B0-----:R-:W-:Y:S01]  /*21ad0*/  STL.64 [R1+0xde0], R26 ;  /* 0x000de01a01007387 */ /* 0x001fe20000100a00 */
[----:B------:R4:W-:Y:S02]  /*21ae0*/  STL.64 [R1+0xdd8], R24 ;  /* 0x000dd81801007387 */ /* 0x0009e40000100a00 */
[----:B------:R-:W2:Y:S02]  /*21af0*/  LDL.LU.64 R8, [R1+0xe70] ;  /* 0x000e700001087983 */ /* 0x000ea40000300a00 */
[----:B------:R-:W2:Y:S02]  /*21b00*/  LDL.LU.64 R14, [R1+0xe68] ;  /* 0x000e6800010e7983 */ /* 0x000ea40000300a00 */
[----:B----4-:R-:W-:-:S02]  /*21b10*/  IMAD.MOV.U32 R24, RZ, RZ, R13 ;  /* 0x000000ffff187224 */ /* 0x010fc400078e000d */
[----:B------:R-:W-:Y:S02]  /*21b20*/  IMAD.MOV.U32 R25, RZ, RZ, R12 ;  /* 0x000000ffff197224 */ /* 0x000fe400078e000c */
[----:B------:R-:W2:Y:S07]  /*21b30*/  LDL.LU.64 R12, [R1+0xe60] ;  /* 0x000e6000010c7983 */ /* 0x000eae0000300a00 */
[----:B------:R0:W-:Y:S02]  /*21b40*/  STL.64 [R1+0x30], R4 ;  /* 0x0000300401007387 */ /* 0x0001e40000100a00 */
[----:B------:R1:W-:Y:S01]  /*21b50*/  STL.64 [R1+0x38], R6 ;  /* 0x0000380601007387 */ /* 0x0003e20000100a00 */
[----:B0-----:R-:W2:Y:S01]  /*21b60*/  LDL.LU R4, [R1+0x10] ;  /* 0x0000100001047983 */ /* 0x001ea20000300800 */
[----:B------:R-:W2:Y:S02]  /*21b70*/  LDL.LU R5, [R1+0x14] ;  /* 0x0000140001057983 */ /* 0x000ea40000300800 */
[----:B-1----:R-:W-:-:S02]  /*21b80*/  IMAD.MOV.U32 R6, RZ, RZ, R3 ;  /* 0x000000ffff067224 */ /* 0x002fc400078e0003 */
[----:B------:R-:W-:-:S07]  /*21b90*/  IMAD.MOV.U32 R7, RZ, RZ, R2 ;  /* 0x000000ffff077224 */ /* 0x000fce00078e0002 */
[----:B--2---:R-:W-:Y:S11]  /*21ba0*/  HMMA.16816.F32.BF16 R8, R12, R8, R4 ;  /* 0x000000080c08723c */ /* 0x004ff60000041804 */
[----:B------:R-:W-:Y:S11]  /*21bb0*/  @!UPT UIADD3 URZ, URZ, URZ, URZ ;  /* 0x0000003f3f3ff290 */ /* 0x000ff6000fffe03f */
[----:B------:R-:W-:Y:S02]  /*21bc0*/  @!UPT UIADD3 URZ, URZ, URZ, URZ ;  /* 0x0000003f3f3ff290 */ /* 0x000fe4000fffe03f */
[----:B------:R-:W-:Y:S02]  /*21bd0*/  IMAD.MOV.U32 R7, RZ, RZ, R8 ;  /* 0x000000ffff077224 */ /* 0x000fe400078e0008 */
[----:B------:R-:W-:Y:S02]  /*21be0*/  IMAD.MOV.U32 R6, RZ, RZ, R9 ;  /* 0x000000ffff067224 */ /* 0x000fe400078e0009 */
[----:B------:R-:W2:Y:S01]  /*21bf0*/  LDL.LU.64 R8, [R1+0xe58] ;  /* 0x000e580001087983 */ /* 0x000ea20000300a00 */
[----:B------:R-:W-:Y:S02]  /*21c00*/  IMAD.MOV.U32 R2, RZ, RZ, R11 ;  /* 0x000000ffff027224 */ /* 0x000fe400078e000b */
[----:B------:R-:W-:-:S03]  /*21c10*/  IMAD.MOV.U32 R3, RZ, RZ, R10 ;  /* 0x000000ffff037224 */ /* 0x000fc600078e000a */
[----:B------:R-:W-:Y:S02]  /*21c20*/  STL [R1+0xe14], R2 ;  /* 0x000e140201007387 */ /* 0x000fe40000100800 */
[----:B------:R-:W-:Y:S02]  /*21c30*/  STL [R1+0xe10], R3 ;  /* 0x000e100301007387 */ /* 0x000fe40000100800 */
[----:B------:R-:W-:Y:S02]  /*21c40*/  STL [R1+0xe0c], R6 ;  /* 0x000e0c0601007387 */ /* 0x000fe40000100800 */
[----:B------:R-:W-:Y:S01]  /*21c50*/  STL [R1+0xe08], R7 ;  /* 0x000e080701007387 */ /* 0x000fe20000100800 */
[----:B------:R-:W3:Y:S01]  /*21c60*/  LDL.LU R4, [R1+0xc0] ;  /* 0x0000c00001047983 */ /* 0x000ee20000300800 */
[C---:B--2---:R-:W-:Y:S03]  /*21c70*/  HMMA.16816.F32.BF16 R8, R12.reuse, R8, R16 ;  /* 0x000000080c08723c */ /* 0x044fe60000041810 */
[----:B------:R-:W2:Y:S01]  /*21c80*/  LDL.LU.64 R18, [R1+0xe50] ;  /* 0x000e500001127983 */ /* 0x000ea20000300a00 */
[----:B------:R-:W2:Y:S02]  /*21c90*/  LDL.LU.64 R16, [R1+0xe48] ;  /* 0x000e480001107983 */ /* 0x000ea40000300a00 */
[----:B------:R-:W-:Y:S11]  /*21ca0*/  IMAD.MOV.U32 R5, RZ, RZ, R29 ;  /* 0x000000ffff057224 */ /* 0x000ff600078e001d */
[----:B------:R-:W-:Y:S06]  /*21cb0*/  @!UPT UIADD3 URZ, URZ, URZ, URZ ;  /* 0x0000003f3f3ff290 */ /* 0x000fec000fffe03f */
[----:B------:R0:W-:Y:S01]  /*21cc0*/  STL [R1+0x10], R8 ;  /* 0x0000100801007387 */ /* 0x0001e20000100800 */
[----:B------:R-:W-:Y:S02]  /*21cd0*/  IMAD.MOV.U32 R0, RZ, RZ, R10 ;  /* 0x000000ffff007224 */ /* 0x000fe400078e000a */
[----:B------:R-:W-:Y:S02]  /*21ce0*/  IMAD.MOV.U32 R29, RZ, RZ, R11 ;  /* 0x000000ffff1d7224 */ /* 0x000fe400078e000b */
[----:B------:R-:W-:Y:S01]  /*21cf0*/  IMAD.MOV.U32 R28, RZ, RZ, R9 ;  /* 0x000000ffff1c7224 */ /* 0x000fe200078e0009 */
[----:B------:R-:W3:Y:S04]  /*21d00*/  LDL.LU.64 R10, [R1+0xe40] ;  /* 0x000e4000010a7983 */ /* 0x000ee80000300a00 */
[----:B0-----:R-:W3:Y:S01]  /*21d10*/  LDL.LU.64 R8, [R1+0xe38] ;  /* 0x000e380001087983 */ /* 0x001ee20000300a00 */
[C---:B--2---:R-:W-:Y:S11]  /*21d20*/  HMMA.16816.F32.BF16 R16, R12.reuse, R24, R16 ;  /* 0x000000180c10723c */ /* 0x044ff60000041810 */
[----:B------:R-:W-:Y:S11]  /*21d30*/  @!UPT UIADD3 URZ, URZ, URZ, URZ ;  /* 0x0000003f3f3ff290 */ /* 0x000ff6000fffe03f */
[----:B------:R-:W-:Y:S01]  /*21d40*/  @!UPT UIADD3 URZ, URZ, URZ, URZ ;  /* 0x0000003f3f3ff290 */ /* 0x000fe2000fffe03f */
[----:B------:R0:W-:Y:S01]  /*21d50*/  STL.64 [R1+0xd98], R18 ;  /* 0x000d981201007387 */ /* 0x0001e20000100a00 */
[----:B------:R-:W-:Y:S03]  /*21d60*/  STL.64 [R1+0xd90], R16 ;  /* 0x000d901001007387 */ /* 0x000fe60000100a00 */
[----:B0-----:R-:W2:Y:S01]  /*21d70*/  LDL.LU R18, [R1+0xc8] ;  /* 0x0000c80001127983 */ /* 0x001ea20000300800 */
[----:B------:R-:W2:Y:S02]  /*21d80*/  LDL.LU R19, [R1+0xcc] ;  /* 0x0000cc0001137983 */ /* 0x000ea40000300800 */
[----:B------:R-:W4:Y:S02]  /*21d90*/  LDL.LU R24, [R1+0x70] ;  /* 0x0000700001187983 */ /* 0x000f240000300800 */
[----:B------:R-:W4:Y:S01]  /*21da0*/  LDL.LU R25, [R1+0x74] ;  /* 0x0000740001197983 */ /* 0x000f220000300800 */
[----:B---3--:R-:W-:Y:S11]  /*21db0*/  HMMA.16816.F32.BF16 R8, R12, R4, R8 ;  /* 0x000000040c08723c */ /* 0x008ff60000041808 */
[----:B------:R-:W-:Y:S11]  /*21dc0*/  @!UPT UIADD3 URZ, URZ, URZ, URZ ;  /* 0x0000003f3f3ff290 */ /* 0x000ff6000fffe03f */
[----:B------:R-:W-:Y:S02]  /*21dd0*/  @!UPT UIADD3 URZ, URZ, URZ, URZ ;  /* 0x0000003f3f3ff290 */ /* 0x000fe4000fffe03f */
[----:B------:R-:W-:Y:S02]  /*21de0*/  IMAD.MOV.U32 R2, RZ, RZ, R8 ;  /* 0x000000ffff027224 */ /* 0x000fe400078e0008 */
[----:B------:R-:W-:Y:S01]  /*21df0*/  IMAD.MOV.U32 R3, RZ, RZ, R9 ;  /* 0x000000ffff037224 */ /* 0x000fe200078e0009 */
[----:B----4-:R-:W-:Y:S01]  /*21e00*/  STL.64 [R1+0xdf0], R24 ;  /* 0x000df01801007387 */ /* 0x010fe20000100a00 */
[----:B--2---:R0:W-:Y:S03]  /*21e10*/  STL.64 [R1+0xda8], R18 ;  /* 0x000da81201007387 */ /* 0x0041e60000100a00 */
[----:B0-----:R-:W2:Y:S01]  /*21e20*/  LDL.LU R18, [R1+0xd8] ;  /* 0x0000d80001127983 */ /* 0x001ea20000300800 */
[----:B------:R-:W2:Y:S02]  /*21e30*/  LDL.LU R19, [R1+0xdc] ;  /* 0x0000dc0001137983 */ /* 0x000ea40000300800 */
[----:B------:R-:W3:Y:S02]  /*21e40*/  LDL.LU R8, [R1+0x80] ;  /* 0x0000800001087983 */ /* 0x000ee40000300800 */
[----:B------:R-:W3:Y:S02]  /*21e50*/  LDL.LU R9, [R1+0x84] ;  /* 0x0000840001097983 */ /* 0x000ee40000300800 */
[----:B------:R-:W-:-:S02]  /*21e60*/  IMAD.MOV.U32 R24, RZ, RZ, R20 ;  /* 0x000000ffff187224 */ /* 0x000fc400078e0014 */
[----:B------:R-:W-:Y:S02]  /*21e70*/  IMAD.MOV.U32 R26, RZ, RZ, R22 ;  /* 0x000000ffff1a7224 */ /* 0x000fe400078e0016 */
[----:B------:R-:W-:Y:S02]  /*21e80*/  IMAD.MOV.U32 R27, RZ, RZ, R23 ;  /* 0x000000ffff1b7224 */ /* 0x000fe400078e0017 */
[----:B------:R-:W-:Y:S02]  /*21e90*/  IMAD.MOV.U32 R25, RZ, RZ, R21 ;  /* 0x000000ffff197224 */ /* 0x000fe400078e0015 */
[----:B------:R-:W-:Y:S02]  /*21ea0*/  IMAD.MOV.U32 R6, RZ, RZ, R10 ;  /* 0x000000ffff067224 */ /* 0x000fe400078e000a */
[----:B------:R-:W-:Y:S01]  /*21eb0*/  IMAD.MOV.U32 R7, RZ, RZ, R11 ;  /* 0x000000ffff077224 */ /* 0x000fe200078e000b */
[----:B---3--:R-:W-:Y:S01]  /*21ec0*/  STL.64 [R1+0xdf8], R8 ;  /* 0x000df80801007387 */ /* 0x008fe20000100a00 */
[----:B------:R-:W3:Y:S02]  /*21ed0*/  LDL.LU R20, [R1+0xe34] ;  /* 0x000e340001147983 */ /* 0x000ee40000300800 */
[----:B------:R-:W3:Y:S02]  /*21ee0*/  LDL.LU R21, [R1+0xe30] ;  /* 0x000e300001157983 */ /* 0x000ee40000300800 */
[----:B------:R-:W3:Y:S01]  /*21ef0*/  LDL.LU R22, [R1+0xe2c] ;  /* 0x000e2c0001167983 */ /* 0x000ee20000300800 */
[----:B------:R-:W3:Y:S01]  /*21f00*/  LDL.LU R23, [R1+0xe28] ;  /* 0x000e280001177983 */ /* 0x000ee20000300800 */
[----:B------:R-:W-:Y:S02]  /*21f10*/  STL.64 [R1+0xe20], R26 ;  /* 0x000e201a01007387 */ /* 0x000fe40000100a00 */
[----:B------:R0:W-:Y:S02]  /*21f20*/  STL.64 [R1+0xe18], R24 ;  /* 0x000e181801007387 */ /* 0x0001e40000100a00 */
[----:B0-----:R-:W3:Y:S01]  /*21f30*/  LDL.LU R24, [R1+0xa0] ;  /* 0x0000a00001187983 */ /* 0x001ee20000300800 */
[----:B------:R-:W3:Y:S02]  /*21f40*/  LDL.LU R25, [R1+0xa4] ;  /* 0x0000a40001197983 */ /* 0x000ee40000300800 */
[----:B------:R-:W4:Y:S02]  /*21f50*/  LDL.LU R4, [R1+0x90] ;  /* 0x0000900001047983 */ /* 0x000f240000300800 */
[----:B------:R-:W4:Y:S01]  /*21f60*/  LDL.LU R5, [R1+0x94] ;  /* 0x0000940001057983 */ /* 0x000f220000300800 */
[----:B------:R-:W4:Y:S01]  /*21f70*/  LDL.LU R8, [R1+0x50] ;  /* 0x0000500001087983 */ /* 0x000f220000300800 */
[----:B------:R-:W4:Y:S02]  /*21f80*/  LDL.LU R9, [R1+0x54] ;  /* 0x0000540001097983 */ /* 0x000f240000300800 */
[----:B------:R-:W4:Y:S02]  /*21f90*/  LDL.LU R10, [R1+0x58] ;  /* 0x00005800010a7983 */ /* 0x000f240000300800 */
[----:B------:R-:W4:Y:S01]  /*21fa0*/  LDL.LU R11, [R1+0x5c] ;  /* 0x00005c00010b7983 */ /* 0x000f220000300800 */
[----:B--2---:R0:W-:Y:S04]  /*21fb0*/  STL.64 [R1+0xdc0], R18 ;  /* 0x000dc01201007387 */ /* 0x0041e80000100a00 */
[----:B0-----:R-:W2:Y:S01]  /*21fc0*/  LDL.LU R18, [R1+0xe8] ;  /* 0x0000e80001127983 */ /* 0x001ea20000300800 */
[----:B------:R-:W2:Y:S01]  /*21fd0*/  LDL.LU R19, [R1+0xec] ;  /* 0x0000ec0001137983 */ /* 0x000ea20000300800 */
[----:B---3--:R-:W-:Y:S02]  /*21fe0*/  HMMA.16816.F32.BF16 R20, R12, R24, R20 ;  /* 0x000000180c14723c */ /* 0x008fe40000041814 */
[----:B--2---:R0:W-:Y:S01]  /*21ff0*/  STL.64 [R1+0xde8], R18 ;  /* 0x000de81201007387 */ /* 0x0041e20000100a00 */
[----:B------:R-:W2:Y:S02]  /*22000*/  LDL.LU R16, [R1+0x30] ;  /* 0x0000300001107983 */ /* 0x000ea40000300800 */
[----:B------:R-:W2:Y:S01]  /*22010*/  LDL.LU R17, [R1+0x34] ;  /* 0x0000340001117983 */ /* 0x000ea20000300800 */
[----:B0-----:R-:W2:Y:S01]  /*22020*/  LDL.LU R18, [R1+0x38] ;  /* 0x0000380001127983 */ /* 0x001ea20000300800 */
[----:B------:R-:W2:Y:S02]  /*22030*/  LDL.LU R19, [R1+0x3c] ;  /* 0x00003c0001137983 */ /* 0x000ea40000300800 */
[----:B------:R-:W3:Y:S02]  /*22040*/  LDL.LU.64 R26, [R1+0xe20] ;  /* 0x000e2000011a7983 */ /* 0x000ee40000300a00 */
[----:B------:R-:W3:Y:S11]  /*22050*/  LDL.LU.64 R24, [R1+0xe18] ;  /* 0x000e180001187983 */ /* 0x000ef60000300a00 */
[----:B------:R-:W-:Y:S01]  /*22060*/  @!UPT UIADD3 URZ, URZ, URZ, URZ ;  /* 0x0000003f3f3ff290 */ /* 0x000fe2000fffe03f */
[----:B------:R0:W-:Y:S01]  /*22070*/  STL.64 [R1+0xd88], R22 ;  /* 0x000d881601007387 */ /* 0x0001e20000100a00 */
[----:B------:R1:W-:Y:S03]  /*22080*/  STL.64 [R1+0xd80], R20 ;  /* 0x000d801401007387 */ /* 0x0003e60000100a00 */
[----:B0-----:R-:W2:Y:S01]  /*22090*/  LDL.LU R22, [R1+0xb8] ;  /* 0x0000b80001167983 */ /* 0x001ea20000300800 */
[----:B------:R-:W2:Y:S02]  /*220a0*/  LDL.LU R23, [R1+0xbc] ;  /* 0x0000bc0001177983 */ /* 0x000ea40000300800 */
[----:B-1----:R-:W-:Y:S02]  /*220b0*/  IMAD.MOV.U32 R20, RZ, RZ, R2 ;  /* 0x000000ffff147224 */ /* 0x002fe400078e0002 */
[----:B------:R-:W-:Y:S01]  /*220c0*/  IMAD.MOV.U32 R21, RZ, RZ, R3 ;  /* 0x000000ffff157224 */ /* 0x000fe200078e0003 */
[----:B--2---:R0:W-:Y:S01]  /*220d0*/  STL.64 [R1+0xda0], R22 ;  /* 0x000da01601007387 */ /* 0x0041e20000100a00 */
[----:B------:R-:W2:Y:S02]  /*220e0*/  LDL.LU R2, [R1+0xe14] ;  /* 0x000e140001027983 */ /* 0x000ea40000300800 */
[----:B------:R-:W2:Y:S02]  /*220f0*/  LDL.LU R3, [R1+0xe10] ;  /* 0x000e100001037983 */ /* 0x000ea40000300800 */
[----:B0-----:R-:W-:-:S02]  /*22100*/  IMAD.MOV.U32 R22, RZ, RZ, R6 ;  /* 0x000000ffff167224 */ /* 0x001fc400078e0006 */
[----:B------:R-:W-:Y:S01]  /*22110*/  IMAD.MOV.U32 R23, RZ, RZ, R7 ;  /* 0x000000ffff177224 */ /* 0x000fe200078e0007 */
[----:B------:R-:W2:Y:S01]  /*22120*/  LDL.LU R6, [R1+0xe0c] ;  /* 0x000e0c0001067983 */ /* 0x000ea20000300800 */
[----:B------:R-:W2:Y:S03]  /*22130*/  LDL.LU R7, [R1+0xe08] ;  /* 0x000e080001077983 */ /* 0x000ea60000300800 */
[----:B------:R-:W-:Y:S01]  /*22140*/  STL.64 [R1+0xdb8], R22 ;  /* 0x000db81601007387 */ /* 0x000fe20000100a00 */
[----:B------:R0:W-:Y:S03]  /*22150*/  STL.64 [R1+0xdb0], R20 ;  /* 0x000db01401007387 */ /* 0x0001e60000100a00 */
[----:B0-----:R-:W2:Y:S01]  /*22160*/  LDL.LU R20, [R1+0x10] ;  /* 0x0000100001147983 */ /* 0x001ea20000300800 */
[----:B------:R-:W-:-:S02]  /*22170*/  IMAD.MOV.U32 R22, RZ, RZ, R0 ;  /* 0x000000ffff167224 */ /* 0x000fc400078e0000 */
[----:B------:R-:W-:Y:S02]  /*22180*/  IMAD.MOV.U32 R23, RZ, RZ, R29 ;  /* 0x000000ffff177224 */ /* 0x000fe400078e001d */
[----:B------:R-:W-:Y:S02]  /*22190*/  IMAD.MOV.U32 R21, RZ, RZ, R28 ;  /* 0x000000ffff157224 */ /* 0x000fe400078e001c */
[----:B------:R-:W3:Y:S01]  /*221a0*/  LDL.LU R28, [R1+0xe04] ;  /* 0x000e0400011c7983 */ /* 0x000ee20000300800 */
[----:B------:R-:W3:Y:S02]  /*221b0*/  LDL.LU R0, [R1+0xe00] ;  /* 0x000e000001007983 */ /* 0x000ee40000300800 */
[----:B------:R-:W-:Y:S01]  /*221c0*/  STL.64 [R1+0xdd0], R22 ;  /* 0x000dd01601007387 */ /* 0x000fe20000100a00 */
[----:B--2---:R0:W-:Y:S02]  /*221d0*/  STL.64 [R1+0xdc8], R20 ;  /* 0x000dc81401007387 */ /* 0x0041e40000100a00 */
[----:B0-----:R-:W-:-:S02]  /*221e0*/  IMAD.MOV.U32 R20, RZ, RZ, R7 ;  /* 0x000000ffff147224 */ /* 0x001fc400078e0007 */
[----:B------:R-:W-:Y:S02]  /*221f0*/  IMAD.MOV.U32 R21, RZ, RZ, R6 ;  /* 0x000000ffff157224 */ /* 0x000fe400078e0006 */
[C---:B----4-:R-:W-:Y:S01]  /*22200*/  HMMA.16816.F32.BF16 R4, R12.reuse, R4, R8 ;  /* 0x000000040c04723c */ /* 0x050fe20000041808 */
[----:B------:R-:W3:Y:S07]  /*22210*/  LDL.LU.64 R8, [R1+0xdf8] ;  /* 0x000df80001087983 */ /* 0x000eee0000300a00 */
[----:B---3--:R-:W-:Y:S01]  /*22220*/  HMMA.16816.F32.BF16 R8, R12, R8, R24 ;  /* 0x000000080c08723c */ /* 0x008fe20000041818 */
[----:B------:R-:W2:Y:S01]  /*22230*/  LDL.LU.64 R24, [R1+0xdf0] ;  /* 0x000df00001187983 */ /* 0x000ea20000300a00 */
[----:B------:R-:W-:-:S02]  /*22240*/  IMAD.MOV.U32 R22, RZ, RZ, R3 ;  /* 0x000000ffff167224 */ /* 0x000fc400078e0003 */
[----:B------:R-:W-:-:S04]  /*22250*/  IMAD.MOV.U32 R23, RZ, RZ, R2 ;  /* 0x000000ffff177224 */ /* 0x000fc800078e0002 */
[----:B--2---:R-:W-:Y:S01]  /*22260*/  HMMA.16816.F32.BF16 R12, R12, R24, R16 ;  /* 0x000000180c0c723c */ /* 0x004fe20000041810 */
[----:B------:R-:W2:Y:S01]  /*22270*/  LDL.LU.64 R18, [R1+0xde8] ;  /* 0x000de80001127983 */ /* 0x000ea20000300a00 */
[----:B------:R-:W2:Y:S02]  /*22280*/  LDL.LU.64 R26, [R1+0xde0] ;  /* 0x000de000011a7983 */ /* 0x000ea40000300a00 */
[----:B------:R-:W2:Y:S04]  /*22290*/  LDL.LU.64 R24, [R1+0xdd8] ;  /* 0x000dd80001187983 */ /* 0x000ea80000300a00 */
[----:B--2---:R-:W-:Y:S01]  /*222a0*/  HMMA.16816.F32.BF16 R16, R24, R18, R20 ;  /* 0x000000121810723c */ /* 0x004fe20000041814 */
[----:B------:R-:W2:Y:S01]  /*222b0*/  LDL.LU.64 R22, [R1+0xdd0] ;  /* 0x000dd00001167983 */ /* 0x000ea20000300a00 */
[----:B------:R-:W2:Y:S11]  /*222c0*/  LDL.LU.64 R20, [R1+0xdc8] ;  /* 0x000dc80001147983 */ /* 0x000eb60000300a00 */
[----:B------:R-:W-:Y:S10]  /*222d0*/  @!UPT UIADD3 URZ, URZ, URZ, URZ ;  /* 0x0000003f3f3ff290 */ /* 0x000ff4000fffe03f */
[----:B------:R-:W-:Y:S01]  /*222e0*/  STL.64 [R1+0x270], R16 ;  /* 0x0002701001007387 */ /* 0x000fe20000100a00 */
[----:B------:R0:W-:Y:S03]  /*222f0*/  STL.64 [R1+0x278], R18 ;  /* 0x0002781201007387 */ /* 0x0001e60000100a00 */
[----:B0-----:R-:W2:Y:S01]  /*22300*/  LDL.LU.64 R18, [R1+0xdc0] ;  /* 0x000dc00001127983 */ /* 0x001ea20000300a00 */
[----:B------:R-:W-:-:S05]  /*22310*/  IMAD.MOV.U32 R2, RZ, RZ, R16 ;  /* 0x000000ffff027224 */ /* 0x000fca00078e0010 */
[----:B------:R-:W-:Y:S01]  /*22320*/  STL [R1+0xc30], R2 ;  /* 0x000c300201007387 */ /* 0x000fe20000100800 */
[----:B--2---:R-:W-:Y:S03]  /*22330*/  HMMA.16816.F32.BF16 R16, R24, R18, R20 ;  /* 0x000000121810723c */ /* 0x004fe60000041814 */
[----:B------:R-:W2:Y:S01]  /*22340*/  LDL.LU.64 R22, [R1+0xdb8] ;  /* 0x000db80001167983 */ /* 0x000ea20000300a00 */
[----:B------:R-:W2:Y:S11]  /*22350*/  LDL.LU.64 R20, [R1+0xdb0] ;  /* 0x000db00001147983 */ /* 0x000eb60000300a00 */
[----:B------:R-:W-:Y:S08]  /*22360*/  @!UPT UIADD3 URZ, URZ, URZ, URZ ;  /* 0x0000003f3f3ff290 */ /* 0x000ff0000fffe03f */
[----:B------:R-:W-:Y:S01]  /*22370*/  STL.64 [R1+0x260], R16 ;  /* 0x0002601001007387 */ /* 0x000fe20000100a00 */
[----:B------:R0:W-:Y:S03]  /*22380*/  STL.64 [R1+0x268], R18 ;  /* 0x0002681201007387 */ /* 0x0001e60000100a00 */
[----:B0-----:R-:W2:Y:S01]  /*22390*/  LDL.LU.64 R18, [R1+0xda8] ;  /* 0x000da80001127983 */ /* 0x001ea20000300a00 */
[----:B------:R-:W-:-:S05]  /*223a0*/  IMAD.MOV.U32 R3, RZ, RZ, R16 ;  /* 0x000000ffff037224 */ /* 0x000fca00078e0010 */
[----:B------:R-:W-:Y:S01]  /*223b0*/  STL [R1+0xc34], R3 ;  /* 0x000c340301007387 */ /* 0x000fe20000100800 */
[C---:B--2---:R-:W-:Y:S03]  /*223c0*/  HMMA.16816.F32.BF16 R16, R24.reuse, R18, R20 ;  /* 0x000000121810723c */ /* 0x044fe60000041814 */
[----:B------:R-:W2:Y:S11]  /*223d0*/  LDL.LU.64 R22, [R1+0xda0] ;  /* 0x000da00001167983 */ /* 0x000eb60000300a00 */
[----:B------:R-:W-:Y:S09]  /*223e0*/  @!UPT UIADD3 URZ, URZ, URZ, URZ ;  /* 0x0000003f3f3ff290 */ /* 0x000ff2000fffe03f */
[----:B------:R-:W-:Y:S01]  /*223f0*/  STL.64 [R1+0x250], R16 ;  /* 0x0002501001007387 */ /* 0x000fe20000100a00 */
[----:B------:R0:W-:Y:S02]  /*22400*/  STL.64 [R1+0x258], R18 ;  /* 0x0002581201007387 */ /* 0x0001e40000100a00 */
[----:B------:R-:W-:Y:S01]  /*22410*/  IMAD.MOV.U32 R29, RZ, RZ, R16 ;  /* 0x000000ffff1d7224 */ /* 0x000fe200078e0010 */
[----:B0-----:R-:W2:Y:S01]  /*22420*/  LDL.LU.64 R18, [R1+0xd98] ;  /* 0x000d980001127983 */ /* 0x001ea20000300a00 */
[----:B------:R-:W2:Y:S03]  /*22430*/  LDL.LU.64 R16, [R1+0xd90] ;  /* 0x000d900001107983 */ /* 0x000ea60000300a00 */
[----:B------:R-:W-:Y:S01]  /*22440*/  STL [R1+0xc38], R29 ;  /* 0x000c381d01007387 */ /* 0x000fe20000100800 */
[C---:B--2---:R-:W-:Y:S01]  /*22450*/  HMMA.16816.F32.BF16 R16, R24.reuse, R22, R16 ;  /* 0x000000161810723c */ /* 0x044fe20000041810 */
[----:B------:R-:W2:Y:S01]  /*22460*/  LDL.LU.64 R22, [R1+0xd88] ;  /* 0x000d880001167983 */ /* 0x000ea20000300a00 */
[----:B------:R-:W2:Y:S11]  /*22470*/  LDL.LU.64 R20, [R1+0xd80] ;  /* 0x000d800001147983 */ /* 0x000eb60000300a00 */
[----:B------:R-:W-:Y:S10]  /*22480*/  @!UPT UIADD3 URZ, URZ, URZ, URZ ;  /* 0x0000003f3f3ff290 */ /* 0x000ff4000fffe03f */
[----:B------:R-:W-:Y:S01]  /*22490*/  STL.64 [R1+0x240], R16 ;  /* 0x0002401001007387 */ /* 0x000fe20000100a00 */
[----:B------:R0:W-:Y:S02]  /*224a0*/  STL.64 [R1+0x248], R18 ;  /* 0x0002481201007387 */ /* 0x0001e40000100a00 */
[----:B------:R-:W-:Y:S01]  /*224b0*/  STL [R1+0xc3c], R16 ;  /* 0x000c3c1001007387 */ /* 0x000fe20000100800 */
[----:B0-----:R-:W2:Y:S01]  /*224c0*/  LDL.LU R18, [R1+0xa8] ;  /* 0x0000a80001127983 */ /* 0x001ea20000300800 */
[----:B------:R-:W2:Y:S02]  /*224d0*/  LDL.LU R19, [R1+0xac] ;  /* 0x0000ac0001137983 */ /* 0x000ea40000300800 */
[C---:B--2---:R-:W-:Y:S11]  /*224e0*/  HMMA.16816.F32.BF16 R20, R24.reuse, R18, R20 ;  /* 0x000000121814723c */ /* 0x044ff60000041814 */
[----:B------:R-:W-:Y:S11]  /*224f0*/  @!UPT UIADD3 URZ, URZ, URZ, URZ ;  /* 0x0000003f3f3ff290 */ /* 0x000ff6000fffe03f */
[----:B------:R-:W-:Y:S01]  /*22500*/  @!UPT UIADD3 URZ, URZ, URZ, URZ ;  /* 0x0000003f3f3ff290 */ /* 0x000fe2000fffe03f */
[----:B------:R-:W-:Y:S01]  /*22510*/  STL.64 [R1+0x230], R20 ;  /* 0x0002301401007387 */ /* 0x000fe20000100a00 */
[----:B------:R-:W-:Y:S02]  /*22520*/  IMAD.MOV.U32 R17, RZ, RZ, R20 ;  /* 0x000000ffff117224 */ /* 0x000fe400078e0014 */
[----:B------:R0:W-:Y:S02]  /*22530*/  STL.64 [R1+0x238], R22 ;  /* 0x0002381601007387 */ /* 0x0001e40000100a00 */
[----:B0-----:R-:W2:Y:S01]  /*22540*/  LDL.LU R22, [R1+0x88] ;  /* 0x0000880001167983 */ /* 0x001ea20000300800 */
[----:B------:R-:W2:Y:S02]  /*22550*/  LDL.LU R23, [R1+0x8c] ;  /* 0x00008c0001177983 */ /* 0x000ea40000300800 */
[----:B------:R-:W-:Y:S02]  /*22560*/  STL [R1+0xc40], R17 ;  /* 0x000c401101007387 */ /* 0x000fe40000100800 */
[----:B------:R-:W3:Y:S01]  /*22570*/  LDL.LU R18, [R1+0x98] ;  /* 0x0000980001127983 */ /* 0x000ee20000300800 */
[----:B------:R-:W3:Y:S02]  /*22580*/  LDL.LU R19, [R1+0x9c] ;  /* 0x00009c0001137983 */ /* 0x000ee40000300800 */
[C---:B---3--:R-:W-:Y:S08]  /*22590*/  HMMA.16816.F32.BF16 R4, R24.reuse, R18, R4 ;  /* 0x000000121804723c */ /* 0x048ff00000041804 */
[----:B--2---:R-:W-:Y:S11]  /*225a0*/  HMMA.16816.F32.BF16 R20, R24, R22, R8 ;  /* 0x000000161814723c */ /* 0x004ff60000041808 */
[----:B------:R-:W-:Y:S05]  /*225b0*/  @!UPT UIADD3 URZ, URZ, URZ, URZ ;  /* 0x0000003f3f3ff290 */ /* 0x000fea000fffe03f */
[----:B------:R-:W-:Y:S01]  /*225c0*/  IMAD.MOV.U32 R18, RZ, RZ, R4 ;  /* 0x000000ffff127224 */ /* 0x000fe200078e0004 */
[----:B------:R-:W-:Y:S01]  /*225d0*/  STL.64 [R1+0x220], R4 ;  /* 0x0002200401007387 */ /* 0x000fe20000100a00 */
[----:B------:R-:W-:Y:S03]  /*225e0*/  STL.64 [R1+0x228], R6 ;  /* 0x0002280601007387 */ /* 0x000fe60000100a00 */
[----:B------:R0:W-:Y:S02]  /*225f0*/  STL [R1+0xc44], R18 ;  /* 0x000c441201007387 */ /* 0x0001e40000100800 */
[----:B------:R1:W-:Y:S02]  /*22600*/  STL.64 [R1+0x210], R20 ;  /* 0x0002101401007387 */ /* 0x0003e40000100a00 */
[----:B------:R2:W-:Y:S02]  /*22610*/  STL.64 [R1+0x218], R22 ;  /* 0x0002181601007387 */ /* 0x0005e40000100a00 */
[----:B------:R-:W3:Y:S01]  /*22620*/  LDL.LU R8, [R1+0xad8] ;  /* 0x000ad80001087983 */ /* 0x000ee20000300800 */
[----:B------:R-:W4:Y:S01]  /*22630*/  LDL.LU R9, [R1+0xad4] ;  /* 0x000ad40001097983 */ /* 0x000f220000300800 */
[----:B------:R-:W3:Y:S02]  /*22640*/  LDL.LU R10, [R1+0xae4] ;  /* 0x000ae400010a7983 */ /* 0x000ee40000300800 */
[----:B------:R-:W-:Y:S01]  /*22650*/  IMAD.MOV.U32 R11, RZ, RZ, R22 ;  /* 0x000000ffff0b7224 */ /* 0x000fe200078e0016 */
[----:B0-----:R-:W3:Y:S01]  /*22660*/  LDL.LU R18, [R1+0xacc] ;  /* 0x000acc0001127983 */ /* 0x001ee20000300800 */
[----:B------:R-:W3:Y:S02]  /*22670*/  LDL.LU R5, [R1+0x2e0] ;  /* 0x0002e00001057983 */ /* 0x000ee40000300800 */
[----:B------:R-:W3:Y:S02]  /*22680*/  LDL.LU R6, [R1+0xac4] ;  /* 0x000ac40001067983 */ /* 0x000ee40000300800 */
[----:B------:R-:W3:Y:S01]  /*22690*/  LDL.LU R17, [R1+0x2e8] ;  /* 0x0002e80001117983 */ /* 0x000ee20000300800 */
[----:B-1----:R-:W3:Y:S01]  /*226a0*/  LDL.LU R21, [R1+0xabc] ;  /* 0x000abc0001157983 */ /* 0x002ee20000300800 */
[----:B--2---:R-:W2:Y:S02]  /*226b0*/  LDL.LU R22, [R1+0x2e4] ;  /* 0x0002e40001167983 */ /* 0x004ea40000300800 */
[----:B------:R-:W2:Y:S02]  /*226c0*/  LDL.LU R29, [R1+0xab4] ;  /* 0x000ab400011d7983 */ /* 0x000ea40000300800 */
[----:B------:R-:W2:Y:S02]  /*226d0*/  LDL.LU R3, [R1+0x2dc] ;  /* 0x0002dc0001037983 */ /* 0x000ea40000300800 */
[----:B------:R-:W-:Y:S01]  /*226e0*/  IMAD.MOV.U32 R7, RZ, RZ, R23 ;  /* 0x000000ffff077224 */ /* 0x000fe200078e0017 */
[----:B------:R-:W2:Y:S01]  /*226f0*/  LDL.LU R2, [R1+0xaac] ;  /* 0x000aac0001027983 */ /* 0x000ea20000300800 */
[----:B------:R-:W2:Y:S02]  /*22700*/  LDL.LU R23, [R1+0xad0] ;  /* 0x000ad00001177983 */ /* 0x000ea40000300800 */
[----:B------:R-:W-:Y:S01]  /*22710*/  IMAD.MOV.U32 R19, RZ, RZ, R20 ;  /* 0x000000ffff137224 */ /* 0x000fe200078e0014 */
[----:B--2---:R0:W-:Y:S02]  /*22720*/  STL.64 [R1+0xd70], R22 ;  /* 0x000d701601007387 */ /* 0x0041e40000100a00 */
[----:B0-----:R-:W-:-:S02]  /*22730*/  IMAD.MOV.U32 R22, RZ, RZ, R0 ;  /* 0x000000ffff167224 */ /* 0x001fc400078e0000 */
[----:B------:R-:W-:-:S07]  /*22740*/  IMAD.MOV.U32 R23, RZ, RZ, R28 ;  /* 0x000000ffff177224 */ /* 0x000fce00078e001c */
[----:B------:R-:W-:Y:S01]  /*22750*/  HMMA.16816.F32.BF16 R12, R24, R22, R12 ;  /* 0x00000016180c723c */ /* 0x000fe2000004180c */
[----:B---3--:R-:W-:Y:S01]  /*22760*/  STL [R1+0xd68], R21 ;  /* 0x000d681501007387 */ /* 0x008fe20000100800 */
[----:B------:R-:W2:Y:S02]  /*22770*/  LDL.LU R0, [R1+0xd78] ;  /* 0x000d780001007983 */ /* 0x000ea40000300800 */
[----:B------:R-:W3:Y:S02]  /*22780*/  LDL.LU R28, [R1+0xaa4] ;  /* 0x000aa400011c7983 */ /* 0x000ee40000300800 */
[----:B------:R0:W-:Y:S02]  /*22790*/  STL [R1+0xc50], R19 ;  /* 0x000c501301007387 */ /* 0x0001e40000100800 */
[----:B0-----:R-:W2:Y:S01]  /*227a0*/  LDL.LU R19, [R1+0xadc] ;  /* 0x000adc0001137983 */ /* 0x001ea20000300800 */
[----:B------:R0:W-:Y:S03]  /*227b0*/  STL [R1+0xc4c], R11 ;  /* 0x000c4c0b01007387 */ /* 0x0001e60000100800 */
[----:B0-----:R-:W3:Y:S01]  /*227c0*/  LDL.LU R11, [R1+0xae0] ;  /* 0x000ae000010b7983 */ /* 0x001ee20000300800 */
[----:B------:R0:W-:Y:S11]  /*227d0*/  STL [R1+0xc48], R7 ;  /* 0x000c480701007387 */ /* 0x0001f60000100800 */
[----:B------:R-:W-:Y:S01]  /*227e0*/  IMAD.MOV.U32 R4, RZ, RZ, R15 ;  /* 0x000000ffff047224 */ /* 0x000fe200078e000f */
[----:B0-----:R-:W3:Y:S01]  /*227f0*/  LDL.LU R7, [R1+0x2ec] ;  /* 0x0002ec0001077983 */ /* 0x001ee20000300800 */
[----:B------:R-:W3:Y:S02]  /*22800*/  LDL.LU.64 R22, [R1+0xd70] ;  /* 0x000d700001167983 */ /* 0x000ee40000300a00 */
[----:B------:R-:W3:Y:S02]  /*22810*/  LDL.LU R21, [R1+0xd68] ;  /* 0x000d680001157983 */ /* 0x000ee40000300800 */
[----:B------:R-:W-:Y:S01]  /*22820*/  STL.64 [R1+0x200], R12 ;  /* 0x0002000c01007387 */ /* 0x000fe20000100a00 */
[----:B------:R0:W-:Y:S04]  /*22830*/  STL.64 [R1+0x208], R14 ;  /* 0x0002080e01007387 */ /* 0x0001e80000100a00 */
[----:B0-----:R-:W3:Y:S01]  /*22840*/  LDL.LU R15, [R1+0xae8] ;  /* 0x000ae800010f7983 */ /* 0x001ee20000300800 */
[----:B------:R-:W3:Y:S02]  /*22850*/  LDL.LU R16, [R1+0xac8] ;  /* 0x000ac80001107983 */ /* 0x000ee40000300800 */
[----:B------:R-:W-:-:S02]  /*22860*/  IMAD.MOV.U32 R20, RZ, RZ, R12 ;  /* 0x000000ffff147224 */ /* 0x000fc400078e000c */
[----:B------:R-:W-:Y:S01]  /*22870*/  IMAD.MOV.U32 R24, RZ, RZ, R13 ;  /* 0x000000ffff187224 */ /* 0x000fe200078e000d */
[----:B------:R-:W-:Y:S02]  /*22880*/  IADD3 R8, P2, R8, UR10, RZ ;  /* 0x0000000a08087c10 */ /* 0x000fe4000ff5e0ff */
[----:B------:R-:W-:Y:S02]  /*22890*/  STL [R1+0xc5c], R20 ;  /* 0x000c5c1401007387 */ /* 0x000fe40000100800 */
[----:B------:R0:W-:Y:S02]  /*228a0*/  STL [R1+0xc58], R24 ;  /* 0x000c581801007387 */ /* 0x0001e40000100800 */
[----:B------:R-:W-:Y:S01]  /*228b0*/  STL [R1+0xc54], R4 ;  /* 0x000c540401007387 */ /* 0x000fe20000100800 */
[----:B----4-:R-:W-:Y:S01]  /*228c0*/  IADD3 R9, P3, R9, UR10, RZ ;  /* 0x0000000a09097c10 */ /* 0x010fe2000ff7e0ff */
[----:B------:R-:W-:Y:S01]  /*228d0*/  IMAD.MOV.U32 R13, RZ, RZ, 0x7f ;  /* 0x0000007fff0d7424 */ /* 0x000fe200078e00ff */
[----:B------:R-:W-:Y:S01]  /*228e0*/  IADD3.X R3, R3, UR5, RZ, P2, !PT ;  /* 0x0000000503037c10 */ /* 0x000fe200097fe4ff */
[----:B------:R-:W-:-:S03]  /*228f0*/  IADD3 R2, P2, R2, UR10, RZ ;  /* 0x0000000a02027c10 */ /* 0x000fc6000ff5e0ff */
[----:B------:R-:W-:-:S04]  /*22900*/  IADD3 R13, R13, c[0x0][0x180], RZ ;  /* 0x000060000d0d7a10 */ /* 0x000fc80007ffe0ff */
[----:B------:R-:W-:Y:S01]  /*22910*/  SHF.R.S32.HI R14, RZ, 0x1f, R13 ;  /* 0x0000001fff0e7819 */ /* 0x000fe2000001140d */
[----:B------:R-:W-:-:S03]  /*22920*/  UIADD3 UR4, UR4, 0x1, URZ ;  /* 0x0000000104047890 */ /* 0x000fc6000fffe03f */
[----:B------:R-:W-:-:S04]  /*22930*/  LEA.HI R14, R14, R13, RZ, 0x7 ;  /* 0x0000000d0e0e7211 */ /* 0x000fc800078f38ff */
[----:B------:R-:W-:-:S04]  /*22940*/  SHF.R.S32.HI R14, RZ, 0x7, R14 ;  /* 0x00000007ff0e7819 */ /* 0x000fc8000001140e */
[----:B------:R-:W-:Y:S02]  /*22950*/  ISETP.NE.U32.AND P0, PT, R14, UR4, PT ;  /* 0x000000040e007c0c */ /* 0x000fe4000bf05070 */
[----:B--2---:R-:W-:Y:S02]  /*22960*/  IADD3 R19, P1, R19, UR10, RZ ;  /* 0x0000000a13137c10 */ /* 0x004fe4000ff3e0ff */
[----:B---3--:R-:W-:Y:S02]  /*22970*/  IADD3 R11, P6, R11, UR10, RZ ;  /* 0x0000000a0b0b7c10 */ /* 0x008fe4000ffde0ff */
[----:B------:R-:W-:Y:S02]  /*22980*/  IADD3 R7, P5, R7, UR10, RZ ;  /* 0x0000000a07077c10 */ /* 0x000fe4000ffbe0ff */
[----:B------:R-:W-:Y:S02]  /*22990*/  IADD3.X R17, R17, UR5, RZ, P6, !PT ;  /* 0x0000000511117c10 */ /* 0x000fe4000b7fe4ff */
[----:B------:R-:W-:Y:S01]  /*229a0*/  IADD3.X R5, R5, UR5, RZ, P5, !PT ;  /* 0x0000000505057c10 */ /* 0x000fe2000affe4ff */
[----:B------:R-:W-:Y:S01]  /*229b0*/  IADD3 R6, P5, R6, UR10, RZ ;  /* 0x0000000a06067c10 */ /* 0x000fe2000ffbe0ff */
[----:B------:R-:W-:-:S04]  /*229c0*/  IADD3 R15, P4, R15, UR10, RZ ;  /* 0x0000000a0f0f7c10 */ /* 0x000fc8000ff9e0ff */
[----:B------:R-:W-:Y:S01]  /*229d0*/  IADD3.X R10, R10, UR5, RZ, P4, !PT ;  /* 0x000000050a0a7c10 */ /* 0x000fe2000a7fe4ff */
[----:B------:R-:W-:Y:S01]  /*229e0*/  STL [R1+0xae8], R15 ;  /* 0x000ae80f01007387 */ /* 0x000fe20000100800 */
[----:B------:R-:W-:Y:S02]  /*229f0*/  STL [R1+0x2ec], R7 ;  /* 0x0002ec0701007387 */ /* 0x000fe40000100800 */
[----:B------:R-:W-:Y:S01]  /*22a00*/  STL [R1+0xae0], R11 ;  /* 0x000ae00b01007387 */ /* 0x000fe20000100800 */
[----:B------:R-:W-:Y:S01]  /*22a10*/  IADD3 R18, P4, R18, UR10, RZ ;  /* 0x0000000a12127c10 */ /* 0x000fe2000ff9e0ff */
[----:B------:R-:W-:Y:S01]  /*22a20*/  STL [R1+0xadc], R19 ;  /* 0x000adc1301007387 */ /* 0x000fe20000100800 */
[----:B------:R-:W-:Y:S02]  /*22a30*/  STL [R1+0xad8], R8 ;  /* 0x000ad80801007387 */ /* 0x000fe40000100800 */
[----:B------:R-:W-:Y:S02]  /*22a40*/  STL [R1+0xad4], R9 ;  /* 0x000ad40901007387 */ /* 0x000fe40000100800 */
[----:B------:R-:W-:Y:S01]  /*22a50*/  STL [R1+0xae4], R10 ;  /* 0x000ae40a01007387 */ /* 0x000fe20000100800 */
[----:B------:R-:W-:Y:S01]  /*22a60*/  IADD3 R21, P6, R21, UR10, RZ ;  /* 0x0000000a15157c10 */ /* 0x000fe2000ffde0ff */
[----:B------:R-:W-:Y:S01]  /*22a70*/  STL [R1+0xacc], R18 ;  /* 0x000acc1201007387 */ /* 0x000fe20000100800 */
[----:B------:R-:W-:Y:S01]  /*22a80*/  STL [R1+0x2e0], R5 ;  /* 0x0002e00501007387 */ /* 0x000fe20000100800 */
[----:B------:R-:W-:Y:S01]  /*22a90*/  IADD3.X R22, R22, UR5, RZ, P1, !PT ;  /* 0x0000000516167c10 */ /* 0x000fe20008ffe4ff */
[----:B------:R-:W-:Y:S01]  /*22aa0*/  STL [R1+0xac4], R6 ;  /* 0x000ac40601007387 */ /* 0x000fe20000100800 */
[----:B------:R-:W-:Y:S01]  /*22ab0*/  IADD3 R29, P1, R29, UR10, RZ ;  /* 0x0000000a1d1d7c10 */ /* 0x000fe2000ff3e0ff */
[----:B------:R-:W-:Y:S01]  /*22ac0*/  STL [R1+0x2e8], R17 ;  /* 0x0002e81101007387 */ /* 0x000fe20000100800 */
[----:B------:R-:W-:Y:S02]  /*22ad0*/  STL [R1+0xabc], R21 ;  /* 0x000abc1501007387 */ /* 0x000fe40000100800 */
[----:B0-----:R-:W2:Y:S02]  /*22ae0*/  LDL.LU R24, [R1+0xa9c] ;  /* 0x000a9c0001187983 */ /* 0x001ea40000300800 */
[----:B------:R-:W-:Y:S01]  /*22af0*/  STL [R1+0x2e4], R22 ;  /* 0x0002e41601007387 */ /* 0x000fe20000100800 */
[----:B------:R-:W3:Y:S01]  /*22b00*/  LDL.LU R20, [R1+0xac0] ;  /* 0x000ac00001147983 */ /* 0x000ee20000300800 */
[----:B------:R0:W-:Y:S01]  /*22b10*/  STL [R1+0xab4], R29 ;  /* 0x000ab41d01007387 */ /* 0x0001e20000100800 */
[----:B------:R-:W-:Y:S01]  /*22b20*/  IADD3.X R23, R23, UR5, RZ, P3, !PT ;  /* 0x0000000517177c10 */ /* 0x000fe20009ffe4ff */
[----:B------:R-:W-:Y:S01]  /*22b30*/  IADD3 R28, P3, R28, UR10, RZ ;  /* 0x0000000a1c1c7c10 */ /* 0x000fe2000ff7e0ff */
[----:B0-----:R-:W4:Y:S01]  /*22b40*/  LDL.LU R29, [R1+0xa94] ;  /* 0x000a9400011d7983 */ /* 0x001f220000300800 */
[----:B------:R0:W-:Y:S03]  /*22b50*/  STL [R1+0x2dc], R3 ;  /* 0x0002dc0301007387 */ /* 0x0001e60000100800 */
[----:B0-----:R-:W4:Y:S01]  /*22b60*/  LDL.LU R3, [R1+0xab8] ;  /* 0x000ab80001037983 */ /* 0x001f220000300800 */
[----:B------:R0:W-:Y:S01]  /*22b70*/  STL [R1+0xaac], R2 ;  /* 0x000aac0201007387 */ /* 0x0001e20000100800 */
[----:B------:R-:W-:-:S02]  /*22b80*/  IADD3.X R16, R16, UR5, RZ, P4, !PT ;  /* 0x0000000510107c10 */ /* 0x000fc4000a7fe4ff */
[----:B0-----:R-:W4:Y:S01]  /*22b90*/  LDL.LU R2, [R1+0xa8c] ;  /* 0x000a8c0001027983 */ /* 0x001f220000300800 */
[----:B------:R-:W4:Y:S02]  /*22ba0*/  LDL.LU R25, [R1+0xab0] ;  /* 0x000ab00001197983 */ /* 0x000f240000300800 */
[----:B------:R-:W4:Y:S02]  /*22bb0*/  LDL.LU R26, [R1+0xa84] ;  /* 0x000a8400011a7983 */ /* 0x000f240000300800 */
[----:B------:R-:W-:Y:S01]  /*22bc0*/  STL [R1+0xad0], R23 ;  /* 0x000ad01701007387 */ /* 0x000fe20000100800 */
[----:B------:R-:W4:Y:S01]  /*22bd0*/  LDL.LU R27, [R1+0xaa8] ;  /* 0x000aa800011b7983 */ /* 0x000f220000300800 */
[----:B------:R0:W-:Y:S02]  /*22be0*/  STL [R1+0xaa4], R28 ;  /* 0x000aa41c01007387 */ /* 0x0001e40000100800 */
[----:B------:R-:W4:Y:S02]  /*22bf0*/  LDL.LU R12, [R1+0xa7c] ;  /* 0x000a7c00010c7983 */ /* 0x000f240000300800 */
[----:B------:R-:W4:Y:S01]  /*22c00*/  LDL.LU R13, [R1+0xaa0] ;  /* 0x000aa000010d7983 */ /* 0x000f220000300800 */
[----:B0-----:R-:W4:Y:S01]  /*22c10*/  LDL.LU R28, [R1+0xa74] ;  /* 0x000a7400011c7983 */ /* 0x001f220000300800 */
[----:B------:R-:W4:Y:S02]  /*22c20*/  LDL.LU R14, [R1+0xa98] ;  /* 0x000a9800010e7983 */ /* 0x000f240000300800 */
[----:B------:R-:W4:Y:S02]  /*22c30*/  LDL.LU R15, [R1+0xa6c] ;  /* 0x000a6c00010f7983 */ /* 0x000f240000300800 */
[----:B------:R-:W4:Y:S01]  /*22c40*/  LDL.LU R7, [R1+0xa90] ;  /* 0x000a900001077983 */ /* 0x000f220000300800 */
[----:B------:R0:W-:Y:S01]  /*22c50*/  STL [R1+0xac8], R16 ;  /* 0x000ac81001007387 */ /* 0x0001e20000100800 */
        /* <DEDUP_REMOVED lines=12> */
[----:B0-----:R-:W4:Y:S01]  /*22d20*/  LDL.LU R16, [R1+0xa34] ;  /* 0x000a340001107983 */ /* 0x001f220000300800 */
[----:B--2---:R-:W-:-:S02]  /*22d30*/  IADD3 R24, P4, R24, UR10, RZ ;  /* 0x0000000a18187c10 */ /* 0x004fc4000ff9e0ff */
[----:B---3--:R-:W-:Y:S02]  /*22d40*/  IADD3.X R20, R20, UR5, RZ, P5, !PT ;  /* 0x0000000514147c10 */ /* 0x008fe4000affe4ff */
[----:B----4-:R-:W-:-:S05]  /*22d50*/  IADD3 R29, P5, R29, UR10, RZ ;  /* 0x0000000a1d1d7c10 */ /* 0x010fca000ffbe0ff */
[----:B------:R0:W-:Y:S01]  /*22d60*/  STL [R1+0xa94], R29 ;  /* 0x000a941d01007387 */ /* 0x0001e20000100800 */
[----:B------:R-:W-:Y:S01]  /*22d70*/  STL [R1+0xa9c], R24 ;  /* 0x000a9c1801007387 */ /* 0x000fe20000100800 */
[----:B------:R-:W-:Y:S02]  /*22d80*/  IADD3.X R3, R3, UR5, RZ, P6, !PT ;  /* 0x0000000503037c10 */ /* 0x000fe4000b7fe4ff */
[----:B0-----:R-:W2:Y:S01]  /*22d90*/  LDL.LU R29, [R1+0xa58] ;  /* 0x000a5800011d7983 */ /* 0x001ea20000300800 */
[----:B------:R-:W-:Y:S02]  /*22da0*/  STL [R1+0xac0], R20 ;  /* 0x000ac01401007387 */ /* 0x000fe40000100800 */
[----:B------:R0:W-:Y:S01]  /*22db0*/  STL [R1+0xab8], R3 ;  /* 0x000ab80301007387 */ /* 0x0001e20000100800 */
[----:B------:R-:W-:Y:S02]  /*22dc0*/  IADD3 R2, P6, R2, UR10, RZ ;  /* 0x0000000a02027c10 */ /* 0x000fe4000ffde0ff */
[----:B------:R-:W-:Y:S01]  /*22dd0*/  IADD3.X R25, R25, UR5, RZ, P1, !PT ;  /* 0x0000000519197c10 */ /* 0x000fe20008ffe4ff */
[----:B------:R-:W-:Y:S01]  /*22de0*/  IADD3 R26, P1, R26, UR10, RZ ;  /* 0x0000000a1a1a7c10 */ /* 0x000fe2000ff3e0ff */
[----:B------:R-:W-:Y:S01]  /*22df0*/  IADD3.X R27, R27, UR5, RZ, P2, !PT ;  /* 0x000000051b1b7c10 */ /* 0x000fe200097fe4ff */
[----:B0-----:R-:W3:Y:S01]  /*22e00*/  LDL.LU R3, [R1+0xa2c] ;  /* 0x000a2c0001037983 */ /* 0x001ee20000300800 */
[----:B------:R0:W-:Y:S01]  /*22e10*/  STL [R1+0xa8c], R2 ;  /* 0x000a8c0201007387 */ /* 0x0001e20000100800 */
[----:B------:R-:W-:-:S02]  /*22e20*/  IADD3.X R13, R13, UR5, RZ, P3, !PT ;  /* 0x000000050d0d7c10 */ /* 0x000fc40009ffe4ff */
[----:B------:R-:W-:Y:S02]  /*22e30*/  IADD3 R12, P2, R12, UR10, RZ ;  /* 0x0000000a0c0c7c10 */ /* 0x000fe4000ff5e0ff */
[----:B------:R-:W-:Y:S01]  /*22e40*/  IADD3 R28, P3, R28, UR10, RZ ;  /* 0x0000000a1c1c7c10 */ /* 0x000fe2000ff7e0ff */
[----:B0-----:R-:W2:Y:S01]  /*22e50*/  LDL.LU R2, [R1+0xa50] ;  /* 0x000a500001027983 */ /* 0x001ea20000300800 */
[----:B------:R-:W-:Y:S02]  /*22e60*/  STL [R1+0xab0], R25 ;  /* 0x000ab01901007387 */ /* 0x000fe40000100800 */
[----:B------:R-:W-:Y:S02]  /*22e70*/  STL [R1+0xa84], R26 ;  /* 0x000a841a01007387 */ /* 0x000fe40000100800 */
[----:B------:R-:W-:Y:S01]  /*22e80*/  STL [R1+0xaa8], R27 ;  /* 0x000aa81b01007387 */ /* 0x000fe20000100800 */
[----:B------:R-:W-:Y:S01]  /*22e90*/  IADD3.X R14, R14, UR5, RZ, P4, !PT ;  /* 0x000000050e0e7c10 */ /* 0x000fe2000a7fe4ff */
[----:B------:R0:W-:Y:S01]  /*22ea0*/  STL [R1+0xa74], R28 ;  /* 0x000a741c01007387 */ /* 0x0001e20000100800 */
[----:B------:R-:W-:Y:S01]  /*22eb0*/  IADD3 R15, P4, R15, UR10, RZ ;  /* 0x0000000a0f0f7c10 */ /* 0x000fe2000ff9e0ff */
[----:B------:R-:W-:Y:S01]  /*22ec0*/  STL [R1+0xa7c], R12 ;  /* 0x000a7c0c01007387 */ /* 0x000fe20000100800 */
[----:B------:R-:W-:Y:S01]  /*22ed0*/  IADD3.X R7, R7, UR5, RZ, P5, !PT ;  /* 0x0000000507077c10 */ /* 0x000fe2000affe4ff */
[----:B------:R-:W-:Y:S01]  /*22ee0*/  IADD3 R11, P5, R11, UR10, RZ ;  /* 0x0000000a0b0b7c10 */ /* 0x000fe2000ffbe0ff */
[----:B------:R-:W-:Y:S01]  /*22ef0*/  IADD3.X R19, R19, UR5, RZ, P6, !PT ;  /* 0x0000000513137c10 */ /* 0x000fe2000b7fe4ff */
[----:B------:R-:W-:Y:S01]  /*22f00*/  IADD3 R8, P6, R8, UR10, RZ ;  /* 0x0000000a08087c10 */ /* 0x000fe2000ffde0ff */
[----:B------:R-:W-:Y:S01]  /*22f10*/  IADD3.X R9, R9, UR5, RZ, P1, !PT ;  /* 0x0000000509097c10 */ /* 0x000fe20008ffe4ff */
[----:B0-----:R-:W2:Y:S01]  /*22f20*/  LDL.LU R28, [R1+0xa24] ;  /* 0x000a2400011c7983 */ /* 0x001ea20000300800 */
[----:B------:R-:W-:Y:S02]  /*22f30*/  STL [R1+0xaa0], R13 ;  /* 0x000aa00d01007387 */ /* 0x000fe40000100800 */
[----:B------:R-:W-:Y:S02]  /*22f40*/  STL [R1+0xa98], R14 ;  /* 0x000a980e01007387 */ /* 0x000fe40000100800 */
[----:B------:R-:W-:Y:S01]  /*22f50*/  STL [R1+0xa6c], R15 ;  /* 0x000a6c0f01007387 */ /* 0x000fe20000100800 */
[----:B------:R-:W-:Y:S01]  /*22f60*/  STL [R1+0xa90], R7 ;  /* 0x000a900701007387 */ /* 0x000fe20000100800 */
[----:B------:R-:W-:Y:S01]  /*22f70*/  IADD3 R10, P1, R10, UR10, RZ ;  /* 0x0000000a0a0a7c10 */ /* 0x000fe2000ff3e0ff */
[----:B------:R-:W-:Y:S01]  /*22f80*/  STL [R1+0xa64], R11 ;  /* 0x000a640b01007387 */ /* 0x000fe20000100800 */
[----:B------:R-:W-:Y:S01]  /*22f90*/  IADD3.X R18, R18, UR5, RZ, P2, !PT ;  /* 0x0000000512127c10 */ /* 0x000fe200097fe4ff */
[----:B------:R-:W-:Y:S01]  /*22fa0*/  STL [R1+0xa88], R19 ;  /* 0x000a881301007387 */ /* 0x000fe20000100800 */
[----:B------:R-:W-:Y:S01]  /*22fb0*/  IADD3 R5, P2, R5, UR10, RZ ;  /* 0x0000000a05057c10 */ /* 0x000fe2000ff5e0ff */
[----:B------:R0:W-:Y:S01]  /*22fc0*/  STL [R1+0xa5c], R8 ;  /* 0x000a5c0801007387 */ /* 0x0001e20000100800 */
[----:B------:R-:W-:Y:S01]  /*22fd0*/  IADD3.X R6, R6, UR5, RZ, P3, !PT ;  /* 0x0000000506067c10 */ /* 0x000fe20009ffe4ff */
[----:B------:R1:W-:Y:S01]  /*22fe0*/  STL [R1+0xa80], R9 ;  /* 0x000a800901007387 */ /* 0x0003e20000100800 */
[----:B------:R-:W-:Y:S01]  /*22ff0*/  IADD3 R17, P3, R17, UR10, RZ ;  /* 0x0000000a11117c10 */ /* 0x000fe2000ff7e0ff */
[----:B------:R0:W-:Y:S01]  /*23000*/  STL [R1+0xa54], R10 ;  /* 0x000a540a01007387 */ /* 0x0001e20000100800 */
[----:B------:R-:W-:Y:S01]  /*23010*/  IADD3.X R21, R21, UR5, RZ, P4, !PT ;  /* 0x0000000515157c10 */ /* 0x000fe2000a7fe4ff */
[----:B------:R0:W-:Y:S01]  /*23020*/  STL [R1+0xa78], R18 ;  /* 0x000a781201007387 */ /* 0x0001e20000100800 */
[----:B------:R0:W-:Y:S01]  /*23030*/  STL [R1+0xa4c], R5 ;  /* 0x000a4c0501007387 */ /* 0x0001e20000100800 */
[----:B------:R-:W-:Y:S01]  /*23040*/  IADD3 R22, P4, R22, UR10, RZ ;  /* 0x0000000a16167c10 */ /* 0x000fe2000ff9e0ff */
[----:B------:R1:W-:Y:S01]  /*23050*/  STL [R1+0xa70], R6 ;  /* 0x000a700601007387 */ /* 0x0003e20000100800 */
[----:B------:R-:W-:Y:S01]  /*23060*/  IADD3.X R23, R23, UR5, RZ, P5, !PT ;  /* 0x0000000517177c10 */ /* 0x000fe2000affe4ff */
[----:B------:R1:W-:Y:S01]  /*23070*/  STL [R1+0xa44], R17 ;  /* 0x000a441101007387 */ /* 0x0003e20000100800 */
[----:B------:R1:W-:Y:S01]  /*23080*/  STL [R1+0xa68], R21 ;  /* 0x000a681501007387 */ /* 0x0003e20000100800 */
[----:B------:R-:W-:Y:S01]  /*23090*/  IADD3 R16, P5, R16, UR10, RZ ;  /* 0x0000000a10107c10 */ /* 0x000fe2000ffbe0ff */
[----:B------:R-:W2:Y:S01]  /*230a0*/  LDL.LU R24, [R1+0xa48] ;  /* 0x000a480001187983 */ /* 0x000ea20000300800 */
[----:B------:R1:W-:Y:S01]  /*230b0*/  STL [R1+0xa3c], R22 ;  /* 0x000a3c1601007387 */ /* 0x0003e20000100800 */
[----:B------:R-:W2:Y:S02]  /*230c0*/  LDL.LU R20, [R1+0xa1c] ;  /* 0x000a1c0001147983 */ /* 0x000ea40000300800 */
[----:B------:R1:W-:Y:S02]  /*230d0*/  STL [R1+0xa60], R23 ;  /* 0x000a601701007387 */ /* 0x0003e40000100800 */
[----:B0-----:R-:W2:Y:S01]  /*230e0*/  LDL.LU R8, [R1+0xa40] ;  /* 0x000a400001087983 */ /* 0x001ea20000300800 */
[----:B------:R0:W-:Y:S01]  /*230f0*/  STL [R1+0xa34], R16 ;  /* 0x000a341001007387 */ /* 0x0001e20000100800 */
[----:B------:R-:W2:Y:S02]  /*23100*/  LDL.LU R25, [R1+0xa14] ;  /* 0x000a140001197983 */ /* 0x000ea40000300800 */
[----:B------:R-:W2:Y:S02]  /*23110*/  LDL.LU R26, [R1+0xa38] ;  /* 0x000a3800011a7983 */ /* 0x000ea40000300800 */
[----:B--2---:R-:W-:-:S05]  /*23120*/  IADD3.X R29, R29, UR5, RZ, P6, !PT ;  /* 0x000000051d1d7c10 */ /* 0x004fca000b7fe4ff */
[----:B------:R2:W-:Y:S01]  /*23130*/  STL [R1+0xa58], R29 ;  /* 0x000a581d01007387 */ /* 0x0005e20000100800 */
[----:B------:R-:W4:Y:S02]  /*23140*/  LDL.LU R27, [R1+0xa30] ;  /* 0x000a3000011b7983 */ /* 0x000f240000300800 */
[----:B------:R-:W4:Y:S01]  /*23150*/  LDL.LU R12, [R1+0xa04] ;  /* 0x000a0400010c7983 */ /* 0x000f220000300800 */
[----:B---3--:R-:W-:-:S05]  /*23160*/  IADD3 R3, P6, R3, UR10, RZ ;  /* 0x0000000a03037c10 */ /* 0x008fca000ffde0ff */
[----:B------:R3:W-:Y:S01]  /*23170*/  STL [R1+0xa2c], R3 ;  /* 0x000a2c0301007387 */ /* 0x0007e20000100800 */
[----:B------:R-:W4:Y:S01]  /*23180*/  LDL.LU R13, [R1+0xa28] ;  /* 0x000a2800010d7983 */ /* 0x000f220000300800 */
[----:B--2---:R-:W-:-:S05]  /*23190*/  IADD3.X R2, R2, UR5, RZ, P1, !PT ;  /* 0x0000000502027c10 */ /* 0x004fca0008ffe4ff */
[----:B------:R2:W-:Y:S01]  /*231a0*/  STL [R1+0xa50], R2 ;  /* 0x000a500201007387 */ /* 0x0005e20000100800 */
[----:B------:R-:W4:Y:S02]  /*231b0*/  LDL.LU R14, [R1+0x9fc] ;  /* 0x0009fc00010e7983 */ /* 0x000f240000300800 */
[----:B------:R-:W4:Y:S02]  /*231c0*/  LDL.LU R15, [R1+0xa20] ;  /* 0x000a2000010f7983 */ /* 0x000f240000300800 */
[----:B------:R-:W4:Y:S01]  /*231d0*/  LDL.LU R7, [R1+0x9f4] ;  /* 0x0009f40001077983 */ /* 0x000f220000300800 */
[----:B------:R-:W4:Y:S01]  /*231e0*/  LDL.LU R11, [R1+0x9ec] ;  /* 0x0009ec00010b7983 */ /* 0x000f220000300800 */
[----:B------:R-:W4:Y:S02]  /*231f0*/  LDL.LU R19, [R1+0xa10] ;  /* 0x000a100001137983 */ /* 0x000f240000300800 */
[----:B-1----:R-:W4:Y:S01]  /*23200*/  LDL.LU R9, [R1+0x9e4] ;  /* 0x0009e40001097983 */ /* 0x002f220000300800 */
[----:B------:R-:W-:-:S05]  /*23210*/  IADD3 R28, P1, R28, UR10, RZ ;  /* 0x0000000a1c1c7c10 */ /* 0x000fca000ff3e0ff */
        /* <DEDUP_REMOVED lines=9> */
[----:B0-----:R-:W4:Y:S02]  /*232b0*/  LDL.LU R16, [R1+0x9e8] ;  /* 0x0009e80001107983 */ /* 0x001f240000300800 */
[----:B------:R-:W4:Y:S02]  /*232c0*/  LDL.LU R29, [R1+0x9bc] ;  /* 0x0009bc00011d7983 */ /* 0x000f240000300800 */
[----:B---3--:R-:W3:Y:S01]  /*232d0*/  LDL.LU R3, [R1+0x9e0] ;  /* 0x0009e00001037983 */ /* 0x008ee20000300800 */
[----:B--2---:R-:W2:Y:S01]  /*232e0*/  LDL.LU R2, [R1+0x9b4] ;  /* 0x0009b40001027983 */ /* 0x004ea20000300800 */
[----:B-1----:R-:W2:Y:S01]  /*232f0*/  LDL.LU R28, [R1+0x9d8] ;  /* 0x0009d800011c7983 */ /* 0x002ea20000300800 */
[----:B------:R-:W-:-:S02]  /*23300*/  IADD3.X R24, R24, UR5, RZ, P2, !PT ;  /* 0x0000000518187c10 */ /* 0x000fc400097fe4ff */
[----:B------:R-:W-:Y:S02]  /*23310*/  IADD3 R20, P2, R20, UR10, RZ ;  /* 0x0000000a14147c10 */ /* 0x000fe4000ff5e0ff */
[----:B------:R-:W-:Y:S02]  /*23320*/  IADD3.X R8, R8, UR5, RZ, P3, !PT ;  /* 0x0000000508087c10 */ /* 0x000fe40009ffe4ff */
[----:B------:R-:W-:Y:S01]  /*23330*/  IADD3.X R26, R26, UR5, RZ, P4, !PT ;  /* 0x000000051a1a7c10 */ /* 0x000fe2000a7fe4ff */
[----:B------:R-:W-:Y:S01]  /*23340*/  IADD3 R0, P4, R0, UR10, RZ ;  /* 0x0000000a00007c10 */ /* 0x000fe2000ff9e0ff */
[----:B------:R-:W-:Y:S01]  /*23350*/  IADD3 R25, P3, R25, UR10, RZ ;  /* 0x0000000a19197c10 */ /* 0x000fe2000ff7e0ff */
[----:B------:R-:W-:Y:S01]  /*23360*/  STL [R1+0xa40], R8 ;  /* 0x000a400801007387 */ /* 0x000fe20000100800 */
[----:B------:R-:W-:Y:S02]  /*23370*/  STL [R1+0xa48], R24 ;  /* 0x000a481801007387 */ /* 0x000fe40000100800 */
[----:B------:R-:W-:Y:S02]  /*23380*/  STL [R1+0xa1c], R20 ;  /* 0x000a1c1401007387 */ /* 0x000fe40000100800 */
[----:B------:R0:W-:Y:S01]  /*23390*/  STL [R1+0xa0c], R0 ;  /* 0x000a0c0001007387 */ /* 0x0001e20000100800 */
[----:B------:R-:W-:Y:S04]  /*233a0*/  STL [R1+0xa14], R25 ;  /* 0x000a141901007387 */ /* 0x000fe80000100800 */
[----:B0-----:R-:W2:Y:S01]  /*233b0*/  LDL.LU R0, [R1+0xd64] ;  /* 0x000d640001007983 */ /* 0x001ea20000300800 */
[----:B------:R-:W-:-:S04]  /*233c0*/  IMAD.MOV.U32 R8, RZ, RZ, c[0x0][0x18c] ;  /* 0x00006300ff087624 */ /* 0x000fc800078e00ff */
[----:B------:R-:W-:-:S04]  /*233d0*/  IMAD.SHL.U32 R8, R8, 0x80, RZ ;  /* 0x0000008008087824 */ /* 0x000fc800078e00ff */
[----:B------:R-:W-:Y:S01]  /*233e0*/  IMAD.SHL.U32 R8, R8, 0x2, RZ ;  /* 0x0000000208087824 */ /* 0x000fe200078e00ff */
[----:B------:R-:W-:Y:S01]  /*233f0*/  STL [R1+0xa38], R26 ;  /* 0x000a381a01007387 */ /* 0x000fe20000100800 */
[----:B----4-:R-:W-:Y:S01]  /*23400*/  IADD3.X R27, R27, UR5, RZ, P5, !PT ;  /* 0x000000051b1b7c10 */ /* 0x010fe2000affe4ff */
[----:B------:R-:W-:-:S04]  /*23410*/  IADD3 R12, P5, R12, UR10, RZ ;  /* 0x0000000a0c0c7c10 */ /* 0x000fc8000ffbe0ff */
[----:B------:R-:W-:Y:S01]  /*23420*/  STL [R1+0xa30], R27 ;  /* 0x000a301b01007387 */ /* 0x000fe20000100800 */
[----:B------:R-:W-:Y:S01]  /*23430*/  STL [R1+0xa04], R12 ;  /* 0x000a040c01007387 */ /* 0x000fe20000100800 */
[----:B------:R-:W-:-:S05]  /*23440*/  IADD3.X R13, R13, UR5, RZ, P6, !PT ;  /* 0x000000050d0d7c10 */ /* 0x000fca000b7fe4ff */
[----:B------:R-:W-:Y:S01]  /*23450*/  STL [R1+0xa28], R13 ;  /* 0x000a280d01007387 */ /* 0x000fe20000100800 */
[----:B------:R-:W-:Y:S02]  /*23460*/  IADD3 R14, P6, R14, R8, RZ ;  /* 0x000000080e0e7210 */ /* 0x000fe40007fde0ff */
[----:B------:R-:W-:-:S03]  /*23470*/  IADD3.X R15, R15, UR5, RZ, P1, !PT ;  /* 0x000000050f0f7c10 */ /* 0x000fc60008ffe4ff */
[----:B------:R-:W-:Y:S01]  /*23480*/  STL [R1+0x9fc], R14 ;  /* 0x0009fc0e01007387 */ /* 0x000fe20000100800 */
[----:B--2---:R-:W-:-:S05]  /*23490*/  IADD3.X R0, R0, UR5, RZ, P2, !PT ;  /* 0x0000000500007c10 */ /* 0x004fca00097fe4ff */
[----:B------:R0:W-:Y:S01]  /*234a0*/  STL [R1+0xa18], R0 ;  /* 0x000a180001007387 */ /* 0x0001e20000100800 */
[----:B------:R-:W-:Y:S03]  /*234b0*/  STL [R1+0xa20], R15 ;  /* 0x000a200f01007387 */ /* 0x000fe60000100800 */
[----:B0-----:R-:W2:Y:S01]  /*234c0*/  LDL.LU R0, [R1+0xd60] ;  /* 0x000d600001007983 */ /* 0x001ea20000300800 */
[-C--:B------:R-:W-:Y:S02]  /*234d0*/  IADD3 R7, P1, R7, R8.reuse, RZ ;  /* 0x0000000807077210 */ /* 0x080fe40007f3e0ff */
[-C--:B------:R-:W-:Y:S02]  /*234e0*/  IADD3 R11, P2, R11, R8.reuse, RZ ;  /* 0x000000080b0b7210 */ /* 0x080fe40007f5e0ff */
[----:B------:R-:W-:Y:S01]  /*234f0*/  IADD3.X R19, R19, UR5, RZ, P3, !PT ;  /* 0x0000000513137c10 */ /* 0x000fe20009ffe4ff */
[-C--:B------:R-:W-:Y:S01]  /*23500*/  IADD3 R9, P3, R9, R8.reuse, RZ ;  /* 0x0000000809097210 */ /* 0x080fe20007f7e0ff */
[----:B------:R-:W-:Y:S01]  /*23510*/  IADD3.X R10, R10, UR5, RZ, P4, !PT ;  /* 0x000000050a0a7c10 */ /* 0x000fe2000a7fe4ff */
[----:B------:R-:W-:Y:S01]  /*23520*/  STL [R1+0x9f4], R7 ;  /* 0x0009f40701007387 */ /* 0x000fe20000100800 */
[-C--:B------:R-:W-:Y:S01]  /*23530*/  IADD3 R18, P4, R18, R8.reuse, RZ ;  /* 0x0000000812127210 */ /* 0x080fe20007f9e0ff */
[----:B------:R-:W-:Y:S01]  /*23540*/  STL [R1+0x9ec], R11 ;  /* 0x0009ec0b01007387 */ /* 0x000fe20000100800 */
[----:B------:R-:W-:Y:S01]  /*23550*/  IADD3.X R5, R5, UR5, RZ, P5, !PT ;  /* 0x0000000505057c10 */ /* 0x000fe2000affe4ff */
[----:B------:R-:W-:Y:S01]  /*23560*/  STL [R1+0xa10], R19 ;  /* 0x000a101301007387 */ /* 0x000fe20000100800 */
[-C--:B------:R-:W-:Y:S01]  /*23570*/  IADD3 R6, P5, R6, R8.reuse, RZ ;  /* 0x0000000806067210 */ /* 0x080fe20007fbe0ff */
[----:B------:R-:W-:Y:S02]  /*23580*/  STL [R1+0x9e4], R9 ;  /* 0x0009e40901007387 */ /* 0x000fe40000100800 */
[----:B------:R-:W-:Y:S01]  /*23590*/  STL [R1+0xa08], R10 ;  /* 0x000a080a01007387 */ /* 0x000fe20000100800 */
[----:B------:R-:W-:Y:S01]  /*235a0*/  STL [R1+0x9dc], R18 ;  /* 0x0009dc1201007387 */ /* 0x000fe20000100800 */
[----:B------:R-:W-:Y:S02]  /*235b0*/  STL [R1+0xa00], R5 ;  /* 0x000a000501007387 */ /* 0x000fe40000100800 */
[----:B------:R-:W-:Y:S02]  /*235c0*/  STL [R1+0x9d4], R6 ;  /* 0x0009d40601007387 */ /* 0x000fe40000100800 */
[--C-:B--2---:R-:W-:Y:S01]  /*235d0*/  IMAD.X R17, R17, 0x1, R0.reuse, P6 ;  /* 0x0000000111117824 */ /* 0x104fe200030e0600 */
[-C--:B------:R-:W-:Y:S01]  /*235e0*/  IADD3 R21, P6, R21, R8.reuse, RZ ;  /* 0x0000000815157210 */ /* 0x080fe20007fde0ff */
[--C-:B------:R-:W-:Y:S01]  /*235f0*/  IMAD.X R22, R22, 0x1, R0.reuse, P1 ;  /* 0x0000000116167824 */ /* 0x100fe200008e0600 */
[-C--:B------:R-:W-:Y:S01]  /*23600*/  IADD3 R23, P1, R23, R8.reuse, RZ ;  /* 0x0000000817177210 */ /* 0x080fe20007f3e0ff */
[--C-:B------:R-:W-:Y:S01]  /*23610*/  IMAD.X R16, R16, 0x1, R0.reuse, P2 ;  /* 0x0000000110107824 */ /* 0x100fe200010e0600 */
[----:B------:R-:W-:Y:S01]  /*23620*/  STL [R1+0x9f8], R17 ;  /* 0x0009f81101007387 */ /* 0x000fe20000100800 */
[-C--:B------:R-:W-:Y:S01]  /*23630*/  IADD3 R29, P2, R29, R8.reuse, RZ ;  /* 0x000000081d1d7210 */ /* 0x080fe20007f5e0ff */
[----:B------:R-:W-:Y:S02]  /*23640*/  STL [R1+0x9cc], R21 ;  /* 0x0009cc1501007387 */ /* 0x000fe40000100800 */
[----:B------:R-:W-:Y:S02]  /*23650*/  STL [R1+0x9f0], R22 ;  /* 0x0009f01601007387 */ /* 0x000fe40000100800 */
[--C-:B---3--:R-:W-:Y:S01]  /*23660*/  IMAD.X R3, R3, 0x1, R0.reuse, P3 ;  /* 0x0000000103037824 */ /* 0x108fe200018e0600 */
[----:B------:R-:W-:Y:S01]  /*23670*/  STL [R1+0x9c4], R23 ;  /* 0x0009c41701007387 */ /* 0x000fe20000100800 */
[----:B------:R-:W-:Y:S01]  /*23680*/  IADD3 R2, P3, R2, R8, RZ ;  /* 0x0000000802027210 */ /* 0x000fe20007f7e0ff */
[----:B------:R-:W-:Y:S02]  /*23690*/  STL [R1+0x9e8], R16 ;  /* 0x0009e81001007387 */ /* 0x000fe40000100800 */
[----:B------:R-:W-:Y:S01]  /*236a0*/  STL [R1+0x9bc], R29 ;  /* 0x0009bc1d01007387 */ /* 0x000fe20000100800 */
[----:B------:R0:W-:Y:S01]  /*236b0*/  STL [R1+0xd5c], R0 ;  /* 0x000d5c0001007387 */ /* 0x0001e20000100800 */
[----:B------:R-:W-:-:S02]  /*236c0*/  IMAD.X R28, R28, 0x1, R0, P4 ;  /* 0x000000011c1c7824 */ /* 0x000fc400020e0600 */
[----:B------:R-:W-:Y:S01]  /*236d0*/  STL [R1+0x9e0], R3 ;  /* 0x0009e00301007387 */ /* 0x000fe20000100800 */
[----:B0-----:R-:W2:Y:S01]  /*236e0*/  LDL.LU R0, [R1+0x9ac] ;  /* 0x0009ac0001007983 */ /* 0x001ea20000300800 */
[----:B------:R-:W-:Y:S02]  /*236f0*/  STL [R1+0x9b4], R2 ;  /* 0x0009b40201007387 */ /* 0x000fe40000100800 */
[----:B------:R-:W3:Y:S02]  /*23700*/  LDL.LU R4, [R1+0x99c] ;  /* 0x00099c0001047983 */ /* 0x000ee40000300800 */
[----:B------:R-:W-:Y:S01]  /*23710*/  STL [R1+0x9d8], R28 ;  /* 0x0009d81c01007387 */ /* 0x000fe20000100800 */
[----:B---3--:R0:W-:Y:S04]  /*23720*/  STL [R1+0xd50], R4 ;  /* 0x000d500401007387 */ /* 0x0081e80000100800 */
[----:B0-----:R-:W3:Y:S04]  /*23730*/  LDL.LU R4, [R1+0x9c8] ;  /* 0x0009c80001047983 */ /* 0x001ee80000300800 */
[----:B---3--:R0:W-:Y:S04]  /*23740*/  STL [R1+0xd54], R4 ;  /* 0x000d540401007387 */ /* 0x0081e80000100800 */
[----:B0-----:R-:W3:Y:S01]  /*23750*/  LDL.LU R4, [R1+0x9a4] ;  /* 0x0009a40001047983 */ /* 0x001ee20000300800 */
[----:B--2---:R-:W-:-:S03]  /*23760*/  IADD3 R0, P4, R0, R8, RZ ;  /* 0x0000000800007210 */ /* 0x004fc60007f9e0ff */
[----:B---3--:R0:W-:Y:S04]  /*23770*/  STL [R1+0xd58], R4 ;  /* 0x000d580401007387 */ /* 0x0081e80000100800 */
[----:B0-----:R-:W2:Y:S01]  /*23780*/  LDL.LU R4, [R1+0x9d0] ;  /* 0x0009d00001047983 */ /* 0x001ea20000300800 */
[----:B------:R-:W3:Y:S02]  /*23790*/  LDL.LU R24, [R1+0x9c0] ;  /* 0x0009c00001187983 */ /* 0x000ee40000300800 */
[----:B------:R-:W4:Y:S02]  /*237a0*/  LDL.LU R20, [R1+0x994] ;  /* 0x0009940001147983 */ /* 0x000f240000300800 */
        /* <DEDUP_REMOVED lines=24> */
[----:B------:R0:W-:Y:S02]  /*23930*/  STL [R1+0x9ac], R0 ;  /* 0x0009ac0001007387 */ /* 0x0001e40000100800 */
[----:B0-----:R-:W2:Y:S02]  /*23940*/  LDL.LU R0, [R1+0xd5c] ;  /* 0x000d5c0001007983 */ /* 0x001ea40000300800 */
[----:B--2---:R-:W-:-:S05]  /*23950*/  IMAD.X R4, R4, 0x1, R0, P5 ;  /* 0x0000000104047824 */ /* 0x004fca00028e0600 */
[----:B------:R0:W-:Y:S04]  /*23960*/  STL [R1+0x9d0], R4 ;  /* 0x0009d00401007387 */ /* 0x0001e80000100800 */
[----:B0-----:R-:W2:Y:S02]  /*23970*/  LDL.LU R4, [R1+0xd58] ;  /* 0x000d580001047983 */ /* 0x001ea40000300800 */
[----:B--2---:R-:W-:-:S05]  /*23980*/  IADD3 R4, P5, R4, R8, RZ ;  /* 0x0000000804047210 */ /* 0x004fca0007fbe0ff */
[----:B------:R0:W-:Y:S04]  /*23990*/  STL [R1+0x9a4], R4 ;  /* 0x0009a40401007387 */ /* 0x0001e80000100800 */
[----:B0-----:R-:W2:Y:S02]  /*239a0*/  LDL.LU R4, [R1+0xd54] ;  /* 0x000d540001047983 */ /* 0x001ea40000300800 */
[----:B--2---:R-:W-:-:S05]  /*239b0*/  IMAD.X R4, R4, 0x1, R0, P6 ;  /* 0x0000000104047824 */ /* 0x004fca00030e0600 */
[----:B------:R0:W-:Y:S04]  /*239c0*/  STL [R1+0x9c8], R4 ;  /* 0x0009c80401007387 */ /* 0x0001e80000100800 */
[----:B0-----:R-:W2:Y:S01]  /*239d0*/  LDL.LU R4, [R1+0xd50] ;  /* 0x000d500001047983 */ /* 0x001ea20000300800 */
[--C-:B---3--:R-:W-:Y:S01]  /*239e0*/  IMAD.X R24, R24, 0x1, R0.reuse, P1 ;  /* 0x0000000118187824 */ /* 0x108fe200008e0600 */
[-C--:B----4-:R-:W-:Y:S01]  /*239f0*/  IADD3 R20, P1, R20, R8.reuse, RZ ;  /* 0x0000000814147210 */ /* 0x090fe20007f3e0ff */
[--C-:B------:R-:W-:Y:S01]  /*23a00*/  IMAD.X R25, R25, 0x1, R0.reuse, P2 ;  /* 0x0000000119197824 */ /* 0x100fe200010e0600 */
[-C--:B------:R-:W-:Y:S01]  /*23a10*/  IADD3 R26, P2, R26, R8.reuse, RZ ;  /* 0x000000081a1a7210 */ /* 0x080fe20007f5e0ff */
        /* <DEDUP_REMOVED lines=16> */
[----:B------:R-:W-:Y:S01]  /*23b20*/  IMAD.X R2, R2, 0x1, R0, P1 ;  /* 0x0000000102027824 */ /* 0x000fe200008e0600 */
[----:B------:R-:W-:-:S02]  /*23b30*/  IADD3 R28, P1, R28, R8, RZ ;  /* 0x000000081c1c7210 */ /* 0x000fc40007f3e0ff */
[----:B--2---:R-:W-:-:S05]  /*23b40*/  IADD3 R4, P6, R4, R8, RZ ;  /* 0x0000000804047210 */ /* 0x004fca0007fde0ff */
[----:B------:R-:W-:Y:S01]  /*23b50*/  STL [R1+0x99c], R4 ;  /* 0x00099c0401007387 */ /* 0x000fe20000100800 */
[----:B------:R-:W-:Y:S02]  /*23b60*/  STL [R1+0x9c0], R24 ;  /* 0x0009c01801007387 */ /* 0x000fe40000100800 */
[----:B------:R-:W-:Y:S02]  /*23b70*/  STL [R1+0x994], R20 ;  /* 0x0009941401007387 */ /* 0x000fe40000100800 */
[----:B------:R-:W-:Y:S01]  /*23b80*/  STL [R1+0x9b8], R25 ;  /* 0x0009b81901007387 */ /* 0x000fe20000100800 */
[----:B------:R-:W-:Y:S01]  /*23b90*/  STL [R1+0x98c], R26 ;  /* 0x00098c1a01007387 */ /* 0x000fe20000100800 */
[----:B------:R-:W-:Y:S02]  /*23ba0*/  STL [R1+0x9b0], R27 ;  /* 0x0009b01b01007387 */ /* 0x000fe40000100800 */
[----:B------:R-:W-:Y:S02]  /*23bb0*/  STL [R1+0x984], R12 ;  /* 0x0009840c01007387 */ /* 0x000fe40000100800 */
[--C-:B------:R-:W-:Y:S01]  /*23bc0*/  IMAD.X R11, R11, 0x1, R0.reuse, P6 ;  /* 0x000000010b0b7824 */ /* 0x100fe200030e0600 */
[----:B------:R-:W-:Y:S01]  /*23bd0*/  STL [R1+0x9a8], R13 ;  /* 0x0009a80d01007387 */ /* 0x000fe20000100800 */
[----:B------:R-:W-:Y:S01]  /*23be0*/  IADD3 R19, P6, R19, R8, RZ ;  /* 0x0000000813137210 */ /* 0x000fe20007fde0ff */
[----:B------:R-:W-:Y:S02]  /*23bf0*/  STL [R1+0x97c], R14 ;  /* 0x00097c0e01007387 */ /* 0x000fe40000100800 */
[----:B------:R-:W-:Y:S01]  /*23c00*/  STL [R1+0x9a0], R15 ;  /* 0x0009a00f01007387 */ /* 0x000fe20000100800 */
[----:B------:R-:W-:Y:S01]  /*23c10*/  STL [R1+0x974], R7 ;  /* 0x0009740701007387 */ /* 0x000fe20000100800 */
[----:B------:R-:W-:Y:S02]  /*23c20*/  STL [R1+0x998], R11 ;  /* 0x0009980b01007387 */ /* 0x000fe40000100800 */
[----:B------:R-:W-:Y:S02]  /*23c30*/  STL [R1+0x96c], R19 ;  /* 0x00096c1301007387 */ /* 0x000fe40000100800 */
[----:B------:R-:W-:Y:S01]  /*23c40*/  STL [R1+0x990], R9 ;  /* 0x0009900901007387 */ /* 0x000fe20000100800 */
[----:B------:R-:W-:Y:S01]  /*23c50*/  STL [R1+0x964], R10 ;  /* 0x0009640a01007387 */ /* 0x000fe20000100800 */
[----:B------:R-:W-:Y:S02]  /*23c60*/  STL [R1+0x988], R18 ;  /* 0x0009881201007387 */ /* 0x000fe40000100800 */
[----:B------:R-:W-:Y:S02]  /*23c70*/  STL [R1+0x95c], R5 ;  /* 0x00095c0501007387 */ /* 0x000fe40000100800 */
[----:B------:R-:W-:Y:S01]  /*23c80*/  STL [R1+0x980], R6 ;  /* 0x0009800601007387 */ /* 0x000fe20000100800 */
[----:B------:R-:W-:Y:S01]  /*23c90*/  STL [R1+0x954], R17 ;  /* 0x0009541101007387 */ /* 0x000fe20000100800 */
[----:B------:R-:W-:-:S02]  /*23ca0*/  IMAD.X R29, R29, 0x1, R0, P6 ;  /* 0x000000011d1d7824 */ /* 0x000fc400030e0600 */
[----:B------:R-:W-:Y:S02]  /*23cb0*/  STL [R1+0x978], R21 ;  /* 0x0009781501007387 */ /* 0x000fe40000100800 */
[----:B------:R-:W-:Y:S01]  /*23cc0*/  STL [R1+0x94c], R22 ;  /* 0x00094c1601007387 */ /* 0x000fe20000100800 */
[----:B------:R-:W-:Y:S01]  /*23cd0*/  IADD3 R3, P6, R3, R8, RZ ;  /* 0x0000000803037210 */ /* 0x000fe20007fde0ff */
[----:B------:R-:W-:Y:S01]  /*23ce0*/  STL [R1+0x970], R23 ;  /* 0x0009701701007387 */ /* 0x000fe20000100800 */
[----:B------:R-:W-:Y:S02]  /*23cf0*/  STL [R1+0x944], R16 ;  /* 0x0009441001007387 */ /* 0x000fe40000100800 */
[----:B------:R-:W-:Y:S02]  /*23d00*/  STL [R1+0x968], R29 ;  /* 0x0009681d01007387 */ /* 0x000fe40000100800 */
[----:B------:R0:W-:Y:S01]  /*23d10*/  STL [R1+0xd4c], R8 ;  /* 0x000d4c0801007387 */ /* 0x0001e20000100800 */
[----:B------:R-:W-:Y:S04]  /*23d20*/  STL [R1+0x93c], R3 ;  /* 0x00093c0301007387 */ /* 0x000fe80000100800 */
        /* <DEDUP_REMOVED lines=8> */
[----:B--2---:R-:W-:-:S03]  /*23db0*/  IMAD.X R8, R8, 0x1, R0, P2 ;  /* 0x0000000108087824 */ /* 0x004fc600010e0600 */
        /* <DEDUP_REMOVED lines=30> */
[----:B--2---:R-:W-:-:S05]  /*23fa0*/  IADD3 R4, P2, R4, R8, RZ ;  /* 0x0000000804047210 */ /* 0x004fca0007f5e0ff */
[----:B------:R0:W-:Y:S04]  /*23fb0*/  STL [R1+0x92c], R4 ;  /* 0x00092c0401007387 */ /* 0x0001e80000100800 */
[----:B0-----:R-:W2:Y:S02]  /*23fc0*/  LDL.LU R4, [R1+0xd48] ;  /* 0x000d480001047983 */ /* 0x001ea40000300800 */
[----:B--2---:R-:W-:-:S05]  /*23fd0*/  IMAD.X R4, R4, 0x1, R0, P3 ;  /* 0x0000000104047824 */ /* 0x004fca00018e0600 */
[----:B------:R0:W-:Y:S04]  /*23fe0*/  STL [R1+0x950], R4 ;  /* 0x0009500401007387 */ /* 0x0001e80000100800 */
[----:B0-----:R-:W2:Y:S02]  /*23ff0*/  LDL.LU R4, [R1+0xd44] ;  /* 0x000d440001047983 */ /* 0x001ea40000300800 */
[----:B--2---:R-:W-:-:S05]  /*24000*/  IADD3 R4, P3, R4, R8, RZ ;  /* 0x0000000804047210 */ /* 0x004fca0007f7e0ff */
[----:B------:R0:W-:Y:S04]  /*24010*/  STL [R1+0x924], R4 ;  /* 0x0009240401007387 */ /* 0x0001e80000100800 */
[----:B0-----:R-:W2:Y:S01]  /*24020*/  LDL.LU R4, [R1+0xd40] ;  /* 0x000d400001047983 */ /* 0x001ea20000300800 */
[--C-:B----4-:R-:W-:Y:S01]  /*24030*/  IMAD.X R20, R20, 0x1, R0.reuse, P5 ;  /* 0x0000000114147824 */ /* 0x110fe200028e0600 */
        /* <DEDUP_REMOVED lines=18> */
[----:B------:R-:W-:Y:S01]  /*24160*/  IADD3 R29, P3, R29, R8, RZ ;  /* 0x000000081d1d7210 */ /* 0x000fe20007f7e0ff */
[----:B------:R-:W-:-:S02]  /*24170*/  IMAD.X R28, R28, 0x1, R0, P5 ;  /* 0x000000011c1c7824 */ /* 0x000fc400028e0600 */
[----:B--2---:R-:W-:Y:S01]  /*24180*/  IMAD.X R4, R4, 0x1, R0, P4 ;  /* 0x0000000104047824 */ /* 0x004fe200020e0600 */
[----:B---3--:R-:W-:-:S04]  /*24190*/  IADD3 R24, P4, R24, R8, RZ ;  /* 0x0000000818187210 */ /* 0x008fc80007f9e0ff */
[----:B------:R-:W-:Y:S01]  /*241a0*/  STL [R1+0x948], R4 ;  /* 0x0009480401007387 */ /* 0x000fe20000100800 */
[----:B------:R-:W-:Y:S02]  /*241b0*/  STL [R1+0x91c], R24 ;  /* 0x00091c1801007387 */ /* 0x000fe40000100800 */
[----:B------:R-:W-:Y:S02]  /*241c0*/  STL [R1+0x940], R20 ;  /* 0x0009401401007387 */ /* 0x000fe40000100800 */
[----:B------:R-:W-:Y:S01]  /*241d0*/  STL [R1+0x914], R25 ;  /* 0x0009141901007387 */ /* 0x000fe20000100800 */
[----:B------:R-:W-:Y:S01]  /*241e0*/  STL [R1+0x938], R26 ;  /* 0x0009381a01007387 */ /* 0x000fe20000100800 */
[----:B------:R-:W-:Y:S02]  /*241f0*/  STL [R1+0x90c], R27 ;  /* 0x00090c1b01007387 */ /* 0x000fe40000100800 */
        /* <DEDUP_REMOVED lines=17> */
[----:B------:R-:W-:-:S02]  /*24310*/  IMAD.X R3, R3, 0x1, R0, P4 ;  /* 0x0000000103037824 */ /* 0x000fc400020e0600 */
[----:B------:R-:W-:Y:S01]  /*24320*/  STL [R1+0x8cc], R23 ;  /* 0x0008cc1701007387 */ /* 0x000fe20000100800 */
[-C--:B------:R-:W-:Y:S01]  /*24330*/  IADD3 R2, P4, R2, R8.reuse, RZ ;  /* 0x0000000802027210 */ /* 0x080fe20007f9e0ff */
[----:B------:R-:W-:Y:S01]  /*24340*/  STL [R1+0x8f0], R16 ;  /* 0x0008f01001007387 */ /* 0x000fe20000100800 */
[----:B------:R-:W-:Y:S02]  /*24350*/  STL [R1+0x8c4], R29 ;  /* 0x0008c41d01007387 */ /* 0x000fe40000100800 */
[----:B------:R0:W-:Y:S02]  /*24360*/  STL [R1+0xd3c], R0 ;  /* 0x000d3c0001007387 */ /* 0x0001e40000100800 */
        /* <DEDUP_REMOVED lines=1372> */
[----:B--2---:R-:W-:Y:S01]  /*29930*/  IMAD.X R20, R20, 0x1, R0, P5 ;  /* 0x0000000114147824 */ /* 0x004fe200028e0600 */
[----:B---3--:R-:W-:-:S04]  /*29940*/  IADD3 R24, P5, R24, R8, RZ ;  /* 0x0000000818187210 */ /* 0x008fc80007fbe0ff */
[----:B------:R0:W-:Y:S04]  /*29950*/  STL [R1+0xaf4], R20 ;  /* 0x000af41401007387 */ /* 0x0001e80000100800 */
[----:B0-----:R0:W5:Y:S01]  /*29960*/  LDL.LU R20, [R1+0xc5c] ;  /* 0x000c5c0001147983 */ /* 0x0011620000300800 */
[----:B------:R1:W-:Y:S03]  /*29970*/  STL [R1+0xb30], R24 ;  /* 0x000b301801007387 */ /* 0x0003e60000100800 */
[----:B-1----:R0:W5:Y:S01]  /*29980*/  LDL.LU R24, [R1+0xc58] ;  /* 0x000c580001187983 */ /* 0x0021620000300800 */
[----:B------:R1:W-:Y:S03]  /*29990*/  STL [R1+0xafc], R4 ;  /* 0x000afc0401007387 */ /* 0x0003e60000100800 */
[----:B-1----:R0:W5:Y:S01]  /*299a0*/  LDL.LU R4, [R1+0xc54] ;  /* 0x000c540001047983 */ /* 0x0021620000300800 */
[----:B------:R1:W-:Y:S03]  /*299b0*/  STL [R1+0xb38], R19 ;  /* 0x000b381301007387 */ /* 0x0003e60000100800 */
[----:B-1----:R0:W5:Y:S01]  /*299c0*/  LDL.LU R19, [R1+0xc50] ;  /* 0x000c500001137983 */ /* 0x0021620000300800 */
[----:B------:R1:W-:Y:S03]  /*299d0*/  STL [R1+0xb04], R11 ;  /* 0x000b040b01007387 */ /* 0x0003e60000100800 */
[----:B-1----:R0:W5:Y:S01]  /*299e0*/  LDL.LU R11, [R1+0xc4c] ;  /* 0x000c4c00010b7983 */ /* 0x0021620000300800 */
[----:B------:R1:W-:Y:S02]  /*299f0*/  STL [R1+0xb40], R7 ;  /* 0x000b400701007387 */ /* 0x0003e40000100800 */
[--C-:B------:R-:W-:Y:S01]  /*29a00*/  IMAD.X R28, R28, 0x1, R0.reuse, P5 ;  /* 0x000000011c1c7824 */ /* 0x100fe200028e0600 */
[----:B-1----:R0:W5:Y:S01]  /*29a10*/  LDL.LU R7, [R1+0xc48] ;  /* 0x000c480001077983 */ /* 0x0021620000300800 */
        /* <DEDUP_REMOVED lines=13> */
[----:B-1----:R-:W2:Y:S01]  /*29af0*/  LDL.LU R28, [R1+0xc2c] ;  /* 0x000c2c00011c7983 */ /* 0x002ea20000300800 */
[-C--:B------:R-:W-:Y:S01]  /*29b00*/  IADD3 R25, P5, R25, R8.reuse, RZ ;  /* 0x0000000819197210 */ /* 0x080fe20007fbe0ff */
[--C-:B------:R-:W-:Y:S01]  /*29b10*/  IMAD.X R26, R26, 0x1, R0.reuse, P6 ;  /* 0x000000011a1a7824 */ /* 0x100fe200030e0600 */
[-C--:B------:R-:W-:Y:S01]  /*29b20*/  IADD3 R27, P6, R27, R8.reuse, RZ ;  /* 0x000000081b1b7210 */ /* 0x080fe20007fde0ff */
[--C-:B------:R-:W-:Y:S01]  /*29b30*/  IMAD.X R12, R12, 0x1, R0.reuse, P1 ;  /* 0x000000010c0c7824 */ /* 0x100fe200008e0600 */
[----:B------:R-:W-:Y:S01]  /*29b40*/  IADD3 R13, P1, R13, R8, RZ ;  /* 0x000000080d0d7210 */ /* 0x000fe20007f3e0ff */
[----:B------:R-:W-:Y:S01]  /*29b50*/  STL [R1+0xb60], R25 ;  /* 0x000b601901007387 */ /* 0x000fe20000100800 */
[----:B------:R-:W-:-:S02]  /*29b60*/  IMAD.X R14, R14, 0x1, R0, P2 ;  /* 0x000000010e0e7824 */ /* 0x000fc400010e0600 */
[----:B------:R-:W-:Y:S01]  /*29b70*/  STL [R1+0xb2c], R26 ;  /* 0x000b2c1a01007387 */ /* 0x000fe20000100800 */
[-C--:B------:R-:W-:Y:S01]  /*29b80*/  IADD3 R15, P2, R15, R8.reuse, RZ ;  /* 0x000000080f0f7210 */ /* 0x080fe20007f5e0ff */
[--C-:B------:R-:W-:Y:S01]  /*29b90*/  IMAD.X R9, R9, 0x1, R0.reuse, P3 ;  /* 0x0000000109097824 */ /* 0x100fe200018e0600 */
[----:B------:R-:W-:Y:S01]  /*29ba0*/  STL [R1+0xb68], R27 ;  /* 0x000b681b01007387 */ /* 0x000fe20000100800 */
[----:B------:R-:W-:Y:S01]  /*29bb0*/  IADD3 R10, P3, R10, R8, RZ ;  /* 0x000000080a0a7210 */ /* 0x000fe20007f7e0ff */
[----:B------:R-:W-:Y:S02]  /*29bc0*/  STL [R1+0xb34], R12 ;  /* 0x000b340c01007387 */ /* 0x000fe40000100800 */
[----:B------:R-:W-:Y:S02]  /*29bd0*/  STL [R1+0xb70], R13 ;  /* 0x000b700d01007387 */ /* 0x000fe40000100800 */
[--C-:B------:R-:W-:Y:S01]  /*29be0*/  IMAD.X R5, R5, 0x1, R0.reuse, P4 ;  /* 0x0000000105057824 */ /* 0x100fe200020e0600 */
[----:B------:R-:W-:Y:S01]  /*29bf0*/  STL [R1+0xb3c], R14 ;  /* 0x000b3c0e01007387 */ /* 0x000fe20000100800 */
[----:B------:R-:W-:-:S02]  /*29c00*/  IMAD.X R6, R6, 0x1, R0, P5 ;  /* 0x0000000106067824 */ /* 0x000fc400028e0600 */
[----:B------:R-:W-:Y:S02]  /*29c10*/  STL [R1+0xb78], R15 ;  /* 0x000b780f01007387 */ /* 0x000fe40000100800 */
[--C-:B------:R-:W-:Y:S01]  /*29c20*/  IMAD.X R21, R21, 0x1, R0.reuse, P6 ;  /* 0x0000000115157824 */ /* 0x100fe200030e0600 */
[----:B------:R-:W-:Y:S01]  /*29c30*/  STL [R1+0xb44], R9 ;  /* 0x000b440901007387 */ /* 0x000fe20000100800 */
[----:B------:R-:W-:Y:S02]  /*29c40*/  STL [R1+0xb7c], R10 ;  /* 0x000b7c0a01007387 */ /* 0x000fe40000100800 */
[----:B------:R-:W-:Y:S02]  /*29c50*/  STL [R1+0xb4c], R5 ;  /* 0x000b4c0501007387 */ /* 0x000fe40000100800 */
[----:B------:R-:W-:Y:S01]  /*29c60*/  STL [R1+0xb54], R6 ;  /* 0x000b540601007387 */ /* 0x000fe20000100800 */
[----:B------:R-:W-:Y:S01]  /*29c70*/  STL [R1+0xb5c], R21 ;  /* 0x000b5c1501007387 */ /* 0x000fe20000100800 */
[----:B------:R-:W-:-:S02]  /*29c80*/  IMAD.X R22, R22, 0x1, R0, P1 ;  /* 0x0000000116167824 */ /* 0x000fc400008e0600 */
[--C-:B------:R-:W-:Y:S02]  /*29c90*/  IMAD.X R23, R23, 0x1, R0.reuse, P2 ;  /* 0x0000000117177824 */ /* 0x100fe400010e0600 */
[----:B--2---:R-:W-:-:S05]  /*29ca0*/  IMAD.X R28, R28, 0x1, R0, P3 ;  /* 0x000000011c1c7824 */ /* 0x004fca00018e0600 */
[----:B------:R1:W-:Y:S01]  /*29cb0*/  STL [R1+0xb74], R28 ;  /* 0x000b741c01007387 */ /* 0x0003e20000100800 */
[----:B------:R0:W-:Y:S03]  /*29cc0*/  STL [R1+0xb64], R22 ;  /* 0x000b641601007387 */ /* 0x0001e60000100800 */
[----:B-1----:R-:W1:Y:S01]  /*29cd0*/  S2R R28, SR_TID.X ;  /* 0x00000000001c7919 */ /* 0x002e620000002100 */
[----:B------:R0:W-:Y:S01]  /*29ce0*/  STL [R1+0xb6c], R23 ;  /* 0x000b6c1701007387 */ /* 0x0001e20000100800 */
[----:B-1----:R-:W-:-:S05]  /*29cf0*/  LOP3.LUT R28, R28, 0x3f, RZ, 0xc0, !PT ;  /* 0x0000003f1c1c7812 */ /* 0x002fca00078ec0ff */
[----:B------:R-:W-:Y:S01]  /*29d00*/  IMAD.SHL.U32 R28, R28, 0x2, RZ ;  /* 0x000000021c1c7824 */ /* 0x000fe200078e00ff */
[----:B0-----:R-:W-:Y:S01]  /*29d10*/  @!P0 CALL.REL.NOINC `(.L_x_2) ;  /* 0x0000001000008944 */ /* 0x001fe20003c00000 */
[----:B------:R-:W-:Y:S05]  /*29d20*/  BRA `(.L_x_3) ;  /* 0xfffe83c000007947 */ /* 0x000fea000383ffff */
.L_x_2:
[----:B-----5:R0:W-:Y:S04]  /*29d30*/  STL [R1+0xc34], R16 ;  /* 0x000c341001007387 */ /* 0x0201e80000100800 */
[----:B------:R1:W-:Y:S01]  /*29d40*/  STL [R1+0xc30], R2 ;  /* 0x000c300201007387 */ /* 0x0003e20000100800 */
[----:B0-----:R-:W-:-:S03]  /*29d50*/  IMAD.MOV.U32 R16, RZ, RZ, R4 ;  /* 0x000000ffff107224 */ /* 0x001fc600078e0004 */
[----:B-1----:R-:W2:Y:S04]  /*29d60*/  LDL.LU R2, [R1+0x22c] ;  /* 0x00022c0001027983 */ /* 0x002ea80000300800 */
[----:B------:R-:W2:Y:S04]  /*29d70*/  LDL.LU R6, [R1+0x23c] ;  /* 0x00023c0001067983 */ /* 0x000ea80000300800 */
[----:B------:R0:W-:Y:S04]  /*29d80*/  STL [R1+0xc2c], R3 ;  /* 0x000c2c0301007387 */ /* 0x0001e80000100800 */
[----:B0-----:R-:W3:Y:S04]  /*29d90*/  LDL.LU R3, [R1+0x24c] ;  /* 0x00024c0001037983 */ /* 0x001ee80000300800 */
[----:B------:R-:W3:Y:S04]  /*29da0*/  LDL.LU R5, [R1+0x25c] ;  /* 0x00025c0001057983 */ /* 0x000ee80000300800 */
[----:B------:R-:W4:Y:S04]  /*29db0*/  LDL.LU R0, [R1+0x26c] ;  /* 0x00026c0001007983 */ /* 0x000f280000300800 */
        /* <DEDUP_REMOVED lines=10> */
[----:B------:R-:W4:Y:S01]  /*29e60*/  LDL.LU R14, [R1+0x234] ;  /* 0x00023400010e7983 */ /* 0x000f220000300800 */
[----:B------:R-:W-:-:S03]  /*29e70*/  F2FP.BF16.PACK_AB R7, R16, R7 ;  /* 0x000000071007723e */ /* 0x000fc600000010ff */
[----:B------:R-:W4:Y:S04]  /*29e80*/  LDL.LU R13, [R1+0x244] ;  /* 0x00024400010d7983 */ /* 0x000f280000300800 */
[----:B------:R-:W4:Y:S04]  /*29e90*/  LDL.LU R21, [R1+0x254] ;  /* 0x0002540001157983 */ /* 0x000f280000300800 */
[----:B------:R-:W4:Y:S04]  /*29ea0*/  LDL.LU R22, [R1+0x264] ;  /* 0x0002640001167983 */ /* 0x000f280000300800 */
[----:B------:R-:W4:Y:S04]  /*29eb0*/  LDL.LU R23, [R1+0x274] ;  /* 0x0002740001177983 */ /* 0x000f280000300800 */
[----:B------:R-:W4:Y:S01]  /*29ec0*/  LDL.LU R16, [R1+0xc34] ;  /* 0x000c340001107983 */ /* 0x000f220000300800 */
[----:B--2---:R-:W-:-:S03]  /*29ed0*/  F2FP.BF16.PACK_AB R6, R2, R6 ;  /* 0x000000060206723e */ /* 0x004fc600000010ff */
[----:B------:R-:W2:Y:S01]  /*29ee0*/  LDL.LU R2, [R1+0xc30] ;  /* 0x000c300001027983 */ /* 0x000ea20000300800 */
[----:B---3--:R-:W-:-:S03]  /*29ef0*/  F2FP.BF16.PACK_AB R5, R3, R5 ;  /* 0x000000050305723e */ /* 0x008fc600000010ff */
[----:B------:R-:W2:Y:S01]  /*29f00*/  LDL.LU R3, [R1+0xc2c] ;  /* 0x000c2c0001037983 */ /* 0x000ea20000300800 */
[----:B------:R-:W-:Y:S02]  /*29f10*/  F2FP.BF16.PACK_AB R18, R18, R17 ;  /* 0x000000111212723e */ /* 0x000fe400000010ff */
[----:B------:R-:W-:Y:S02]  /*29f20*/  F2FP.BF16.PACK_AB R19, R20, R19 ;  /* 0x000000131413723e */ /* 0x000fe400000010ff */
[----:B----4-:R-:W-:Y:S02]  /*29f30*/  F2FP.BF16.PACK_AB R4, R0, R4 ;  /* 0x000000040004723e */ /* 0x010fe400000010ff */
[----:B------:R-:W-:Y:S02]  /*29f40*/  F2FP.BF16.PACK_AB R11, R28, R11 ;  /* 0x0000000b1c0b723e */ /* 0x000fe400000010ff */
[----:B------:R-:W-:Y:S02]  /*29f50*/  F2FP.BF16.PACK_AB R10, R25, R10 ;  /* 0x0000000a190a723e */ /* 0x000fe400000010ff */
[----:B------:R-:W-:-:S02]  /*29f60*/  F2FP.BF16.PACK_AB R9, R26, R9 ;  /* 0x000000091a09723e */ /* 0x000fc400000010ff */
[----:B------:R-:W-:Y:S02]  /*29f70*/  F2FP.BF16.PACK_AB R8, R27, R8 ;  /* 0x000000081b08723e */ /* 0x000fe400000010ff */
[----:B------:R-:W-:Y:S02]  /*29f80*/  F2FP.BF16.PACK_AB R15, R24, R15 ;  /* 0x0000000f180f723e */ /* 0x000fe400000010ff */
[----:B------:R-:W-:Y:S02]  /*29f90*/  F2FP.BF16.PACK_AB R14, R12, R14 ;  /* 0x0000000e0c0e723e */ /* 0x000fe400000010ff */
[----:B------:R-:W-:Y:S02]  /*29fa0*/  F2FP.BF16.PACK_AB R13, R13, R21 ;  /* 0x000000150d0d723e */ /* 0x000fe400000010ff */
[----:B------:R-:W-:Y:S02]  /*29fb0*/  F2FP.BF16.PACK_AB R12, R22, R23 ;  /* 0x00000017160c723e */ /* 0x000fe400000010ff */
[----:B------:R-:W-:-:S02]  /*29fc0*/  F2FP.BF16.PACK_AB R17, R16, R29 ;  /* 0x0000001d1011723e */ /* 0x000fc400000010ff */
[----:B--2---:R-:W-:Y:S02]  /*29fd0*/  F2FP.BF16.PACK_AB R16, R3, R2 ;  /* 0x000000020310723e */ /* 0x004fe400000010ff */
.L_x_1:
[----:B------:R-:W2:Y:S04]  /*29fe0*/  LDL.LU R3, [R1+0xbac] ;  /* 0x000bac0001037983 */ /* 0x000ea80000300800 */
[----:B------:R-:W3:Y:S04]  /*29ff0*/  LDL.LU R22, [R1+0xba8] ;  /* 0x000ba80001167983 */ /* 0x000ee80000300800 */
[----:B------:R-:W4:Y:S04]  /*2a000*/  LDL.LU R24, [R1+0x178] ;  /* 0x0001780001187983 */ /* 0x000f280000300800 */
[----:B------:R-:W5:Y:S04]  /*2a010*/  LDL.LU R21, [R1+0xba4] ;  /* 0x000ba40001157983 */ /* 0x000f680000300800 */
[----:B------:R-:W1:Y:S02]  /*2a020*/  S2R R23, SR_TID.X ;  /* 0x0000000000177919 */ /* 0x000e640000002100 */
[----:B01----:R-:W-:-:S02]  /*2a030*/  IMAD.SHL.U32 R2, R23, 0x80, RZ ;  /* 0x0000008017027824 */ /* 0x003fc400078e00ff */
[C---:B------:R-:W-:Y:S02]  /*2a040*/  IMAD.SHL.U32 R20, R23.reuse, 0x200, RZ ;  /* 0x0000020017147824 */ /* 0x040fe400078e00ff */
[----:B------:R-:W-:-:S03]  /*2a050*/  IMAD.SHL.U32 R0, R23, 0x4, RZ ;  /* 0x0000000417007824 */ /* 0x000fc600078e00ff */
[----:B------:R-:W-:Y:S01]  /*2a060*/  LOP3.LUT R20, R20, 0xc00, RZ, 0xc0, !PT ;  /* 0x00000c0014147812 */ /* 0x000fe200078ec0ff */
[----:B------:R-:W-:Y:S01]  /*2a070*/  BAR.SYNC.DEFER_BLOCKING 0x0 ;  /* 0x0000000000007b1d */ /* 0x000fe20000010000 */
[----:B--2---:R-:W-:-:S04]  /*2a080*/  LOP3.LUT R3, R3, 0xc00, R2, 0xf8, !PT ;  /* 0x00000c0003037812 */ /* 0x004fc800078ef802 */
[----:B------:R-:W-:Y:S02]  /*2a090*/  LOP3.LUT R3, R3, 0x70, R0, 0x78, !PT ;  /* 0x0000007003037812 */ /* 0x000fe400078e7800 */
[----:B---3--:R-:W-:Y:S02]  /*2a0a0*/  LOP3.LUT R0, R20, 0x1f0, R22, 0xf8, !PT ;  /* 0x000001f014007812 */ /* 0x008fe400078ef816 */
[----:B------:R-:W0:Y:S01]  /*2a0b0*/  S2R R22, SR_TID.X ;  /* 0x0000000000167919 */ /* 0x000e220000002100 */
[----:B------:R-:W-:-:S05]  /*2a0c0*/  LOP3.LUT R2, R23, 0x20, RZ, 0xc0, !PT ;  /* 0x0000002017027812 */ /* 0x000fca00078ec0ff */
[----:B------:R-:W-:-:S05]  /*2a0d0*/  IMAD R3, R2, 0x10, R3 ;  /* 0x0000001002037824 */ /* 0x000fca00078e0203 */
[----:B------:R-:W-:Y:S04]  /*2a0e0*/  STS.128 [R3], R16 ;  /* 0x0000001003007388 */ /* 0x000fe80000000c00 */
[----:B------:R-:W-:Y:S04]  /*2a0f0*/  STS.128 [R3+0x100], R12 ;  /* 0x0001000c03007388 */ /* 0x000fe80000000c00 */
[----:B------:R-:W-:Y:S01]  /*2a100*/  STS.128 [R3+0x80], R8 ;  /* 0x0000800803007388 */ /* 0x000fe20000000c00 */
[----:B0-----:R-:W-:-:S03]  /*2a110*/  LEA.HI R25, R22, 0x7c, RZ, 0x1c ;  /* 0x0000007c16197811 */ /* 0x001fc600078fe0ff */
[----:B------:R0:W-:Y:S01]  /*2a120*/  STS.128 [R3+0x180], R4 ;  /* 0x0001800403007388 */ /* 0x0001e20000000c00 */
[C---:B----4-:R-:W-:Y:S02]  /*2a130*/  LOP3.LUT R2, R24.reuse, R25, RZ, 0xfc, !PT ;  /* 0x0000001918027212 */ /* 0x050fe400078efcff */
[----:B------:R-:W-:Y:S02]  /*2a140*/  SHF.R.U32.HI R25, RZ, 0x4, R23 ;  /* 0x00000004ff197819 */ /* 0x000fe40000011617 */
[----:B------:R-:W-:Y:S02]  /*2a150*/  LEA.HI R22, R23, 0x3c, RZ, 0x1c ;  /* 0x0000003c17167811 */ /* 0x000fe400078fe0ff */
[----:B------:R-:W-:Y:S01]  /*2a160*/  SGXT.U32 R25, R25, 0x2 ;  /* 0x000000021919781a */ /* 0x000fe20000000000 */
[----:B------:R-:W-:Y:S01]  /*2a170*/  STL [R1+0x5c], R2 ;  /* 0x00005c0201007387 */ /* 0x000fe20000100800 */
[C---:B0-----:R-:W-:Y:S02]  /*2a180*/  LOP3.LUT R3, R24.reuse, R22, RZ, 0xfc, !PT ;  /* 0x0000001618037212 */ /* 0x041fe400078efcff */
[----:B------:R-:W-:-:S03]  /*2a190*/  LOP3.LUT R4, R24, 0x78, R25, 0xfe, !PT ;  /* 0x0000007818047812 */ /* 0x000fc600078efe19 */
[----:B------:R0:W-:Y:S01]  /*2a1a0*/  STL [R1+0x1c], R3 ;  /* 0x00001c0301007387 */ /* 0x0001e20000100800 */
[----:B------:R-:W-:-:S03]  /*2a1b0*/  LOP3.LUT R5, R24, 0x70, R25, 0xfe, !PT ;  /* 0x0000007018057812 */ /* 0x000fc600078efe19 */
[----:B------:R1:W-:Y:S01]  /*2a1c0*/  STL [R1+0x58], R4 ;  /* 0x0000580401007387 */ /* 0x0003e20000100800 */
[----:B------:R-:W-:-:S03]  /*2a1d0*/  LOP3.LUT R0, R0, 0x20, R23, 0x78, !PT ;  /* 0x0000002000007812 */ /* 0x000fc600078e7817 */
[----:B------:R-:W-:Y:S01]  /*2a1e0*/  BAR.SYNC.DEFER_BLOCKING 0x0 ;  /* 0x0000000000007b1d */ /* 0x000fe20000010000 */
[C-C-:B0-----:R-:W-:Y:S02]  /*2a1f0*/  LOP3.LUT R3, R24.reuse, 0x74, R25.reuse, 0xfe, !PT ;  /* 0x0000007418037812 */ /* 0x141fe400078efe19 */
[----:B-1----:R-:W-:-:S03]  /*2a200*/  LOP3.LUT R4, R24, 0x6c, R25, 0xfe, !PT ;  /* 0x0000006c18047812 */ /* 0x002fc600078efe19 */
[----:B------:R-:W-:Y:S04]  /*2a210*/  STL [R1+0x54], R3 ;  /* 0x0000540301007387 */ /* 0x000fe80000100800 */
[----:B------:R-:W-:Y:S04]  /*2a220*/  STL [R1+0x50], R5 ;  /* 0x0000500501007387 */ /* 0x000fe80000100800 */
[----:B------:R0:W-:Y:S04]  /*2a230*/  STL [R1+0x4c], R4 ;  /* 0x00004c0401007387 */ /* 0x0001e80000100800 */
[----:B------:R-:W1:Y:S01]  /*2a240*/  LDS.128 R16, [R0] ;  /* 0x0000000000107984 */ /* 0x000e620000000c00 */
[----:B0-----:R-:W-:Y:S01]  /*2a250*/  LOP3.LUT R4, R0, 0x40, RZ, 0x3c, !PT ;  /* 0x0000004000047812 */ /* 0x001fe200078e3cff */
[C---:B-----5:R-:W-:Y:S01]  /*2a260*/  IMAD R2, R21.reuse, c[0x0][0x194], RZ ;  /* 0x0000650015027a24 */ /* 0x060fe200078e02ff */
[----:B------:R-:W-:Y:S01]  /*2a270*/  ISETP.GE.AND P0, PT, R21, c[0x0][0x178], PT ;  /* 0x00005e0015007a0c */ /* 0x000fe20003f06270 */
[----:B------:R0:W-:Y:S04]  /*2a280*/  LDS.128 R8, [R0+0x200] ;  /* 0x0002000000087984 */ /* 0x0001e80000000c00 */
[----:B------:R-:W2:Y:S01]  /*2a290*/  LDS.128 R12, [R4] ;  /* 0x00000000040c7984 */ /* 0x000ea20000000c00 */
[----:B------:R-:W-:-:S02]  /*2a2a0*/  LOP3.LUT R3, R24, 0x68, R25, 0xfe, !PT ;  /* 0x0000006818037812 */ /* 0x000fc400078efe19 */
[----:B------:R-:W-:-:S03]  /*2a2b0*/  LOP3.LUT R5, R24, 0x64, R25, 0xfe, !PT ;  /* 0x0000006418057812 */ /* 0x000fc600078efe19 */
[----:B------:R3:W-:Y:S04]  /*2a2c0*/  STL [R1+0x48], R3 ;  /* 0x0000480301007387 */ /* 0x0007e80000100800 */
[----:B------:R-:W-:Y:S01]  /*2a2d0*/  STL [R1+0x44], R5 ;  /* 0x0000440501007387 */ /* 0x000fe20000100800 */
[----:B0-----:R-:W-:-:S03]  /*2a2e0*/  LEA R0, P1, R2, c[0x0][0x170], 0x1 ;  /* 0x00005c0002007a11 */ /* 0x001fc600078208ff */
[----:B------:R-:W0:Y:S01]  /*2a2f0*/  LDS.128 R4, [R4+0x200] ;  /* 0x0002000004047984 */ /* 0x000e220000000c00 */
[----:B---3--:R-:W-:-:S05]  /*2a300*/  LOP3.LUT R3, R24, 0x60, R25, 0xfe, !PT ;  /* 0x0000006018037812 */ /* 0x008fca00078efe19 */
[----:B------:R3:W-:Y:S02]  /*2a310*/  STL [R1+0x40], R3 ;  /* 0x0000400301007387 */ /* 0x0007e40000100800 */
[C-C-:B---3--:R-:W-:Y:S02]  /*2a320*/  LOP3.LUT R3, R24.reuse, 0x5c, R25.reuse, 0xfe, !PT ;  /* 0x0000005c18037812 */ /* 0x148fe400078efe19 */
[----:B-1----:R-:W-:Y:S04]  /*2a330*/  STL [R1+0xc50], R17 ;  /* 0x000c501101007387 */ /* 0x002fe80000100800 */
[----:B------:R-:W-:Y:S04]  /*2a340*/  STL [R1+0xc38], R18 ;  /* 0x000c381201007387 */ /* 0x000fe80000100800 */
[----:B------:R1:W-:Y:S04]  /*2a350*/  STL [R1+0xc2c], R19 ;  /* 0x000c2c1301007387 */ /* 0x0003e80000100800 */
[----:B--2---:R-:W-:Y:S04]  /*2a360*/  STL [R1+0xc54], R13 ;  /* 0x000c540d01007387 */ /* 0x004fe80000100800 */
[----:B------:R2:W-:Y:S01]  /*2a370*/  STL [R1+0x3c], R3 ;  /* 0x00003c0301007387 */ /* 0x0005e20000100800 */
[----:B-1----:R-:W-:-:S03]  /*2a380*/  LOP3.LUT R19, R24, 0x58, R25, 0xfe, !PT ;  /* 0x0000005818137812 */ /* 0x002fc600078efe19 */
[----:B------:R-:W-:Y:S04]  /*2a390*/  STL [R1+0xc3c], R14 ;  /* 0x000c3c0e01007387 */ /* 0x000fe80000100800 */
[----:B------:R1:W-:Y:S01]  /*2a3a0*/  STL [R1+0xc30], R15 ;  /* 0x000c300f01007387 */ /* 0x0003e20000100800 */
[----:B--2---:R-:W-:-:S03]  /*2a3b0*/  LOP3.LUT R3, R24, 0x54, R25, 0xfe, !PT ;  /* 0x0000005418037812 */ /* 0x004fc600078efe19 */
[----:B------:R2:W-:Y:S01]  /*2a3c0*/  STL [R1+0xc34], R19 ;  /* 0x000c341301007387 */ /* 0x0005e20000100800 */
[C-C-:B-1----:R-:W-:Y:S02]  /*2a3d0*/  LOP3.LUT R15, R24.reuse, 0x50, R25.reuse, 0xfe, !PT ;  /* 0x00000050180f7812 */ /* 0x142fe400078efe19 */
[C-C-:B------:R-:W-:Y:S02]  /*2a3e0*/  LOP3.LUT R18, R24.reuse, 0x44, R25.reuse, 0xfe, !PT ;  /* 0x0000004418127812 */ /* 0x140fe400078efe19 */
[C-C-:B--2---:R-:W-:Y:S01]  /*2a3f0*/  LOP3.LUT R19, R24.reuse, 0x4c, R25.reuse, 0xfe, !PT ;  /* 0x0000004c18137812 */ /* 0x144fe200078efe19 */
[----:B------:R-:W-:Y:S04]  /*2a400*/  STL [R1+0xc40], R15 ;  /* 0x000c400f01007387 */ /* 0x000fe80000100800 */
[----:B------:R1:W-:Y:S01]  /*2a410*/  STL [R1+0x34], R3 ;  /* 0x0000340301007387 */ /* 0x0003e20000100800 */
[----:B------:R-:W-:-:S03]  /*2a420*/  LOP3.LUT R14, R24, 0x40, R25, 0xfe, !PT ;  /* 0x00000040180e7812 */ /* 0x000fc600078efe19 */
[----:B------:R-:W-:Y:S01]  /*2a430*/  STL [R1+0xc44], R19 ;  /* 0x000c441301007387 */ /* 0x000fe20000100800 */
[----:B-1----:R-:W-:-:S03]  /*2a440*/  LOP3.LUT R3, R24, 0x48, R25, 0xfe, !PT ;  /* 0x0000004818037812 */ /* 0x002fc600078efe19 */
[----:B------:R-:W-:Y:S04]  /*2a450*/  STL [R1+0xc48], R18 ;  /* 0x000c481201007387 */ /* 0x000fe80000100800 */
[----:B------:R1:W-:Y:S04]  /*2a460*/  STL [R1+0x28], R3 ;  /* 0x0000280301007387 */ /* 0x0003e80000100800 */
[----:B------:R-:W-:Y:S01]  /*2a470*/  STL [R1+0xc4c], R14 ;  /* 0x000c4c0e01007387 */ /* 0x000fe20000100800 */
[----:B-1----:R-:W-:-:S05]  /*2a480*/  LOP3.LUT R3, R24, 0x30, R25, 0xfe, !PT ;  /* 0x0000003018037812 */ /* 0x002fca00078efe19 */
[----:B------:R1:W-:Y:S01]  /*2a490*/  STL [R1+0x10], R3 ;  /* 0x0000100301007387 */ /* 0x0003e20000100800 */
[----:B------:R-:W-:Y:S02]  /*2a4a0*/  LEA.HI.X.SX32 R2, R2, c[0x0][0x174], 0x1, P1 ;  /* 0x00005d0002027a11 */ /* 0x000fe400008f0eff */
[----:B-1----:R-:W-:-:S04]  /*2a4b0*/  LOP3.LUT R3, R24, R25, RZ, 0xfc, !PT ;  /* 0x0000001918037212 */ /* 0x002fc800078efcff */
[C---:B------:R-:W-:Y:S01]  /*2a4c0*/  ISETP.LT.AND P2, PT, R3.reuse, c[0x0][0x17c], !P0 ;  /* 0x00005f0003007a0c */ /* 0x040fe20004741270 */
[----:B------:R-:W-:-:S05]  /*2a4d0*/  IMAD R3, R3, c[0x0][0x198], RZ ;  /* 0x0000660003037a24 */ /* 0x000fca00078e02ff */
[----:B------:R-:W-:-:S04]  /*2a4e0*/  LEA R20, P1, R3, R0, 0x1 ;  /* 0x0000000003147211 */ /* 0x000fc800078208ff */
[----:B------:R-:W-:Y:S02]  /*2a4f0*/  LEA.HI.X.SX32 R21, R3, R2, 0x1, P1 ;  /* 0x0000000203157211 */ /* 0x000fe400008f0eff */
[----:B------:R-:W1:Y:S01]  /*2a500*/  S2R R3, SR_TID.X ;  /* 0x0000000000037919 */ /* 0x000e620000002100 */
[----:B------:R-:W-:-:S04]  /*2a510*/  LOP3.LUT R23, R24, 0x4, R25, 0xfe, !PT ;  /* 0x0000000418177812 */ /* 0x000fc800078efe19 */
[C---:B------:R-:W-:Y:S01]  /*2a520*/  ISETP.LT.AND P4, PT, R23.reuse, c[0x0][0x17c], !P0 ;  /* 0x00005f0017007a0c */ /* 0x040fe20004781270 */
[----:B------:R-:W-:Y:S01]  /*2a530*/  IMAD R23, R23, c[0x0][0x198], RZ ;  /* 0x0000660017177a24 */ /* 0x000fe200078e02ff */
[C-C-:B------:R-:W-:Y:S02]  /*2a540*/  LOP3.LUT R15, R24.reuse, 0x38, R25.reuse, 0xfe, !PT ;  /* 0x00000038180f7812 */ /* 0x140fe400078efe19 */
[C-C-:B------:R-:W-:Y:S02]  /*2a550*/  LOP3.LUT R19, R24.reuse, 0x34, R25.reuse, 0xfe, !PT ;  /* 0x0000003418137812 */ /* 0x140fe400078efe19 */
[C-C-:B------:R-:W-:Y:S02]  /*2a560*/  LOP3.LUT R18, R24.reuse, 0x2c, R25.reuse, 0xfe, !PT ;  /* 0x0000002c18127812 */ /* 0x140fe400078efe19 */
[C-C-:B------:R-:W-:Y:S02]  /*2a570*/  LOP3.LUT R14, R24.reuse, 0x28, R25.reuse, 0xfe, !PT ;  /* 0x00000028180e7812 */ /* 0x140fe400078efe19 */
[----:B------:R-:W-:-:S02]  /*2a580*/  LOP3.LUT R17, R24, 0x24, R25, 0xfe, !PT ;  /* 0x0000002418117812 */ /* 0x000fc400078efe19 */
[C-C-:B------:R-:W-:Y:S02]  /*2a590*/  LOP3.LUT R13, R24.reuse, 0x20, R25.reuse, 0xfe, !PT ;  /* 0x00000020180d7812 */ /* 0x140fe400078efe19 */
[C-C-:B------:R-:W-:Y:S02]  /*2a5a0*/  LOP3.LUT R29, R24.reuse, 0x1c, R25.reuse, 0xfe, !PT ;  /* 0x0000001c181d7812 */ /* 0x140fe400078efe19 */
[C-C-:B------:R-:W-:Y:S02]  /*2a5b0*/  LOP3.LUT R27, R24.reuse, 0x18, R25.reuse, 0xfe, !PT ;  /* 0x00000018181b7812 */ /* 0x140fe400078efe19 */
[C-C-:B------:R-:W-:Y:S02]  /*2a5c0*/  LOP3.LUT R26, R24.reuse, 0x14, R25.reuse, 0xfe, !PT ;  /* 0x00000014181a7812 */ /* 0x140fe400078efe19 */
[----:B------:R-:W-:Y:S02]  /*2a5d0*/  LOP3.LUT R28, R24, 0x10, R25, 0xfe, !PT ;  /* 0x00000010181c7812 */ /* 0x000fe400078efe19 */
[----:B------:R-:W-:-:S02]  /*2a5e0*/  LEA R22, P3, R23, R0, 0x1 ;  /* 0x0000000017167211 */ /* 0x000fc400078608ff */
[C---:B------:R-:W-:Y:S02]  /*2a5f0*/  LOP3.LUT R25, R24.reuse, 0x8, R25, 0xfe, !PT ;  /* 0x0000000818197812 */ /* 0x040fe400078efe19 */
[----:B-1----:R-:W-:Y:S02]  /*2a600*/  SHF.R.U32.HI R3, RZ, 0x4, R3 ;  /* 0x00000004ff037819 */ /* 0x002fe40000011603 */
[----:B------:R-:W-:Y:S02]  /*2a610*/  LEA.HI.X.SX32 R23, R23, R2, 0x1, P3 ;  /* 0x0000000217177211 */ /* 0x000fe400018f0eff */
[C---:B------:R-:W-:Y:S01]  /*2a620*/  ISETP.LT.AND P1, PT, R25.reuse, c[0x0][0x17c], !P0 ;  /* 0x00005f0019007a0c */ /* 0x040fe20004721270 */
[----:B------:R-:W-:Y:S01]  /*2a630*/  IMAD R25, R25, c[0x0][0x198], RZ ;  /* 0x0000660019197a24 */ /* 0x000fe200078e02ff */
[----:B------:R-:W-:Y:S01]  /*2a640*/  SGXT.U32 R3, R3, 0x2 ;  /* 0x000000020303781a */ /* 0x000fe20000000000 */
[----:B------:R-:W-:Y:S03]  /*2a650*/  @P2 STG.E.U16 [R20.64], R16 ;  /* 0x0000001014002986 */ /* 0x000fe6000c101508 */
[----:B------:R-:W-:Y:S01]  /*2a660*/  LOP3.LUT R3, R24, 0xc, R3, 0xfe, !PT ;  /* 0x0000000c18037812 */ /* 0x000fe200078efe03 */
[----:B------:R1:W-:Y:S01]  /*2a670*/  @P4 STG.E.U16 [R22.64], R12 ;  /* 0x0000000c16004986 */ /* 0x0003e2000c101508 */
[----:B------:R-:W-:-:S02]  /*2a680*/  LEA R24, P4, R25, R0, 0x1 ;  /* 0x0000000019187211 */ /* 0x000fc400078808ff */
[C---:B------:R-:W-:Y:S01]  /*2a690*/  ISETP.LT.AND P3, PT, R3.reuse, c[0x0][0x17c], !P0 ;  /* 0x00005f0003007a0c */ /* 0x040fe20004761270 */
[----:B------:R-:W-:Y:S01]  /*2a6a0*/  IMAD R3, R3, c[0x0][0x198], RZ ;  /* 0x0000660003037a24 */ /* 0x000fe200078e02ff */
[----:B------:R-:W-:Y:S02]  /*2a6b0*/  LEA.HI.X.SX32 R25, R25, R2, 0x1, P4 ;  /* 0x0000000219197211 */ /* 0x000fe400020f0eff */
[C---:B------:R-:W-:Y:S01]  /*2a6c0*/  ISETP.LT.AND P4, PT, R26.reuse, c[0x0][0x17c], !P0 ;  /* 0x00005f001a007a0c */ /* 0x040fe20004781270 */
[----:B------:R-:W-:Y:S01]  /*2a6d0*/  IMAD R26, R26, c[0x0][0x198], RZ ;  /* 0x000066001a1a7a24 */ /* 0x000fe200078e02ff */
[C---:B------:R-:W-:Y:S01]  /*2a6e0*/  ISETP.LT.AND P2, PT, R28.reuse, c[0x0][0x17c], !P0 ;  /* 0x00005f001c007a0c */ /* 0x040fe20004741270 */
[----:B-1----:R-:W-:Y:S01]  /*2a6f0*/  IMAD R23, R28, c[0x0][0x198], RZ ;  /* 0x000066001c177a24 */ /* 0x002fe200078e02ff */
[-C--:B------:R-:W-:Y:S01]  /*2a700*/  LEA R20, P5, R3, R0.reuse, 0x1 ;  /* 0x0000000003147211 */ /* 0x080fe200078a08ff */
[----:B------:R1:W-:Y:S03]  /*2a710*/  @P1 STG.E.U16 [R24.64], R8 ;  /* 0x0000000818001986 */ /* 0x0003e6000c101508 */
[----:B------:R-:W-:Y:S01]  /*2a720*/  LEA R22, P1, R23, R0, 0x1 ;  /* 0x0000000017167211 */ /* 0x000fe200078208ff */
[----:B------:R-:W2:Y:S01]  /*2a730*/  LDL.LU R28, [R1+0x10] ;  /* 0x00001000011c7983 */ /* 0x000ea20000300800 */
[----:B------:R-:W-:-:S02]  /*2a740*/  LEA.HI.X.SX32 R21, R3, R2, 0x1, P5 ;  /* 0x0000000203157211 */ /* 0x000fc400028f0eff */
[----:B------:R-:W-:Y:S02]  /*2a750*/  PRMT R16, R16, 0x7632, R16 ;  /* 0x0000763210107816 */ /* 0x000fe40000000010 */
[----:B------:R-:W-:Y:S02]  /*2a760*/  LEA.HI.X.SX32 R23, R23, R2, 0x1, P1 ;  /* 0x0000000217177211 */ /* 0x000fe400008f0eff */
[----:B-1----:R-:W-:Y:S02]  /*2a770*/  LEA R24, P6, R26, R0, 0x1 ;  /* 0x000000001a187211 */ /* 0x002fe400078c08ff */
[----:B------:R-:W-:Y:S02]  /*2a780*/  PRMT R12, R12, 0x7632, R12 ;  /* 0x000076320c0c7816 */ /* 0x000fe4000000000c */
[----:B------:R-:W-:Y:S01]  /*2a790*/  LEA.HI.X.SX32 R25, R26, R2, 0x1, P6 ;  /* 0x000000021a197211 */ /* 0x000fe200030f0eff */
[----:B0-----:R0:W-:Y:S04]  /*2a7a0*/  @P3 STG.E.U16 [R20.64], R4 ;  /* 0x0000000414003986 */ /* 0x0011e8000c101508 */
[----:B------:R-:W-:Y:S04]  /*2a7b0*/  @P2 STG.E.U16 [R22.64], R16 ;  /* 0x0000001016002986 */ /* 0x000fe8000c101508 */
[----:B------:R1:W-:Y:S01]  /*2a7c0*/  @P4 STG.E.U16 [R24.64], R12 ;  /* 0x0000000c18004986 */ /* 0x0003e2000c101508 */
[C---:B------:R-:W-:Y:S01]  /*2a7d0*/  ISETP.LT.AND P4, PT, R27.reuse, c[0x0][0x17c], !P0 ;  /* 0x00005f001b007a0c */ /* 0x040fe20004781270 */
[----:B------:R-:W-:Y:S01]  /*2a7e0*/  IMAD R27, R27, c[0x0][0x198], RZ ;  /* 0x000066001b1b7a24 */ /* 0x000fe200078e02ff */
[----:B------:R-:W-:-:S04]  /*2a7f0*/  ISETP.LT.AND P1, PT, R13, c[0x0][0x17c], !P0 ;  /* 0x00005f000d007a0c */ /* 0x000fc80004721270 */
[----:B0-----:R-:W-:Y:S01]  /*2a800*/  LEA R20, P2, R27, R0, 0x1 ;  /* 0x000000001b147211 */ /* 0x001fe200078408ff */
[----:B------:R-:W-:Y:S02]  /*2a810*/  IMAD R3, R13, c[0x0][0x198], RZ ;  /* 0x000066000d037a24 */ /* 0x000fe400078e02ff */
[----:B------:R-:W3:Y:S01]  /*2a820*/  LDL.LU R13, [R1+0xc54] ;  /* 0x000c5400010d7983 */ /* 0x000ee20000300800 */
[----:B------:R-:W-:Y:S01]  /*2a830*/  LEA.HI.X.SX32 R21, R27, R2, 0x1, P2 ;  /* 0x000000021b157211 */ /* 0x000fe200010f0eff */
[C---:B-1----:R-:W-:Y:S01]  /*2a840*/  IMAD R12, R17.reuse, c[0x0][0x198], RZ ;  /* 0x00006600110c7a24 */ /* 0x042fe200078e02ff */
[----:B------:R-:W-:Y:S02]  /*2a850*/  ISETP.LT.AND P2, PT, R17, c[0x0][0x17c], !P0 ;  /* 0x00005f0011007a0c */ /* 0x000fe40004741270 */
[----:B------:R-:W4:Y:S01]  /*2a860*/  LDL.LU R17, [R1+0xc50] ;  /* 0x000c500001117983 */ /* 0x000f220000300800 */
[C---:B------:R-:W-:Y:S01]  /*2a870*/  ISETP.LT.AND P3, PT, R29.reuse, c[0x0][0x17c], !P0 ;  /* 0x00005f001d007a0c */ /* 0x040fe20004761270 */
[----:B------:R-:W-:Y:S01]  /*2a880*/  IMAD R29, R29, c[0x0][0x198], RZ ;  /* 0x000066001d1d7a24 */ /* 0x000fe200078e02ff */
[----:B------:R-:W-:Y:S01]  /*2a890*/  PRMT R8, R8, 0x7632, R8 ;  /* 0x0000763208087816 */ /* 0x000fe20000000008 */
[----:B------:R-:W5:Y:S01]  /*2a8a0*/  LDL.LU R27, [R1+0x1c] ;  /* 0x00001c00011b7983 */ /* 0x000f620000300800 */
[----:B------:R-:W-:-:S02]  /*2a8b0*/  LEA R24, P6, R3, R0, 0x1 ;  /* 0x0000000003187211 */ /* 0x000fc400078c08ff */
[C---:B------:R-:W-:Y:S01]  /*2a8c0*/  LEA R22, P5, R29.reuse, R0, 0x1 ;  /* 0x000000001d167211 */ /* 0x040fe200078a08ff */
[----:B------:R0:W-:Y:S01]  /*2a8d0*/  @P4 STG.E.U16 [R20.64], R8 ;  /* 0x0000000814004986 */ /* 0x0001e2000c101508 */
[----:B------:R-:W-:Y:S02]  /*2a8e0*/  PRMT R4, R4, 0x7632, R4 ;  /* 0x0000763204047816 */ /* 0x000fe40000000004 */
[-C--:B------:R-:W-:Y:S02]  /*2a8f0*/  LEA.HI.X.SX32 R23, R29, R2.reuse, 0x1, P5 ;  /* 0x000000021d177211 */ /* 0x080fe400028f0eff */
[----:B------:R-:W-:Y:S02]  /*2a900*/  LEA.HI.X.SX32 R25, R3, R2, 0x1, P6 ;  /* 0x0000000203197211 */ /* 0x000fe400030f0eff */
[C---:B0-----:R-:W-:Y:S01]  /*2a910*/  LEA R20, P4, R12.reuse, R0, 0x1 ;  /* 0x000000000c147211 */ /* 0x041fe200078808ff */
[----:B------:R0:W-:Y:S03]  /*2a920*/  @P3 STG.E.U16 [R22.64], R4 ;  /* 0x0000000416003986 */ /* 0x0001e6000c101508 */
[----:B------:R-:W-:Y:S01]  /*2a930*/  LEA.HI.X.SX32 R21, R12, R2, 0x1, P4 ;  /* 0x000000020c157211 */ /* 0x000fe200020f0eff */
[----:B------:R-:W-:Y:S01]  /*2a940*/  IMAD R3, R18, c[0x0][0x198], RZ ;  /* 0x0000660012037a24 */ /* 0x000fe200078e02ff */
[C---:B------:R-:W-:Y:S01]  /*2a950*/  ISETP.LT.AND P3, PT, R14.reuse, c[0x0][0x17c], !P0 ;  /* 0x00005f000e007a0c */ /* 0x040fe20004761270 */
[----:B0-----:R-:W-:-:S02]  /*2a960*/  IMAD R4, R14, c[0x0][0x198], RZ ;  /* 0x000066000e047a24 */ /* 0x001fc400078e02ff */
[----:B------:R-:W5:Y:S04]  /*2a970*/  LDL.LU R14, [R1+0xc4c] ;  /* 0x000c4c00010e7983 */ /* 0x000f680000300800 */
[----:B----4-:R-:W-:Y:S04]  /*2a980*/  @P1 STG.E.U16 [R24.64], R17 ;  /* 0x0000001118001986 */ /* 0x010fe8000c101508 */
[----:B---3--:R0:W-:Y:S01]  /*2a990*/  @P2 STG.E.U16 [R20.64], R13 ;  /* 0x0000000d14002986 */ /* 0x0081e2000c101508 */
[----:B------:R-:W-:-:S03]  /*2a9a0*/  ISETP.LT.AND P2, PT, R18, c[0x0][0x17c], !P0 ;  /* 0x00005f0012007a0c */ /* 0x000fc60004741270 */
[----:B------:R-:W3:Y:S01]  /*2a9b0*/  LDL.LU R18, [R1+0xc48] ;  /* 0x000c480001127983 */ /* 0x000ee20000300800 */
[----:B--2---:R-:W-:Y:S02]  /*2a9c0*/  ISETP.LT.AND P1, PT, R28, c[0x0][0x17c], !P0 ;  /* 0x00005f001c007a0c */ /* 0x004fe40004721270 */
[----:B0-----:R-:W-:Y:S01]  /*2a9d0*/  LEA R20, P4, R4, R0, 0x1 ;  /* 0x0000000004147211 */ /* 0x001fe200078808ff */
[----:B------:R-:W-:-:S03]  /*2a9e0*/  IMAD R8, R19, c[0x0][0x198], RZ ;  /* 0x0000660013087a24 */ /* 0x000fc600078e02ff */
[----:B------:R-:W-:Y:S01]  /*2a9f0*/  LEA.HI.X.SX32 R21, R4, R2, 0x1, P4 ;  /* 0x0000000204157211 */ /* 0x000fe200020f0eff */
[----:B------:R-:W-:Y:S01]  /*2aa00*/  IMAD R4, R28, c[0x0][0x198], RZ ;  /* 0x000066001c047a24 */ /* 0x000fe200078e02ff */
[----:B------:R-:W-:Y:S02]  /*2aa10*/  ISETP.LT.AND P4, PT, R19, c[0x0][0x17c], !P0 ;  /* 0x00005f0013007a0c */ /* 0x000fe40004781270 */
[CC--:B------:R-:W-:Y:S01]  /*2aa20*/  LEA R22, P5, R3.reuse, R0.reuse, 0x1 ;  /* 0x0000000003167211 */ /* 0x0c0fe200078a08ff */
[----:B------:R-:W-:Y:S01]  /*2aa30*/  @P3 STG.E.U16 [R20.64], R9 ;  /* 0x0000000914003986 */ /* 0x000fe2000c101508 */
[-C--:B------:R-:W-:Y:S02]  /*2aa40*/  LEA R16, P3, R4, R0.reuse, 0x1 ;  /* 0x0000000004107211 */ /* 0x080fe400078608ff */
[----:B------:R-:W-:Y:S01]  /*2aa50*/  LEA R12, P6, R8, R0, 0x1 ;  /* 0x00000000080c7211 */ /* 0x000fe200078c08ff */
[----:B------:R-:W2:Y:S01]  /*2aa60*/  LDL.LU R19, [R1+0xc44] ;  /* 0x000c440001137983 */ /* 0x000ea20000300800 */
[----:B------:R-:W-:-:S02]  /*2aa70*/  LEA.HI.X.SX32 R23, R3, R2, 0x1, P5 ;  /* 0x0000000203177211 */ /* 0x000fc400028f0eff */
[----:B------:R-:W-:Y:S01]  /*2aa80*/  PRMT R3, R17, 0x7632, R3 ;  /* 0x0000763211037816 */ /* 0x000fe20000000003 */
[----:B------:R-:W4:Y:S01]  /*2aa90*/  LDL.LU R26, [R1+0x28] ;  /* 0x00002800011a7983 */ /* 0x000f220000300800 */
[-C--:B------:R-:W-:Y:S02]  /*2aaa0*/  LEA.HI.X.SX32 R17, R4, R2.reuse, 0x1, P3 ;  /* 0x0000000204117211 */ /* 0x080fe400018f0eff */
[----:B------:R-:W-:Y:S02]  /*2aab0*/  PRMT R4, R13, 0x7632, R4 ;  /* 0x000076320d047816 */ /* 0x000fe40000000004 */
[----:B------:R-:W-:Y:S01]  /*2aac0*/  LEA.HI.X.SX32 R13, R8, R2, 0x1, P6 ;  /* 0x00000002080d7211 */ /* 0x000fe200030f0eff */
[----:B------:R-:W-:Y:S04]  /*2aad0*/  @P2 STG.E.U16 [R22.64], R5 ;  /* 0x0000000516002986 */ /* 0x000fe8000c101508 */
[----:B------:R-:W-:Y:S04]  /*2aae0*/  @P1 STG.E.U16 [R16.64], R3 ;  /* 0x0000000310001986 */ /* 0x000fe8000c101508 */
[----:B------:R0:W-:Y:S01]  /*2aaf0*/  @P4 STG.E.U16 [R12.64], R4 ;  /* 0x000000040c004986 */ /* 0x0001e2000c101508 */
[----:B------:R-:W-:-:S02]  /*2ab00*/  ISETP.LT.AND P4, PT, R15, c[0x0][0x17c], !P0 ;  /* 0x00005f000f007a0c */ /* 0x000fc40004781270 */
[----:B-----5:R-:W-:Y:S01]  /*2ab10*/  ISETP.LT.AND P1, PT, R14, c[0x0][0x17c], !P0 ;  /* 0x00005f000e007a0c */ /* 0x020fe20004721270 */
[----:B0-----:R-:W-:Y:S01]  /*2ab20*/  IMAD R12, R15, c[0x0][0x198], RZ ;  /* 0x000066000f0c7a24 */ /* 0x001fe200078e02ff */
[----:B------:R-:W-:Y:S01]  /*2ab30*/  PRMT R3, R5, 0x7632, R3 ;  /* 0x0000763205037816 */ /* 0x000fe20000000003 */
[----:B------:R-:W5:Y:S03]  /*2ab40*/  LDL.LU R15, [R1+0xc40] ;  /* 0x000c4000010f7983 */ /* 0x000f660000300800 */
[----:B------:R-:W-:Y:S01]  /*2ab50*/  LEA R4, P2, R12, R0, 0x1 ;  /* 0x000000000c047211 */ /* 0x000fe200078408ff */
[----:B------:R-:W4:Y:S01]  /*2ab60*/  LDL.LU R28, [R1+0x34] ;  /* 0x00003400011c7983 */ /* 0x000f220000300800 */
[----:B------:R-:W-:Y:S02]  /*2ab70*/  IMAD R16, R14, c[0x0][0x198], RZ ;  /* 0x000066000e107a24 */ /* 0x000fe400078e02ff */
[----:B------:R-:W-:Y:S01]  /*2ab80*/  LEA.HI.X.SX32 R5, R12, R2, 0x1, P2 ;  /* 0x000000020c057211 */ /* 0x000fe200010f0eff */
[----:B------:R-:W4:Y:S01]  /*2ab90*/  LDL.LU R14, [R1+0xc3c] ;  /* 0x000c3c00010e7983 */ /* 0x000f220000300800 */
[C---:B---3--:R-:W-:Y:S01]  /*2aba0*/  ISETP.LT.AND P2, PT, R18.reuse, c[0x0][0x17c], !P0 ;  /* 0x00005f0012007a0c */ /* 0x048fe20004741270 */
[----:B------:R-:W-:-:S02]  /*2abb0*/  IMAD R17, R18, c[0x0][0x198], RZ ;  /* 0x0000660012117a24 */ /* 0x000fc400078e02ff */
[----:B------:R-:W3:Y:S01]  /*2abc0*/  LDL.LU R18, [R1+0xc38] ;  /* 0x000c380001127983 */ /* 0x000ee20000300800 */
[----:B------:R-:W-:Y:S01]  /*2abd0*/  PRMT R13, R9, 0x7632, R13 ;  /* 0x00007632090d7816 */ /* 0x000fe2000000000d */
[C---:B------:R-:W-:Y:S01]  /*2abe0*/  IMAD R9, R27.reuse, c[0x0][0x198], RZ ;  /* 0x000066001b097a24 */ /* 0x040fe200078e02ff */
[----:B------:R-:W-:Y:S01]  /*2abf0*/  ISETP.LT.AND P3, PT, R27, c[0x0][0x17c], !P0 ;  /* 0x00005f001b007a0c */ /* 0x000fe20004761270 */
[----:B------:R-:W4:Y:S01]  /*2ac00*/  LDL.LU R23, [R1+0x3c] ;  /* 0x00003c0001177983 */ /* 0x000f220000300800 */
[-C--:B------:R-:W-:Y:S02]  /*2ac10*/  LEA R12, P6, R16, R0.reuse, 0x1 ;  /* 0x00000000100c7211 */ /* 0x080fe400078c08ff */
[C---:B------:R-:W-:Y:S01]  /*2ac20*/  LEA R8, P5, R9.reuse, R0, 0x1 ;  /* 0x0000000009087211 */ /* 0x040fe200078a08ff */
[----:B------:R0:W-:Y:S03]  /*2ac30*/  @P4 STG.E.U16 [R4.64], R13 ;  /* 0x0000000d04004986 */ /* 0x0001e6000c101508 */
[----:B------:R-:W-:Y:S01]  /*2ac40*/  LEA.HI.X.SX32 R9, R9, R2, 0x1, P5 ;  /* 0x0000000209097211 */ /* 0x000fe200028f0eff */
[----:B------:R-:W5:Y:S01]  /*2ac50*/  LDL.LU R21, [R1+0x40] ;  /* 0x0000400001157983 */ /* 0x000f620000300800 */
[----:B0-----:R-:W-:-:S02]  /*2ac60*/  LEA R4, P4, R17, R0, 0x1 ;  /* 0x0000000011047211 */ /* 0x001fc400078808ff */
[-C--:B------:R-:W-:Y:S02]  /*2ac70*/  LEA.HI.X.SX32 R13, R16, R2.reuse, 0x1, P6 ;  /* 0x00000002100d7211 */ /* 0x080fe400030f0eff */
[----:B------:R-:W-:Y:S01]  /*2ac80*/  LEA.HI.X.SX32 R5, R17, R2, 0x1, P4 ;  /* 0x0000000211057211 */ /* 0x000fe200020f0eff */
[----:B------:R2:W-:Y:S02]  /*2ac90*/  @P3 STG.E.U16 [R8.64], R3 ;  /* 0x0000000308003986 */ /* 0x0005e4000c101508 */
[C---:B--2---:R-:W-:Y:S02]  /*2aca0*/  IMAD R3, R19.reuse, c[0x0][0x198], RZ ;  /* 0x0000660013037a24 */ /* 0x044fe400078e02ff */
[----:B---3--:R5:W-:Y:S04]  /*2acb0*/  @P1 STG.E.U16 [R12.64], R18 ;  /* 0x000000120c001986 */ /* 0x008be8000c101508 */
[----:B----4-:R0:W-:Y:S01]  /*2acc0*/  @P2 STG.E.U16 [R4.64], R14 ;  /* 0x0000000e04002986 */ /* 0x0101e2000c101508 */
[----:B------:R-:W-:-:S03]  /*2acd0*/  ISETP.LT.AND P2, PT, R19, c[0x0][0x17c], !P0 ;  /* 0x00005f0013007a0c */ /* 0x000fc60004741270 */
[----:B------:R-:W2:Y:S01]  /*2ace0*/  LDL.LU R19, [R1+0xc34] ;  /* 0x000c340001137983 */ /* 0x000ea20000300800 */
[C---:B------:R-:W-:Y:S01]  /*2acf0*/  IMAD R8, R26.reuse, c[0x0][0x198], RZ ;  /* 0x000066001a087a24 */ /* 0x040fe200078e02ff */
[----:B------:R-:W-:Y:S01]  /*2ad00*/  ISETP.LT.AND P3, PT, R26, c[0x0][0x17c], !P0 ;  /* 0x00005f001a007a0c */ /* 0x000fe20004761270 */
[C---:B-----5:R-:W-:Y:S01]  /*2ad10*/  IMAD R13, R15.reuse, c[0x0][0x198], RZ ;  /* 0x000066000f0d7a24 */ /* 0x060fe200078e02ff */
[----:B------:R-:W-:Y:S01]  /*2ad20*/  ISETP.LT.AND P1, PT, R15, c[0x0][0x17c], !P0 ;  /* 0x00005f000f007a0c */ /* 0x000fe20004721270 */
[----:B------:R-:W3:Y:S01]  /*2ad30*/  LDL.LU R20, [R1+0x44] ;  /* 0x0000440001147983 */ /* 0x000ee20000300800 */
[----:B0-----:R-:W-:-:S03]  /*2ad40*/  LEA R4, P4, R8, R0, 0x1 ;  /* 0x0000000008047211 */ /* 0x001fc600078808ff */
[----:B------:R-:W4:Y:S01]  /*2ad50*/  LDL.LU R15, [R1+0xc30] ;  /* 0x000c3000010f7983 */ /* 0x000f220000300800 */
[----:B------:R-:W-:Y:S02]  /*2ad60*/  LEA.HI.X.SX32 R5, R8, R2, 0x1, P4 ;  /* 0x0000000208057211 */ /* 0x000fe400020f0eff */
[C---:B------:R-:W-:Y:S01]  /*2ad70*/  LEA R8, P5, R3.reuse, R0, 0x1 ;  /* 0x0000000003087211 */ /* 0x040fe200078a08ff */
[----:B------:R-:W5:Y:S04]  /*2ad80*/  LDL.LU R25, [R1+0x48] ;  /* 0x0000480001197983 */ /* 0x000f680000300800 */
[----:B------:R0:W-:Y:S01]  /*2ad90*/  @P3 STG.E.U16 [R4.64], R10 ;  /* 0x0000000a04003986 */ /* 0x0001e2000c101508 */
[----:B------:R-:W-:Y:S02]  /*2ada0*/  LEA.HI.X.SX32 R9, R3, R2, 0x1, P5 ;  /* 0x0000000203097211 */ /* 0x000fe400028f0eff */
[----:B------:R-:W-:Y:S01]  /*2adb0*/  PRMT R18, R18, 0x7632, R18 ;  /* 0x0000763212127816 */ /* 0x000fe20000000012 */
[----:B------:R-:W4:Y:S01]  /*2adc0*/  LDL.LU R29, [R1+0x4c] ;  /* 0x00004c00011d7983 */ /* 0x000f220000300800 */
[----:B------:R-:W-:-:S03]  /*2add0*/  ISETP.LT.AND P4, PT, R28, c[0x0][0x17c], !P0 ;  /* 0x00005f001c007a0c */ /* 0x000fc60004781270 */
[----:B------:R-:W4:Y:S01]  /*2ade0*/  LDL.LU R27, [R1+0x50] ;  /* 0x00005000011b7983 */ /* 0x000f220000300800 */
[----:B0-----:R-:W-:-:S03]  /*2adf0*/  LEA R4, P3, R13, R0, 0x1 ;  /* 0x000000000d047211 */ /* 0x001fc600078608ff */
[----:B------:R-:W4:Y:S01]  /*2ae00*/  LDL.LU R24, [R1+0x54] ;  /* 0x0000540001187983 */ /* 0x000f220000300800 */
[----:B------:R-:W-:-:S03]  /*2ae10*/  LEA.HI.X.SX32 R5, R13, R2, 0x1, P3 ;  /* 0x000000020d057211 */ /* 0x000fc600018f0eff */
[----:B------:R-:W4:Y:S01]  /*2ae20*/  LDL.LU R26, [R1+0x58] ;  /* 0x00005800011a7983 */ /* 0x000f220000300800 */
[----:B------:R-:W-:-:S03]  /*2ae30*/  IMAD R16, R28, c[0x0][0x198], RZ ;  /* 0x000066001c107a24 */ /* 0x000fc600078e02ff */
[----:B------:R-:W-:Y:S04]  /*2ae40*/  @P2 STG.E.U16 [R8.64], R6 ;  /* 0x0000000608002986 */ /* 0x000fe8000c101508 */
[----:B------:R0:W-:Y:S04]  /*2ae50*/  @P1 STG.E.U16 [R4.64], R18 ;  /* 0x0000001204001986 */ /* 0x0001e8000c101508 */
[----:B------:R-:W5:Y:S01]  /*2ae60*/  LDL.LU R28, [R1+0x5c] ;  /* 0x00005c00011c7983 */ /* 0x000f620000300800 */
[C---:B--2---:R-:W-:Y:S01]  /*2ae70*/  ISETP.LT.AND P1, PT, R19.reuse, c[0x0][0x17c], !P0 ;  /* 0x00005f0013007a0c */ /* 0x044fe20004721270 */
[----:B------:R-:W-:-:S02]  /*2ae80*/  IMAD R3, R19, c[0x0][0x198], RZ ;  /* 0x0000660013037a24 */ /* 0x000fc400078e02ff */
[----:B------:R-:W2:Y:S01]  /*2ae90*/  LDL.LU R19, [R1+0xc2c] ;  /* 0x000c2c0001137983 */ /* 0x000ea20000300800 */
[----:B------:R-:W-:Y:S01]  /*2aea0*/  LEA R12, P6, R16, R0, 0x1 ;  /* 0x00000000100c7211 */ /* 0x000fe200078c08ff */
[----:B------:R-:W-:Y:S01]  /*2aeb0*/  IMAD R17, R23, c[0x0][0x198], RZ ;  /* 0x0000660017117a24 */ /* 0x000fe200078e02ff */
[----:B------:R-:W-:Y:S02]  /*2aec0*/  PRMT R14, R14, 0x7632, R14 ;  /* 0x000076320e0e7816 */ /* 0x000fe4000000000e */
[----:B------:R-:W-:Y:S02]  /*2aed0*/  LEA.HI.X.SX32 R13, R16, R2, 0x1, P6 ;  /* 0x00000002100d7211 */ /* 0x000fe400030f0eff */
[C---:B------:R-:W-:Y:S01]  /*2aee0*/  ISETP.LT.AND P2, PT, R21.reuse, c[0x0][0x17c], !P0 ;  /* 0x00005f0015007a0c */ /* 0x040fe20004741270 */
[----:B------:R-:W-:Y:S01]  /*2aef0*/  IMAD R21, R21, c[0x0][0x198], RZ ;  /* 0x0000660015157a24 */ /* 0x000fe200078e02ff */
[----:B------:R-:W-:Y:S02]  /*2af00*/  ISETP.LT.AND P3, PT, R23, c[0x0][0x17c], !P0 ;  /* 0x00005f0017007a0c */ /* 0x000fe40004761270 */
[-C--:B0-----:R-:W-:Y:S01]  /*2af10*/  LEA R4, P6, R3, R0.reuse, 0x1 ;  /* 0x0000000003047211 */ /* 0x081fe200078c08ff */
[----:B------:R0:W-:Y:S01]  /*2af20*/  @P4 STG.E.U16 [R12.64], R14 ;  /* 0x0000000e0c004986 */ /* 0x0001e2000c101508 */
[----:B---3--:R-:W-:Y:S01]  /*2af30*/  IMAD R23, R20, c[0x0][0x198], RZ ;  /* 0x0000660014177a24 */ /* 0x008fe200078e02ff */
[----:B------:R-:W-:-:S02]  /*2af40*/  LEA R8, P5, R17, R0, 0x1 ;  /* 0x0000000011087211 */ /* 0x000fc400078a08ff */
[----:B------:R-:W-:Y:S02]  /*2af50*/  LEA.HI.X.SX32 R5, R3, R2, 0x1, P6 ;  /* 0x0000000203057211 */ /* 0x000fe400030f0eff */
[----:B------:R-:W-:Y:S02]  /*2af60*/  PRMT R10, R10, 0x7632, R10 ;  /* 0x000076320a0a7816 */ /* 0x000fe4000000000a */
[----:B------:R-:W-:Y:S02]  /*2af70*/  ISETP.LT.AND P4, PT, R20, c[0x0][0x17c], !P0 ;  /* 0x00005f0014007a0c */ /* 0x000fe40004781270 */
[----:B0-----:R-:W-:Y:S02]  /*2af80*/  LEA R12, P6, R21, R0, 0x1 ;  /* 0x00000000150c7211 */ /* 0x001fe400078c08ff */
[----:B------:R-:W-:Y:S02]  /*2af90*/  PRMT R6, R6, 0x7632, R6 ;  /* 0x0000763206067816 */ /* 0x000fe40000000006 */
[----:B------:R-:W-:-:S02]  /*2afa0*/  LEA.HI.X.SX32 R9, R17, R2, 0x1, P5 ;  /* 0x0000000211097211 */ /* 0x000fc400028f0eff */
[----:B------:R-:W-:Y:S02]  /*2afb0*/  LEA R16, P5, R23, R0, 0x1 ;  /* 0x0000000017107211 */ /* 0x000fe400078a08ff */
[-C--:B------:R-:W-:Y:S01]  /*2afc0*/  LEA.HI.X.SX32 R13, R21, R2.reuse, 0x1, P6 ;  /* 0x00000002150d7211 */ /* 0x080fe200030f0eff */
[----:B----4-:R-:W-:Y:S01]  /*2afd0*/  IMAD R21, R29, c[0x0][0x198], RZ ;  /* 0x000066001d157a24 */ /* 0x010fe200078e02ff */
[----:B------:R-:W-:Y:S01]  /*2afe0*/  @P1 STG.E.U16 [R4.64], R10 ;  /* 0x0000000a04001986 */ /* 0x000fe2000c101508 */
[----:B------:R-:W-:Y:S01]  /*2aff0*/  LEA.HI.X.SX32 R17, R23, R2, 0x1, P5 ;  /* 0x0000000217117211 */ /* 0x000fe200028f0eff */
[C---:B------:R-:W-:Y:S02]  /*2b000*/  IMAD R23, R27.reuse, c[0x0][0x198], RZ ;  /* 0x000066001b177a24 */ /* 0x040fe400078e02ff */
[----:B------:R0:W-:Y:S01]  /*2b010*/  @P3 STG.E.U16 [R8.64], R6 ;  /* 0x0000000608003986 */ /* 0x0001e2000c101508 */
[----:B------:R-:W-:Y:S01]  /*2b020*/  ISETP.LT.AND P3, PT, R27, c[0x0][0x17c], !P0 ;  /* 0x00005f001b007a0c */ /* 0x000fe20004761270 */
[----:B------:R-:W-:-:S02]  /*2b030*/  IMAD R27, R26, c[0x0][0x198], RZ ;  /* 0x000066001a1b7a24 */ /* 0x000fc400078e02ff */
[C---:B-----5:R-:W-:Y:S01]  /*2b040*/  IMAD R3, R25.reuse, c[0x0][0x198], RZ ;  /* 0x0000660019037a24 */ /* 0x060fe200078e02ff */
[----:B------:R-:W-:Y:S02]  /*2b050*/  ISETP.LT.AND P5, PT, R25, c[0x0][0x17c], !P0 ;  /* 0x00005f0019007a0c */ /* 0x000fe400047a1270 */
[----:B0-----:R-:W-:-:S04]  /*2b060*/  LEA R8, P1, R21, R0, 0x1 ;  /* 0x0000000015087211 */ /* 0x001fc800078208ff */
[----:B------:R-:W-:Y:S02]  /*2b070*/  LEA.HI.X.SX32 R9, R21, R2, 0x1, P1 ;  /* 0x0000000215097211 */ /* 0x000fe400008f0eff */
[-C--:B------:R-:W-:Y:S01]  /*2b080*/  LEA R20, P1, R27, R0.reuse, 0x1 ;  /* 0x000000001b147211 */ /* 0x080fe200078208ff */
[----:B------:R-:W-:Y:S01]  /*2b090*/  IMAD R25, R24, c[0x0][0x198], RZ ;  /* 0x0000660018197a24 */ /* 0x000fe200078e02ff */
[----:B------:R-:W-:Y:S02]  /*2b0a0*/  LEA R4, P6, R3, R0, 0x1 ;  /* 0x0000000003047211 */ /* 0x000fe400078c08ff */
[-C--:B------:R-:W-:Y:S02]  /*2b0b0*/  LEA.HI.X.SX32 R21, R27, R2.reuse, 0x1, P1 ;  /* 0x000000021b157211 */ /* 0x080fe400008f0eff */
[----:B------:R-:W-:Y:S02]  /*2b0c0*/  ISETP.LT.AND P1, PT, R26, c[0x0][0x17c], !P0 ;  /* 0x00005f001a007a0c */ /* 0x000fe40004721270 */
[----:B------:R-:W-:-:S02]  /*2b0d0*/  LEA.HI.X.SX32 R5, R3, R2, 0x1, P6 ;  /* 0x0000000203057211 */ /* 0x000fc400030f0eff */
[----:B------:R-:W-:Y:S01]  /*2b0e0*/  PRMT R10, R11, 0x7632, R10 ;  /* 0x000076320b0a7816 */ /* 0x000fe2000000000a */
[----:B--2---:R0:W-:Y:S04]  /*2b0f0*/  @P2 STG.E.U16 [R12.64], R19 ;  /* 0x000000130c002986 */ /* 0x0041e8000c101508 */
[----:B------:R1:W-:Y:S01]  /*2b100*/  @P4 STG.E.U16 [R16.64], R15 ;  /* 0x0000000f10004986 */ /* 0x0003e2000c101508 */
[----:B------:R-:W-:Y:S02]  /*2b110*/  ISETP.LT.AND P4, PT, R29, c[0x0][0x17c], !P0 ;  /* 0x00005f001d007a0c */ /* 0x000fe40004781270 */
[----:B0-----:R-:W-:-:S04]  /*2b120*/  LEA R12, P2, R23, R0, 0x1 ;  /* 0x00000000170c7211 */ /* 0x001fc800078408ff */
[----:B------:R-:W-:Y:S02]  /*2b130*/  LEA.HI.X.SX32 R13, R23, R2, 0x1, P2 ;  /* 0x00000002170d7211 */ /* 0x000fe400010f0eff */
[----:B------:R-:W-:Y:S02]  /*2b140*/  ISETP.LT.AND P2, PT, R24, c[0x0][0x17c], !P0 ;  /* 0x00005f0018007a0c */ /* 0x000fe40004741270 */
[C---:B------:R-:W-:Y:S02]  /*2b150*/  ISETP.LT.AND P0, PT, R28.reuse, c[0x0][0x17c], !P0 ;  /* 0x00005f001c007a0c */ /* 0x040fe40004701270 */
[----:B-1----:R-:W-:Y:S01]  /*2b160*/  LEA R16, P6, R25, R0, 0x1 ;  /* 0x0000000019107211 */ /* 0x002fe200078c08ff */
[----:B------:R-:W-:Y:S01]  /*2b170*/  IMAD R29, R28, c[0x0][0x198], RZ ;  /* 0x000066001c1d7a24 */ /* 0x000fe200078e02ff */
[----:B------:R-:W-:Y:S02]  /*2b180*/  PRMT R6, R19, 0x7632, R6 ;  /* 0x0000763213067816 */ /* 0x000fe40000000006 */
[----:B------:R-:W-:-:S02]  /*2b190*/  LEA.HI.X.SX32 R17, R25, R2, 0x1, P6 ;  /* 0x0000000219117211 */ /* 0x000fc400030f0eff */
[----:B------:R-:W-:Y:S01]  /*2b1a0*/  PRMT R15, R15, 0x7632, R15 ;  /* 0x000076320f0f7816 */ /* 0x000fe2000000000f */
[----:B------:R0:W-:Y:S01]  /*2b1b0*/  @P5 STG.E.U16 [R4.64], R11 ;  /* 0x0000000b04005986 */ /* 0x0001e2000c101508 */
[----:B------:R-:W-:-:S03]  /*2b1c0*/  LEA R22, P6, R29, R0, 0x1 ;  /* 0x000000001d167211 */ /* 0x000fc600078c08ff */
[----:B------:R0:W-:Y:S04]  /*2b1d0*/  @P4 STG.E.U16 [R8.64], R7 ;  /* 0x0000000708004986 */ /* 0x0001e8000c101508 */
[----:B------:R0:W-:Y:S04]  /*2b1e0*/  @P3 STG.E.U16 [R12.64], R6 ;  /* 0x000000060c003986 */ /* 0x0001e8000c101508 */
[----:B------:R0:W-:Y:S01]  /*2b1f0*/  @P2 STG.E.U16 [R16.64], R15 ;  /* 0x0000000f10002986 */ /* 0x0001e2000c101508 */
[----:B------:R-:W-:-:S03]  /*2b200*/  LEA.HI.X.SX32 R23, R29, R2, 0x1, P6 ;  /* 0x000000021d177211 */ /* 0x000fc600030f0eff */
[----:B------:R0:W-:Y:S01]  /*2b210*/  @P1 STG.E.U16 [R20.64], R10 ;  /* 0x0000000a14001986 */ /* 0x0001e2000c101508 */
[----:B------:R-:W-:Y:S05]  /*2b220*/  @!P0 EXIT ;  /* 0x000000000000894d */ /* 0x000fea0003800000 */
[----:B0-----:R-:W-:-:S05]  /*2b230*/  PRMT R11, R7, 0x7632, R11 ;  /* 0x00007632070b7816 */ /* 0x001fca000000000b */
[----:B------:R-:W-:Y:S01]  /*2b240*/  STG.E.U16 [R22.64], R11 ;  /* 0x0000000b16007986 */ /* 0x000fe2000c101508 */
[----:B------:R-:W-:Y:S05]  /*2b250*/  EXIT ;  /* 0x000000000000794d */ /* 0x000fea0003800000 */
.L_x_4:
[----:B------:R-:W-:-:S00]  /*2b260*/  BRA `(.L_x_4) ;  /* 0xfffffff000007947 */ /* 0x000fc0000383ffff */
[----:B------:R-:W-:-:S00]  /*2b270*/  NOP ;  /* 0x0000000000007918 */ /* 0x000fc00000000000 */
        /* <DEDUP_REMOVED lines=8> */
.L_x_5:


//--------------------- .nv.shared.matmul_kernel  --------------------------
	.section	.nv.shared.matmul_kernel,"aw",@nobits
	.sectionflags	@""
	.align	16
